def matmul_kernel(
    a_ptr,
    b_ptr,
    c_ptr,
    M,
    N,
    K,
    stride_am,
    stride_ak,
    stride_bk,
    stride_bn,
    stride_cm,
    stride_cn,
    BLOCK_M: tl.constexpr,
    BLOCK_N: tl.constexpr,
    BLOCK_K: tl.constexpr,
    GROUP_M: tl.constexpr,
):
    pid = tl.program_id(axis=0)
    num_pid_m = tl.cdiv(M, BLOCK_M)
    num_pid_n = tl.cdiv(N, BLOCK_N)
    num_pid_in_group = GROUP_M * num_pid_n
    group_id = pid // num_pid_in_group
    first_pid_m = group_id * GROUP_M
    group_size_m = min(num_pid_m - first_pid_m, GROUP_M)
    pid_m = first_pid_m + ((pid % num_pid_in_group) % group_size_m)
    pid_n = (pid % num_pid_in_group) // group_size_m

    offs_am = (pid_m * BLOCK_M + tl.arange(0, BLOCK_M)) % M
    offs_bn = (pid_n * BLOCK_N + tl.arange(0, BLOCK_N)) % N
    offs_k = tl.arange(0, BLOCK_K)
    a_ptrs = a_ptr + offs_am[:, None] * stride_am + offs_k[None, :] * stride_ak
    b_ptrs = b_ptr + offs_k[:, None] * stride_bk + offs_bn[None, :] * stride_bn

    acc = tl.zeros((BLOCK_M, BLOCK_N), dtype=tl.float32)
    for kk in range(0, tl.cdiv(K, BLOCK_K)):
        a = tl.load(a_ptrs, mask=offs_k[None, :] < K - kk * BLOCK_K, other=0.0)
        b = tl.load(b_ptrs, mask=offs_k[:, None] < K - kk * BLOCK_K, other=0.0)
        acc = tl.dot(a, b, acc)
        a_ptrs += BLOCK_K * stride_ak
        b_ptrs += BLOCK_K * stride_bk

    c = acc.to(c_ptr.dtype.element_ty)
    offs_cm = pid_m * BLOCK_M + tl.arange(0, BLOCK_M)
    offs_cn = pid_n * BLOCK_N + tl.arange(0, BLOCK_N)
    c_ptrs = c_ptr + offs_cm[:, None] * stride_cm + offs_cn[None, :] * stride_cn
    mask = (offs_cm[:, None] < M) & (offs_cn[None, :] < N)
    tl.store(c_ptrs, c, mask=mask)

# config = {"BLOCK_K": 64, "BLOCK_M": 128, "BLOCK_N": 256, "GROUP_M": 4, "arch": "sm_80", "dtype": "fp16", "num_ctas": 1, "num_stages": 3, "num_warps": 4}
# arch = sm_80


// ===== COMPILED SASS (sm_80) =====

	.target	sm_80

	.elftype	@"ET_EXEC"


//--------------------- .note.nv.tkinfo           --------------------------
	.section	.note.nv.tkinfo,"",@"SHT_NOTE"
	.sectionflags	@"SHF_NOTE_NV_TKINFO"
	.tkinfo
        /*0018*/ 	.word	0x00000002
        /*0030*/ 	.string	""
        /*0030*/ 	.string	"ptxas"
        /*0030*/ 	.string	"Cuda compilation tools, release 13.0, V13.0.88"
        /*0030*/ 	.string	"Build cuda_13.0.r13.0/compiler.36424714_0"
        /*0030*/ 	.string	"-v  -suppress-debug-info  -lineinfo  -arch sm_80 "



//--------------------- .note.nv.cuinfo           --------------------------
	.section	.note.nv.cuinfo,"",@"SHT_NOTE"
	.sectionflags	@"SHF_NOTE_NV_CUINFO"
        /*0018*/ 	.short	0x0002
        /*001a*/ 	.short	0x0050
        /*001c*/ 	.short	0x0082
	.zero		2


//--------------------- .nv.info                  --------------------------
	.section	.nv.info,"",@"SHT_CUDA_INFO"
	.align	4


	//----- nvinfo : EIATTR_REGCOUNT
	.align		4
        /*0000*/ 	.byte	0x04, 0x2f
        /*0002*/ 	.short	(.L_1 - .L_0)
	.align		4
.L_0:
        /*0004*/ 	.word	index@(matmul_kernel)
        /*0008*/ 	.word	0x00000020


	//----- nvinfo : EIATTR_FRAME_SIZE
	.align		4
.L_1:
        /*000c*/ 	.byte	0x04, 0x11
        /*000e*/ 	.short	(.L_3 - .L_2)
	.align		4
.L_2:
        /*0010*/ 	.word	index@(matmul_kernel)
        /*0014*/ 	.word	0x00002000


	//----- nvinfo : EIATTR_MIN_STACK_SIZE
	.align		4
.L_3:
        /*0018*/ 	.byte	0x04, 0x12
        /*001a*/ 	.short	(.L_5 - .L_4)
	.align		4
.L_4:
        /*001c*/ 	.word	index@(matmul_kernel)
        /*0020*/ 	.word	0x00002000
.L_5:


//--------------------- .nv.info.matmul_kernel    --------------------------
	.section	.nv.info.matmul_kernel,"",@"SHT_CUDA_INFO"
	.sectionflags	@""
	.align	4


	//----- nvinfo : EIATTR_CUDA_API_VERSION
	.align		4
        /*0000*/ 	.byte	0x04, 0x37
        /*0002*/ 	.short	(.L_7 - .L_6)
.L_6:
        /*0004*/ 	.word	0x00000082


	//----- nvinfo : EIATTR_SW2861232_WAR
	.align		4
.L_7:
        /*0008*/ 	.byte	0x01, 0x35
	.zero		2


	//----- nvinfo : EIATTR_PARAM_CBANK
	.align		4
        /*000c*/ 	.byte	0x04, 0x0a
        /*000e*/ 	.short	(.L_9 - .L_8)
	.align		4
.L_8:
        /*0010*/ 	.word	index@(.nv.constant0.matmul_kernel)
        /*0014*/ 	.short	0x0160
        /*0016*/ 	.short	0x0050


	//----- nvinfo : EIATTR_CBANK_PARAM_SIZE
	.align		4
.L_9:
        /*0018*/ 	.byte	0x03, 0x19
        /*001a*/ 	.short	0x0050


	//----- nvinfo : EIATTR_KPARAM_INFO
	.align		4
        /*001c*/ 	.byte	0x04, 0x17
        /*001e*/ 	.short	(.L_11 - .L_10)
.L_10:
        /*0020*/ 	.word	0x00000000
        /*0024*/ 	.short	0x000d
        /*0026*/ 	.short	0x0048
        /*0028*/ 	.byte	0x00, 0xf4, 0x21, 0x00


	//----- nvinfo : EIATTR_KPARAM_INFO
	.align		4
.L_11:
        /*002c*/ 	.byte	0x04, 0x17
        /*002e*/ 	.short	(.L_13 - .L_12)
.L_12:
        /*0030*/ 	.word	0x00000000
        /*0034*/ 	.short	0x000c
        /*0036*/ 	.short	0x0040
        /*0038*/ 	.byte	0x00, 0xf4, 0x21, 0x00


	//----- nvinfo : EIATTR_KPARAM_INFO
	.align		4
.L_13:
        /*003c*/ 	.byte	0x04, 0x17
        /*003e*/ 	.short	(.L_15 - .L_14)
.L_14:
        /*0040*/ 	.word	0x00000000
        /*0044*/ 	.short	0x000b
        /*0046*/ 	.short	0x0038
        /*0048*/ 	.byte	0x00, 0xf0, 0x11, 0x00


	//----- nvinfo : EIATTR_KPARAM_INFO
	.align		4
.L_15:
        /*004c*/ 	.byte	0x04, 0x17
        /*004e*/ 	.short	(.L_17 - .L_16)
.L_16:
        /*0050*/ 	.word	0x00000000
        /*0054*/ 	.short	0x000a
        /*0056*/ 	.short	0x0034
        /*0058*/ 	.byte	0x00, 0xf0, 0x11, 0x00


	//----- nvinfo : EIATTR_KPARAM_INFO
	.align		4
.L_17:
        /*005c*/ 	.byte	0x04, 0x17
        /*005e*/ 	.short	(.L_19 - .L_18)
.L_18:
        /*0060*/ 	.word	0x00000000
        /*0064*/ 	.short	0x0009
        /*0066*/ 	.short	0x0030
        /*0068*/ 	.byte	0x00, 0xf0, 0x11, 0x00


	//----- nvinfo : EIATTR_KPARAM_INFO
	.align		4
.L_19:
        /*006c*/ 	.byte	0x04, 0x17
        /*006e*/ 	.short	(.L_21 - .L_20)
.L_20:
        /*0070*/ 	.word	0x00000000
        /*0074*/ 	.short	0x0008
        /*0076*/ 	.short	0x002c
        /*0078*/ 	.byte	0x00, 0xf0, 0x11, 0x00


	//----- nvinfo : EIATTR_KPARAM_INFO
	.align		4
.L_21:
        /*007c*/ 	.byte	0x04, 0x17
        /*007e*/ 	.short	(.L_23 - .L_22)
.L_22:
        /*0080*/ 	.word	0x00000000
        /*0084*/ 	.short	0x0007
        /*0086*/ 	.short	0x0028
        /*0088*/ 	.byte	0x00, 0xf0, 0x11, 0x00


	//----- nvinfo : EIATTR_KPARAM_INFO
	.align		4
.L_23:
        /*008c*/ 	.byte	0x04, 0x17
        /*008e*/ 	.short	(.L_25 - .L_24)
.L_24:
        /*0090*/ 	.word	0x00000000
        /*0094*/ 	.short	0x0006
        /*0096*/ 	.short	0x0024
        /*0098*/ 	.byte	0x00, 0xf0, 0x11, 0x00


	//----- nvinfo : EIATTR_KPARAM_INFO
	.align		4
.L_25:
        /*009c*/ 	.byte	0x04, 0x17
        /*009e*/ 	.short	(.L_27 - .L_26)
.L_26:
        /*00a0*/ 	.word	0x00000000
        /*00a4*/ 	.short	0x0005
        /*00a6*/ 	.short	0x0020
        /*00a8*/ 	.byte	0x00, 0xf0, 0x11, 0x00


	//----- nvinfo : EIATTR_KPARAM_INFO
	.align		4
.L_27:
        /*00ac*/ 	.byte	0x04, 0x17
        /*00ae*/ 	.short	(.L_29 - .L_28)
.L_28:
        /*00b0*/ 	.word	0x00000000
        /*00b4*/ 	.short	0x0004
        /*00b6*/ 	.short	0x001c
        /*00b8*/ 	.byte	0x00, 0xf0, 0x11, 0x00


	//----- nvinfo : EIATTR_KPARAM_INFO
	.align		4
.L_29:
        /*00bc*/ 	.byte	0x04, 0x17
        /*00be*/ 	.short	(.L_31 - .L_30)
.L_30:
        /*00c0*/ 	.word	0x00000000
        /*00c4*/ 	.short	0x0003
        /*00c6*/ 	.short	0x0018
        /*00c8*/ 	.byte	0x00, 0xf0, 0x11, 0x00


	//----- nvinfo : EIATTR_KPARAM_INFO
	.align		4
.L_31:
        /*00cc*/ 	.byte	0x04, 0x17
        /*00ce*/ 	.short	(.L_33 - .L_32)
.L_32:
        /*00d0*/ 	.word	0x00000000
        /*00d4*/ 	.short	0x0002
        /*00d6*/ 	.short	0x0010
        /*00d8*/ 	.byte	0x00, 0xf4, 0x21, 0x00


	//----- nvinfo : EIATTR_KPARAM_INFO
	.align		4
.L_33:
        /*00dc*/ 	.byte	0x04, 0x17
        /*00de*/ 	.short	(.L_35 - .L_34)
.L_34:
        /*00e0*/ 	.word	0x00000000
        /*00e4*/ 	.short	0x0001
        /*00e6*/ 	.short	0x0008
        /*00e8*/ 	.byte	0x00, 0xf4, 0x21, 0x00


	//----- nvinfo : EIATTR_KPARAM_INFO
	.align		4
.L_35:
        /*00ec*/ 	.byte	0x04, 0x17
        /*00ee*/ 	.short	(.L_37 - .L_36)
.L_36:
        /*00f0*/ 	.word	0x00000000
        /*00f4*/ 	.short	0x0000
        /*00f6*/ 	.short	0x0000
        /*00f8*/ 	.byte	0x00, 0xf4, 0x21, 0x00


	//----- nvinfo : EIATTR_MAXREG_COUNT
	.align		4
.L_37:
        /*00fc*/ 	.byte	0x03, 0x1b
        /*00fe*/ 	.short	0x00ff


	//----- nvinfo : EIATTR_NUM_BARRIERS
	.align		4
        /*0100*/ 	.byte	0x02, 0x4c
        /*0102*/ 	.byte	0x01
	.zero		1


	//----- nvinfo : EIATTR_ANNOTATIONS
	.align		4
        /*0104*/ 	.byte	0x04, 0x55
        /*0106*/ 	.short	(.L_39 - .L_38)


	//   ....[0]....
.L_38:
        /*0108*/ 	.word	0x00000001
        /*010c*/ 	.byte	0x10, 0x05, 0x00, 0x00, 0x01, 0x00, 0x00, 0x00, 0x80, 0x05, 0x00, 0x00, 0x01, 0x00, 0x00, 0x00
        /* <DEDUP_REMOVED lines=3417> */
        /*d6ac*/ 	.byte	0x40, 0x50, 0x03, 0x00


	//----- nvinfo : EIATTR_MERCURY_ISA_VERSION
	.align		4
.L_39:
        /*d6b0*/ 	.byte	0x03, 0x5f
        /*d6b2*/ 	.short	0x0000


	//----- nvinfo : EIATTR_EXIT_INSTR_OFFSETS
	.align		4
        /*d6b4*/ 	.byte	0x04, 0x1c
        /*d6b6*/ 	.short	(.L_41 - .L_40)


	//   ....[0]....
.L_40:
        /*d6b8*/ 	.word	0x000357e0


	//   ....[1]....
        /*d6bc*/ 	.word	0x00035810


	//----- nvinfo : EIATTR_REQNTID
	.align		4
.L_41:
        /*d6c0*/ 	.byte	0x04, 0x10
        /*d6c2*/ 	.short	(.L_43 - .L_42)
.L_42:
        /*d6c4*/ 	.word	0x00000080
        /*d6c8*/ 	.word	0x00000001
        /*d6cc*/ 	.word	0x00000001
.L_43:


//--------------------- .nv.callgraph             --------------------------
	.section	.nv.callgraph,"",@"SHT_CUDA_CALLGRAPH"
	.align	4
	.sectionentsize	8
	.align		4
        /*0000*/ 	.word	0x00000000
	.align		4
        /*0004*/ 	.word	0xffffffff
	.align		4
        /*0008*/ 	.word	0x00000000
	.align		4
        /*000c*/ 	.word	0xfffffffe
	.align		4
        /*0010*/ 	.word	0x00000000
	.align		4
        /*0014*/ 	.word	0xfffffffd
	.align		4
        /*0018*/ 	.word	0x00000000
	.align		4
        /*001c*/ 	.word	0xfffffffc


//--------------------- .nv.rel.action            --------------------------
	.section	.nv.rel.action,"",@"SHT_CUDA_RELOCINFO"
	.align	8
	.sectionentsize	8
        /*0000*/ 	.byte	0x73, 0x00, 0x00, 0x00, 0x00, 0x00, 0x00, 0x00, 0x00, 0x00, 0x00, 0x11, 0x25, 0x00, 0x05, 0x36


//--------------------- .nv.constant0.matmul_kernel --------------------------
	.section	.nv.constant0.matmul_kernel,"a",@progbits
	.sectionflags	@""
	.align	4
.nv.constant0.matmul_kernel:
	.zero		432


//--------------------- .text.matmul_kernel       --------------------------
	.section	.text.matmul_kernel,"ax",@progbits
	.sectioninfo	@"SHI_REGISTERS=32"
	.align	128
        .global         matmul_kernel
        .type           matmul_kernel,@function
        .size           matmul_kernel,(.L_x_5 - matmul_kernel)
        .other          matmul_kernel,@"STO_CUDA_ENTRY STV_DEFAULT"
matmul_kernel:
.text.matmul_kernel:
[----:B------:R-:W-:-:S03]  /*0000*/  IMAD.MOV.U32 R1, RZ, RZ, c[0x0][0x28] ;  /* 0x00000a00ff017624 */ /* 0x000fc600078e00ff */
[----:B------:R-:W-:Y:S01]  /*0010*/  IMAD.MOV.U32 R0, RZ, RZ, c[0x0][0x17c] ;  /* 0x00005f00ff007624 */ /* 0x000fe200078e00ff */
[----:B------:R-:W0:Y:S01]  /*0020*/  S2R R29, SR_TID.X ;  /* 0x00000000001d7919 */ /* 0x000e220000002100 */
[----:B------:R-:W-:Y:S01]  /*0030*/  IADD3 R1, R1, -0x2000, RZ ;  /* 0xffffe00001017810 */ /* 0x000fe20007ffe0ff */
[----:B------:R-:W-:Y:S02]  /*0040*/  ULDC.64 UR6, c[0x0][0x118] ;  /* 0x0000460000067ab9 */ /* 0x000fe40000000a00 */
[----:B------:R-:W-:-:S04]  /*0050*/  IADD3 R0, R0, 0xff, RZ ;  /* 0x000000ff00007810 */ /* 0x000fc80007ffe0ff */
[----:B------:R-:W-:-:S04]  /*0060*/  SHF.R.S32.HI R3, RZ, 0x1f, R0 ;  /* 0x0000001fff037819 */ /* 0x000fc80000011400 */
[----:B------:R-:W-:-:S04]  /*0070*/  LEA.HI R3, R3, R0, RZ, 0x8 ;  /* 0x0000000003037211 */ /* 0x000fc800078f40ff */
[----:B------:R-:W-:Y:S02]  /*0080*/  SHF.R.S32.HI R0, RZ, 0x8, R3 ;  /* 0x00000008ff007819 */ /* 0x000fe40000011403 */
[----:B------:R-:W1:Y:S03]  /*0090*/  S2R R3, SR_CTAID.X ;  /* 0x0000000000037919 */ /* 0x000e660000002500 */
[----:B------:R-:W-:Y:S01]  /*00a0*/  IMAD.SHL.U32 R0, R0, 0x4, RZ ;  /* 0x0000000400007824 */ /* 0x000fe200078e00ff */
[----:B0-----:R-:W-:-:S04]  /*00b0*/  LOP3.LUT R12, R29, 0x7f, RZ, 0xc0, !PT ;  /* 0x0000007f1d0c7812 */ /* 0x001fc800078ec0ff */
[-C--:B------:R-:W-:Y:S02]  /*00c0*/  IABS R7, R0.reuse ;  /* 0x0000000000077213 */ /* 0x080fe40000000000 */
[----:B------:R-:W-:Y:S02]  /*00d0*/  IABS R10, R0 ;  /* 0x00000000000a7213 */ /* 0x000fe40000000000 */
[----:B------:R-:W0:Y:S01]  /*00e0*/  I2F.RP R2, R7 ;  /* 0x0000000700027306 */ /* 0x000e220000209400 */
[----:B-1----:R-:W-:-:S07]  /*00f0*/  IABS R8, R3 ;  /* 0x0000000300087213 */ /* 0x002fce0000000000 */
[----:B0-----:R-:W0:Y:S02]  /*0100*/  MUFU.RCP R2, R2 ;  /* 0x0000000200027308 */ /* 0x001e240000001000 */
[----:B0-----:R-:W-:Y:S01]  /*0110*/  IADD3 R4, R2, 0xffffffe, RZ ;  /* 0x0ffffffe02047810 */ /* 0x001fe20007ffe0ff */
[----:B------:R-:W-:-:S05]  /*0120*/  IMAD.MOV R2, RZ, RZ, -R10 ;  /* 0x000000ffff027224 */ /* 0x000fca00078e0a0a */
[----:B------:R0:W1:Y:S02]  /*0130*/  F2I.FTZ.U32.TRUNC.NTZ R5, R4 ;  /* 0x0000000400057305 */ /* 0x000064000021f000 */
[----:B0-----:R-:W-:Y:S02]  /*0140*/  IMAD.MOV.U32 R4, RZ, RZ, RZ ;  /* 0x000000ffff047224 */ /* 0x001fe400078e00ff */
[----:B-1----:R-:W-:-:S04]  /*0150*/  IMAD.MOV R6, RZ, RZ, -R5 ;  /* 0x000000ffff067224 */ /* 0x002fc800078e0a05 */
[----:B------:R-:W-:Y:S02]  /*0160*/  IMAD R9, R6, R7, RZ ;  /* 0x0000000706097224 */ /* 0x000fe400078e02ff */
[----:B------:R-:W-:Y:S02]  /*0170*/  IMAD.MOV.U32 R6, RZ, RZ, R8 ;  /* 0x000000ffff067224 */ /* 0x000fe400078e0008 */
[----:B------:R-:W-:-:S06]  /*0180*/  IMAD.HI.U32 R5, R5, R9, R4 ;  /* 0x0000000905057227 */ /* 0x000fcc00078e0004 */
[----:B------:R-:W-:-:S04]  /*0190*/  IMAD.HI.U32 R5, R5, R6, RZ ;  /* 0x0000000605057227 */ /* 0x000fc800078e00ff */
[----:B------:R-:W-:-:S05]  /*01a0*/  IMAD R2, R5, R2, R6 ;  /* 0x0000000205027224 */ /* 0x000fca00078e0206 */
[----:B------:R-:W-:-:S13]  /*01b0*/  ISETP.GT.U32.AND P1, PT, R7, R2, PT ;  /* 0x000000020700720c */ /* 0x000fda0003f24070 */
[----:B------:R-:W-:Y:S01]  /*01c0*/  @!P1 IMAD.IADD R2, R2, 0x1, -R7 ;  /* 0x0000000102029824 */ /* 0x000fe200078e0a07 */
[----:B------:R-:W-:Y:S02]  /*01d0*/  @!P1 IADD3 R5, R5, 0x1, RZ ;  /* 0x0000000105059810 */ /* 0x000fe40007ffe0ff */
[----:B------:R-:W-:Y:S02]  /*01e0*/  ISETP.NE.AND P1, PT, R0, RZ, PT ;  /* 0x000000ff0000720c */ /* 0x000fe40003f25270 */
[----:B------:R-:W-:Y:S02]  /*01f0*/  ISETP.GE.U32.AND P0, PT, R2, R7, PT ;  /* 0x000000070200720c */ /* 0x000fe40003f06070 */
[----:B------:R-:W-:-:S04]  /*0200*/  LOP3.LUT R2, R3, R0, RZ, 0x3c, !PT ;  /* 0x0000000003027212 */ /* 0x000fc800078e3cff */
[----:B------:R-:W-:Y:S01]  /*0210*/  ISETP.GE.AND P2, PT, R2, RZ, PT ;  /* 0x000000ff0200720c */ /* 0x000fe20003f46270 */
[----:B------:R-:W-:-:S05]  /*0220*/  IMAD.MOV.U32 R2, RZ, RZ, c[0x0][0x178] ;  /* 0x00005e00ff027624 */ /* 0x000fca00078e00ff */
[----:B------:R-:W-:Y:S02]  /*0230*/  IADD3 R2, R2, 0x7f, RZ ;  /* 0x0000007f02027810 */ /* 0x000fe40007ffe0ff */
[----:B------:R-:W-:-:S05]  /*0240*/  @P0 IADD3 R5, R5, 0x1, RZ ;  /* 0x0000000105050810 */ /* 0x000fca0007ffe0ff */
[----:B------:R-:W-:Y:S01]  /*0250*/  IMAD.MOV.U32 R4, RZ, RZ, R5 ;  /* 0x000000ffff047224 */ /* 0x000fe200078e0005 */
[----:B------:R-:W-:-:S03]  /*0260*/  SHF.R.S32.HI R5, RZ, 0x1f, R2 ;  /* 0x0000001fff057819 */ /* 0x000fc60000011402 */
[----:B------:R-:W-:Y:S01]  /*0270*/  @!P2 IMAD.MOV R4, RZ, RZ, -R4 ;  /* 0x000000ffff04a224 */ /* 0x000fe200078e0a04 */
[----:B------:R-:W-:Y:S02]  /*0280*/  @!P1 LOP3.LUT R4, RZ, R0, RZ, 0x33, !PT ;  /* 0x00000000ff049212 */ /* 0x000fe400078e33ff */
[----:B------:R-:W-:-:S03]  /*0290*/  LEA.HI R5, R5, R2, RZ, 0x7 ;  /* 0x0000000205057211 */ /* 0x000fc600078f38ff */
[----:B------:R-:W-:Y:S02]  /*02a0*/  IMAD.SHL.U32 R2, R4, 0x4, RZ ;  /* 0x0000000404027824 */ /* 0x000fe400078e00ff */
[----:B------:R-:W-:-:S03]  /*02b0*/  IMAD.MOV R4, RZ, RZ, -R4 ;  /* 0x000000ffff047224 */ /* 0x000fc600078e0a04 */
[----:B------:R-:W-:Y:S01]  /*02c0*/  LEA.HI.SX32 R5, R5, -R2, 0x19 ;  /* 0x8000000205057211 */ /* 0x000fe200078fcaff */
[----:B------:R-:W-:Y:S02]  /*02d0*/  IMAD R13, R0, R4, R3 ;  /* 0x00000004000d7224 */ /* 0x000fe400078e0203 */
[----:B------:R-:W-:Y:S01]  /*02e0*/  IMAD.MOV.U32 R4, RZ, RZ, RZ ;  /* 0x000000ffff047224 */ /* 0x000fe200078e00ff */
[----:B------:R-:W-:Y:S02]  /*02f0*/  IMNMX R6, R5, 0x4, PT ;  /* 0x0000000405067817 */ /* 0x000fe40003800200 */
[----:B------:R-:W-:Y:S02]  /*0300*/  IABS R11, R13 ;  /* 0x0000000d000b7213 */ /* 0x000fe40000000000 */
[----:B------:R-:W-:-:S04]  /*0310*/  IABS R9, R6 ;  /* 0x0000000600097213 */ /* 0x000fc80000000000 */
[----:B------:R-:W0:Y:S08]  /*0320*/  I2F.RP R7, R9 ;  /* 0x0000000900077306 */ /* 0x000e300000209400 */
[----:B0-----:R-:W0:Y:S02]  /*0330*/  MUFU.RCP R7, R7 ;  /* 0x0000000700077308 */ /* 0x001e240000001000 */
[----:B0-----:R-:W-:-:S06]  /*0340*/  IADD3 R5, R7, 0xffffffe, RZ ;  /* 0x0ffffffe07057810 */ /* 0x001fcc0007ffe0ff */
[----:B------:R-:W0:Y:S02]  /*0350*/  F2I.FTZ.U32.TRUNC.NTZ R5, R5 ;  /* 0x0000000500057305 */ /* 0x000e24000021f000 */
[----:B0-----:R-:W-:-:S04]  /*0360*/  IMAD.MOV R8, RZ, RZ, -R5 ;  /* 0x000000ffff087224 */ /* 0x001fc800078e0a05 */
[----:B------:R-:W-:-:S04]  /*0370*/  IMAD.MOV.U32 R0, RZ, RZ, R8 ;  /* 0x000000ffff007224 */ /* 0x000fc800078e0008 */
[----:B------:R-:W-:Y:S01]  /*0380*/  IMAD R3, R0, R9, RZ ;  /* 0x0000000900037224 */ /* 0x000fe200078e02ff */
[----:B------:R-:W-:-:S03]  /*0390*/  IABS R0, R6 ;  /* 0x0000000600007213 */ /* 0x000fc60000000000 */
[----:B------:R-:W-:-:S04]  /*03a0*/  IMAD.HI.U32 R4, R5, R3, R4 ;  /* 0x0000000305047227 */ /* 0x000fc800078e0004 */
[----:B------:R-:W-:Y:S02]  /*03b0*/  IMAD.MOV R0, RZ, RZ, -R0 ;  /* 0x000000ffff007224 */ /* 0x000fe400078e0a00 */
        /* <DEDUP_REMOVED lines=8> */
[----:B------:R-:W-:-:S07]  /*0440*/  ISETP.GE.AND P2, PT, R0, RZ, PT ;  /* 0x000000ff0000720c */ /* 0x000fce0003f46270 */
[----:B------:R-:W-:-:S05]  /*0450*/  @P0 IADD3 R4, R4, 0x1, RZ ;  /* 0x0000000104040810 */ /* 0x000fca0007ffe0ff */
[----:B------:R-:W-:Y:S02]  /*0460*/  IMAD.MOV.U32 R28, RZ, RZ, R4 ;  /* 0x000000ffff1c7224 */ /* 0x000fe400078e0004 */
[----:B------:R-:W-:Y:S02]  /*0470*/  IMAD.MOV.U32 R4, RZ, RZ, 0x3f ;  /* 0x0000003fff047424 */ /* 0x000fe400078e00ff */
[----:B------:R-:W-:Y:S01]  /*0480*/  @!P2 IMAD.MOV R28, RZ, RZ, -R28 ;  /* 0x000000ffff1ca224 */ /* 0x000fe200078e0a1c */
[----:B------:R-:W-:Y:S02]  /*0490*/  @!P1 LOP3.LUT R28, RZ, R6, RZ, 0x33, !PT ;  /* 0x00000006ff1c9212 */ /* 0x000fe400078e33ff */
[----:B------:R-:W-:-:S03]  /*04a0*/  IADD3 R4, R4, c[0x0][0x180], RZ ;  /* 0x0000600004047a10 */ /* 0x000fc60007ffe0ff */
[----:B------:R-:W-:Y:S01]  /*04b0*/  IMAD.MOV R3, RZ, RZ, -R28 ;  /* 0x000000ffff037224 */ /* 0x000fe200078e0a1c */
[----:B------:R-:W-:Y:S01]  /*04c0*/  ISETP.GT.AND P0, PT, R4, 0x3f, PT ;  /* 0x0000003f0400780c */ /* 0x000fe20003f04270 */
[----:B------:R-:W-:Y:S02]  /*04d0*/  IMAD.SHL.U32 R28, R28, 0x100, RZ ;  /* 0x000001001c1c7824 */ /* 0x000fe400078e00ff */
[----:B------:R-:W-:-:S04]  /*04e0*/  IMAD R3, R6, R3, R13 ;  /* 0x0000000306037224 */ /* 0x000fc800078e020d */
[----:B------:R-:W-:-:S04]  /*04f0*/  IMAD.IADD R3, R2, 0x1, R3 ;  /* 0x0000000102037824 */ /* 0x000fc800078e0203 */
[----:B------:R-:W-:-:S05]  /*0500*/  IMAD R0, R3, 0x80, R12 ;  /* 0x0000008003007824 */ /* 0x000fca00078e020c */
[----:B------:R0:W-:Y:S01]  /*0510*/  STL [R1+0xcdc], R0 ;  /* 0x000cdc0001007387 */ /* 0x0001e20000100800 */
[----:B------:R-:W-:Y:S05]  /*0520*/  @P0 BRA `(.L_x_0) ;  /* 0x0000077000000947 */ /* 0x000fea0003800000 */
[----:B0-----:R-:W-:Y:S01]  /*0530*/  IMAD.SHL.U32 R0, R29, 0x20, RZ ;  /* 0x000000201d007824 */ /* 0x001fe200078e00ff */
[----:B------:R-:W-:Y:S01]  /*0540*/  CS2R R24, SRZ ;  /* 0x0000000000187805 */ /* 0x000fe2000001ff00 */
[----:B------:R-:W-:Y:S01]  /*0550*/  CS2R R26, SRZ ;  /* 0x00000000001a7805 */ /* 0x000fe2000001ff00 */
[----:B------:R-:W-:Y:S01]  /*0560*/  CS2R R20, SRZ ;  /* 0x0000000000147805 */ /* 0x000fe2000001ff00 */
[----:B------:R-:W-:Y:S01]  /*0570*/  CS2R R22, SRZ ;  /* 0x0000000000167805 */ /* 0x000fe2000001ff00 */
[----:B------:R0:W-:Y:S01]  /*0580*/  STL [R1+0xce0], R0 ;  /* 0x000ce00001007387 */ /* 0x0001e20000100800 */
[----:B------:R-:W-:Y:S01]  /*0590*/  CS2R R16, SRZ ;  /* 0x0000000000107805 */ /* 0x000fe2000001ff00 */
[----:B------:R-:W-:Y:S01]  /*05a0*/  CS2R R18, SRZ ;  /* 0x0000000000127805 */ /* 0x000fe2000001ff00 */
[----:B------:R-:W-:Y:S01]  /*05b0*/  CS2R R12, SRZ ;  /* 0x00000000000c7805 */ /* 0x000fe2000001ff00 */
[----:B------:R0:W-:Y:S01]  /*05c0*/  STL [R1], RZ ;  /* 0x000000ff01007387 */ /* 0x0001e20000100800 */
[----:B------:R-:W-:Y:S01]  /*05d0*/  CS2R R14, SRZ ;  /* 0x00000000000e7805 */ /* 0x000fe2000001ff00 */
[----:B------:R-:W-:Y:S01]  /*05e0*/  CS2R R8, SRZ ;  /* 0x0000000000087805 */ /* 0x000fe2000001ff00 */
[----:B------:R-:W-:Y:S01]  /*05f0*/  CS2R R10, SRZ ;  /* 0x00000000000a7805 */ /* 0x000fe2000001ff00 */
[----:B------:R0:W-:Y:S01]  /*0600*/  STL [R1+0x4], RZ ;  /* 0x000004ff01007387 */ /* 0x0001e20000100800 */
[----:B------:R-:W-:Y:S01]  /*0610*/  CS2R R4, SRZ ;  /* 0x0000000000047805 */ /* 0x000fe2000001ff00 */
[----:B------:R-:W-:-:S02]  /*0620*/  CS2R R6, SRZ ;  /* 0x0000000000067805 */ /* 0x000fc4000001ff00 */
[----:B------:R0:W-:Y:S04]  /*0630*/  STL [R1+0x8], RZ ;  /* 0x000008ff01007387 */ /* 0x0001e80000100800 */
        /* <DEDUP_REMOVED lines=100> */
[----:B------:R0:W-:Y:S01]  /*0c80*/  STL [R1+0x19c], RZ ;  /* 0x00019cff01007387 */ /* 0x0001e20000100800 */
[----:B------:R-:W-:Y:S05]  /*0c90*/  BRA `(.L_x_1) ;  /* 0x0002c73000007947 */ /* 0x000fea0003800000 */
.L_x_0:
[----:B------:R-:W-:Y:S01]  /*0ca0*/  IABS R15, c[0x0][0x17c] ;  /* 0x00005f00000f7a13 */ /* 0x000fe20000000000 */
[----:B------:R-:W-:Y:S01]  /*0cb0*/  IMAD.MOV.U32 R11, RZ, RZ, R0 ;  /* 0x000000ffff0b7224 */ /* 0x000fe200078e0000 */
[----:B0-----:R-:W-:Y:S01]  /*0cc0*/  IABS R0, c[0x0][0x178] ;  /* 0x00005e0000007a13 */ /* 0x001fe20000000000 */
[----:B------:R-:W-:Y:S01]  /*0cd0*/  STL [R1+0xce4], R28 ;  /* 0x000ce41c01007387 */ /* 0x000fe20000100800 */
[----:B------:R-:W0:Y:S01]  /*0ce0*/  I2F.RP R7, R15 ;  /* 0x0000000f00077306 */ /* 0x000e220000209400 */
[----:B------:R-:W-:-:S02]  /*0cf0*/  SHF.R.U32.HI R17, RZ, 0x6, R29 ;  /* 0x00000006ff117819 */ /* 0x000fc4000001161d */
[----:B------:R-:W-:Y:S02]  /*0d00*/  SHF.R.S32.HI R9, RZ, 0x1f, R4 ;  /* 0x0000001fff097819 */ /* 0x000fe40000011404 */
[----:B------:R-:W-:Y:S02]  /*0d10*/  SGXT.U32 R17, R17, 0x1 ;  /* 0x000000011111781a */ /* 0x000fe40000000000 */
[----:B------:R-:W-:Y:S01]  /*0d20*/  LOP3.LUT R12, R29, 0x3f, RZ, 0xc0, !PT ;  /* 0x0000003f1d0c7812 */ /* 0x000fe200078ec0ff */
[----:B------:R-:W1:Y:S01]  /*0d30*/  I2F.RP R6, R0 ;  /* 0x0000000000067306 */ /* 0x000e620000209400 */
[----:B------:R-:W-:-:S04]  /*0d40*/  LOP3.LUT R17, R28, R17, RZ, 0xfc, !PT ;  /* 0x000000111c117212 */ /* 0x000fc800078efcff */
[----:B------:R-:W-:Y:S02]  /*0d50*/  IABS R24, R17 ;  /* 0x0000001100187213 */ /* 0x000fe40000000000 */
[C---:B------:R-:W-:Y:S01]  /*0d60*/  ISETP.GE.AND P3, PT, R17.reuse, RZ, PT ;  /* 0x000000ff1100720c */ /* 0x040fe20003f66270 */
[----:B0-----:R-:W0:Y:S01]  /*0d70*/  MUFU.RCP R7, R7 ;  /* 0x0000000700077308 */ /* 0x001e220000001000 */
[C---:B------:R-:W-:Y:S02]  /*0d80*/  LOP3.LUT R18, R17.reuse, 0xea, RZ, 0xfc, !PT ;  /* 0x000000ea11127812 */ /* 0x040fe400078efcff */
[C---:B------:R-:W-:Y:S02]  /*0d90*/  LOP3.LUT R20, R17.reuse, 0xe8, RZ, 0xfc, !PT ;  /* 0x000000e811147812 */ /* 0x040fe400078efcff */
[C---:B------:R-:W-:Y:S02]  /*0da0*/  LOP3.LUT R16, R17.reuse, 0xe4, RZ, 0xfc, !PT ;  /* 0x000000e411107812 */ /* 0x040fe400078efcff */
[----:B------:R-:W-:Y:S01]  /*0db0*/  LOP3.LUT R25, R17, 0x1c, RZ, 0xfc, !PT ;  /* 0x0000001c11197812 */ /* 0x000fe200078efcff */
[----:B-1----:R-:W1:Y:S01]  /*0dc0*/  MUFU.RCP R6, R6 ;  /* 0x0000000600067308 */ /* 0x002e620000001000 */
[----:B0-----:R-:W-:-:S07]  /*0dd0*/  IADD3 R2, R7, 0xffffffe, RZ ;  /* 0x0ffffffe07027810 */ /* 0x001fce0007ffe0ff */
[----:B------:R0:W2:Y:S01]  /*0de0*/  F2I.FTZ.U32.TRUNC.NTZ R3, R2 ;  /* 0x0000000200037305 */ /* 0x0000a2000021f000 */
[----:B-1----:R-:W-:Y:S02]  /*0df0*/  IADD3 R5, R6, 0xffffffe, RZ ;  /* 0x0ffffffe06057810 */ /* 0x002fe40007ffe0ff */
[----:B------:R-:W-:Y:S01]  /*0e00*/  LEA.HI R6, R9, R4, RZ, 0x6 ;  /* 0x0000000409067211 */ /* 0x000fe200078f30ff */
[----:B------:R-:W-:Y:S01]  /*0e10*/  IMAD.MOV.U32 R4, RZ, RZ, RZ ;  /* 0x000000ffff047224 */ /* 0x000fe200078e00ff */
[----:B------:R-:W-:Y:S01]  /*0e20*/  IABS R9, R11 ;  /* 0x0000000b00097213 */ /* 0x000fe20000000000 */
[----:B0-----:R-:W-:Y:S02]  /*0e30*/  IMAD.MOV.U32 R2, RZ, RZ, RZ ;  /* 0x000000ffff027224 */ /* 0x001fe400078e00ff */
[----:B------:R-:W0:Y:S01]  /*0e40*/  F2I.FTZ.U32.TRUNC.NTZ R5, R5 ;  /* 0x0000000500057305 */ /* 0x000e22000021f000 */
[----:B------:R1:W-:Y:S01]  /*0e50*/  STL [R1+0x218], R6 ;  /* 0x0002180601007387 */ /* 0x0003e20000100800 */
[----:B--2---:R-:W-:-:S04]  /*0e60*/  IMAD.MOV R8, RZ, RZ, -R3 ;  /* 0x000000ffff087224 */ /* 0x004fc800078e0a03 */
[----:B------:R-:W-:Y:S02]  /*0e70*/  IMAD R19, R8, R15, RZ ;  /* 0x0000000f08137224 */ /* 0x000fe400078e02ff */
[----:B-1----:R-:W-:Y:S02]  /*0e80*/  IMAD.SHL.U32 R6, R29, 0x2, RZ ;  /* 0x000000021d067824 */ /* 0x002fe400078e00ff */
[----:B------:R-:W-:-:S04]  /*0e90*/  IMAD.HI.U32 R19, R3, R19, R2 ;  /* 0x0000001303137227 */ /* 0x000fc800078e0002 */
[----:B0-----:R-:W-:Y:S02]  /*0ea0*/  IMAD.MOV R7, RZ, RZ, -R5 ;  /* 0x000000ffff077224 */ /* 0x001fe400078e0a05 */
[----:B------:R-:W-:-:S04]  /*0eb0*/  IMAD.HI.U32 R2, R19, R24, RZ ;  /* 0x0000001813027227 */ /* 0x000fc800078e00ff */
[----:B------:R-:W-:Y:S02]  /*0ec0*/  IMAD R3, R7, R0, RZ ;  /* 0x0000000007037224 */ /* 0x000fe400078e02ff */
[----:B------:R-:W-:Y:S02]  /*0ed0*/  IMAD.SHL.U32 R8, R29, 0x20, RZ ;  /* 0x000000201d087824 */ /* 0x000fe400078e00ff */
[----:B------:R-:W-:Y:S01]  /*0ee0*/  IMAD.HI.U32 R4, R5, R3, R4 ;  /* 0x0000000305047227 */ /* 0x000fe200078e0004 */
[----:B------:R-:W-:Y:S02]  /*0ef0*/  LOP3.LUT R5, R29, 0x7, RZ, 0xc0, !PT ;  /* 0x000000071d057812 */ /* 0x000fe400078ec0ff */
[----:B------:R0:W-:Y:S03]  /*0f00*/  STL [R1+0xce0], R8 ;  /* 0x000ce00801007387 */ /* 0x0001e60000100800 */
[----:B------:R-:W-:-:S02]  /*0f10*/  IMAD R7, R5, 0x110, RZ ;  /* 0x0000011005077824 */ /* 0x000fc400078e02ff */
[----:B------:R-:W-:-:S03]  /*0f20*/  IMAD.HI.U32 R4, R4, R9, RZ ;  /* 0x0000000904047227 */ /* 0x000fc600078e00ff */
[----:B------:R-:W-:Y:S01]  /*0f30*/  LOP3.LUT R10, R7, 0x10, R6, 0x78, !PT ;  /* 0x00000010070a7812 */ /* 0x000fe200078e7806 */
[----:B------:R-:W-:Y:S01]  /*0f40*/  IMAD.MOV R7, RZ, RZ, -R2 ;  /* 0x000000ffff077224 */ /* 0x000fe200078e0a02 */
[----:B0-----:R-:W-:Y:S01]  /*0f50*/  LOP3.LUT R8, R8, 0xc00, RZ, 0xc0, !PT ;  /* 0x00000c0008087812 */ /* 0x001fe200078ec0ff */
[----:B------:R-:W-:Y:S02]  /*0f60*/  IMAD.MOV R2, RZ, RZ, -R4 ;  /* 0x000000ffff027224 */ /* 0x000fe400078e0a04 */
[----:B------:R-:W-:Y:S01]  /*0f70*/  IMAD.SHL.U32 R3, R5, 0x10, RZ ;  /* 0x0000001005037824 */ /* 0x000fe200078e00ff */
[----:B------:R0:W-:Y:S01]  /*0f80*/  STL [R1+0x1a4], R10 ;  /* 0x0001a40a01007387 */ /* 0x0001e20000100800 */
[----:B------:R-:W-:Y:S01]  /*0f90*/  IMAD R11, R0, R2, R9 ;  /* 0x00000002000b7224 */ /* 0x000fe200078e0209 */
[----:B------:R-:W-:Y:S01]  /*0fa0*/  SHF.R.S32.HI R2, RZ, 0x6, R29 ;  /* 0x00000006ff027819 */ /* 0x000fe2000001141d */
[----:B------:R-:W-:Y:S01]  /*0fb0*/  IMAD.SHL.U32 R9, R12, 0x2, RZ ;  /* 0x000000020c097824 */ /* 0x000fe200078e00ff */
[----:B------:R-:W-:Y:S01]  /*0fc0*/  LOP3.LUT R3, R3, 0x30, R6, 0x78, !PT ;  /* 0x0000003003037812 */ /* 0x000fe200078e7806 */
[----:B------:R-:W-:Y:S01]  /*0fd0*/  IMAD R24, R15, R7, R24 ;  /* 0x000000070f187224 */ /* 0x000fe200078e0218 */
[----:B------:R-:W-:Y:S01]  /*0fe0*/  ISETP.GT.U32.AND P0, PT, R0, R11, PT ;  /* 0x0000000b0000720c */ /* 0x000fe20003f04070 */
[----:B------:R-:W-:Y:S01]  /*0ff0*/  IMAD R4, R5, 0x80, R8 ;  /* 0x0000008005047824 */ /* 0x000fe200078e0208 */
[----:B------:R-:W-:-:S02]  /*1000*/  SGXT R2, R2, 0x1 ;  /* 0x000000010202781a */ /* 0x000fc40000000200 */
[C---:B0-----:R-:W-:Y:S01]  /*1010*/  LOP3.LUT R10, R17.reuse, 0xfe, RZ, 0xfc, !PT ;  /* 0x000000fe110a7812 */ /* 0x041fe200078efcff */
[----:B------:R-:W-:Y:S01]  /*1020*/  IMAD.IADD R28, R4, 0x1, R3 ;  /* 0x00000001041c7824 */ /* 0x000fe200078e0203 */
[----:B------:R-:W-:Y:S02]  /*1030*/  LOP3.LUT R7, R17, 0xfa, RZ, 0xfc, !PT ;  /* 0x000000fa11077812 */ /* 0x000fe400078efcff */
[----:B------:R-:W-:Y:S02]  /*1040*/  IABS R6, R10 ;  /* 0x0000000a00067213 */ /* 0x000fe40000000000 */
[----:B------:R-:W-:Y:S02]  /*1050*/  LOP3.LUT R2, R9, 0x90, R2, 0x78, !PT ;  /* 0x0000009009027812 */ /* 0x000fe400078e7802 */
[----:B------:R-:W-:Y:S01]  /*1060*/  IABS R9, R7 ;  /* 0x0000000700097213 */ /* 0x000fe20000000000 */
[----:B------:R-:W-:Y:S01]  /*1070*/  IMAD.HI.U32 R5, R19, R6, RZ ;  /* 0x0000000613057227 */ /* 0x000fe200078e00ff */
[----:B------:R-:W-:Y:S01]  /*1080*/  ISETP.GT.U32.AND P1, PT, R15, R24, PT ;  /* 0x000000180f00720c */ /* 0x000fe20003f24070 */
[----:B------:R-:W-:Y:S01]  /*1090*/  STL [R1+0xce8], R2 ;  /* 0x000ce80201007387 */ /* 0x000fe20000100800 */
[----:B------:R-:W-:Y:S01]  /*10a0*/  LOP3.LUT R8, R17, 0xfc, RZ, 0xfc, !PT ;  /* 0x000000fc11087812 */ /* 0x000fe200078efcff */
[----:B------:R-:W-:Y:S01]  /*10b0*/  IMAD.MOV R5, RZ, RZ, -R5 ;  /* 0x000000ffff057224 */ /* 0x000fe200078e0a05 */
[----:B------:R-:W-:Y:S01]  /*10c0*/  ISETP.GE.AND P5, PT, R10, RZ, PT ;  /* 0x000000ff0a00720c */ /* 0x000fe20003fa6270 */
[----:B------:R-:W-:Y:S01]  /*10d0*/  @!P0 IMAD.IADD R11, R11, 0x1, -R0 ;  /* 0x000000010b0b8824 */ /* 0x000fe200078e0a00 */
[----:B------:R-:W-:Y:S01]  /*10e0*/  IABS R12, R8 ;  /* 0x00000008000c7213 */ /* 0x000fe20000000000 */
[----:B------:R-:W-:Y:S01]  /*10f0*/  IMAD.MOV.U32 R4, RZ, RZ, R9 ;  /* 0x000000ffff047224 */ /* 0x000fe200078e0009 */
[----:B------:R-:W-:Y:S01]  /*1100*/  STL [R1+0x698], R28 ;  /* 0x0006981c01007387 */ /* 0x000fe20000100800 */
[----:B------:R-:W-:Y:S01]  /*1110*/  IMAD R6, R15, R5, R6 ;  /* 0x000000050f067224 */ /* 0x000fe200078e0206 */
[----:B------:R-:W-:Y:S01]  /*1120*/  ISETP.GT.U32.AND P0, PT, R0, R11, PT ;  /* 0x0000000b0000720c */ /* 0x000fe20003f04070 */
[----:B------:R-:W-:Y:S01]  /*1130*/  IMAD.HI.U32 R5, R19, R4, RZ ;  /* 0x0000000413057227 */ /* 0x000fe200078e00ff */
[----:B------:R-:W-:Y:S01]  /*1140*/  STL [R1+0xcec], R28 ;  /* 0x000cec1c01007387 */ /* 0x000fe20000100800 */
[----:B------:R-:W-:-:S02]  /*1150*/  ISETP.GE.AND P4, PT, R8, RZ, PT ;  /* 0x000000ff0800720c */ /* 0x000fc40003f86270 */
[----:B------:R-:W-:Y:S01]  /*1160*/  ISETP.GT.U32.AND P2, PT, R15, R6, PT ;  /* 0x000000060f00720c */ /* 0x000fe20003f44070 */
[----:B------:R-:W-:Y:S01]  /*1170*/  IMAD.MOV R5, RZ, RZ, -R5 ;  /* 0x000000ffff057224 */ /* 0x000fe200078e0a05 */
[----:B------:R-:W-:Y:S01]  /*1180*/  LOP3.LUT R29, R17, 0x1a, RZ, 0xfc, !PT ;  /* 0x0000001a111d7812 */ /* 0x000fe200078efcff */
[----:B------:R-:W-:Y:S02]  /*1190*/  @!P1 IMAD.IADD R24, R24, 0x1, -R15 ;  /* 0x0000000118189824 */ /* 0x000fe400078e0a0f */
[----:B------:R-:W-:Y:S02]  /*11a0*/  IMAD R4, R15, R5, R4 ;  /* 0x000000050f047224 */ /* 0x000fe400078e0204 */
[----:B------:R-:W-:Y:S01]  /*11b0*/  IMAD.HI.U32 R3, R19, R12, RZ ;  /* 0x0000000c13037227 */ /* 0x000fe200078e00ff */
[C---:B------:R-:W-:Y:S02]  /*11c0*/  ISETP.GT.U32.AND P1, PT, R15.reuse, R24, PT ;  /* 0x000000180f00720c */ /* 0x040fe40003f24070 */
[----:B------:R-:W-:Y:S01]  /*11d0*/  ISETP.GT.U32.AND P6, PT, R15, R4, PT ;  /* 0x000000040f00720c */ /* 0x000fe20003fc4070 */
[----:B------:R-:W-:Y:S01]  /*11e0*/  IMAD.MOV R9, RZ, RZ, -R3 ;  /* 0x000000ffff097224 */ /* 0x000fe200078e0a03 */
[----:B------:R-:W-:Y:S01]  /*11f0*/  LOP3.LUT R3, R17, 0xf8, RZ, 0xfc, !PT ;  /* 0x000000f811037812 */ /* 0x000fe200078efcff */
[----:B------:R-:W-:-:S02]  /*1200*/  @!P0 IMAD.IADD R11, R11, 0x1, -R0 ;  /* 0x000000010b0b8824 */ /* 0x000fc400078e0a00 */
[--C-:B------:R-:W-:Y:S01]  /*1210*/  @!P2 IMAD.IADD R6, R6, 0x1, -R15.reuse ;  /* 0x000000010606a824 */ /* 0x100fe200078e0a0f */
[----:B------:R-:W-:Y:S01]  /*1220*/  IABS R10, R3 ;  /* 0x00000003000a7213 */ /* 0x000fe20000000000 */
[----:B------:R-:W-:Y:S01]  /*1230*/  IMAD R12, R15, R9, R12 ;  /* 0x000000090f0c7224 */ /* 0x000fe200078e020c */
[----:B------:R0:W-:Y:S01]  /*1240*/  STL [R1+0x214], R11 ;  /* 0x0002140b01007387 */ /* 0x0001e20000100800 */
[----:B------:R-:W-:Y:S02]  /*1250*/  LOP3.LUT R9, R17, 0xf4, RZ, 0xfc, !PT ;  /* 0x000000f411097812 */ /* 0x000fe400078efcff */
[----:B------:R-:W-:Y:S01]  /*1260*/  ISETP.GT.U32.AND P2, PT, R15, R6, PT ;  /* 0x000000060f00720c */ /* 0x000fe20003f44070 */
[----:B------:R-:W-:Y:S01]  /*1270*/  IMAD.HI.U32 R0, R19, R10, RZ ;  /* 0x0000000a13007227 */ /* 0x000fe200078e00ff */
[----:B------:R-:W-:Y:S02]  /*1280*/  ISETP.GT.U32.AND P0, PT, R15, R12, PT ;  /* 0x0000000c0f00720c */ /* 0x000fe40003f04070 */
[----:B------:R-:W-:Y:S01]  /*1290*/  IABS R13, R9 ;  /* 0x00000009000d7213 */ /* 0x000fe20000000000 */
[--C-:B------:R-:W-:Y:S01]  /*12a0*/  @!P1 IMAD.IADD R24, R24, 0x1, -R15.reuse ;  /* 0x0000000118189824 */ /* 0x100fe200078e0a0f */
[----:B------:R-:W-:Y:S01]  /*12b0*/  ISETP.GE.AND P1, PT, R7, RZ, PT ;  /* 0x000000ff0700720c */ /* 0x000fe20003f26270 */
[--C-:B------:R-:W-:Y:S01]  /*12c0*/  @!P6 IMAD.IADD R4, R4, 0x1, -R15.reuse ;  /* 0x000000010404e824 */ /* 0x100fe200078e0a0f */
[----:B0-----:R-:W-:Y:S01]  /*12d0*/  LOP3.LUT R11, R17, 0xf6, RZ, 0xfc, !PT ;  /* 0x000000f6110b7812 */ /* 0x001fe200078efcff */
[----:B------:R-:W-:Y:S01]  /*12e0*/  IMAD.MOV R5, RZ, RZ, -R0 ;  /* 0x000000ffff057224 */ /* 0x000fe200078e0a00 */
[----:B------:R-:W-:Y:S01]  /*12f0*/  ISETP.GE.AND P6, PT, R3, RZ, PT ;  /* 0x000000ff0300720c */ /* 0x000fe20003fc6270 */
[----:B------:R-:W-:Y:S01]  /*1300*/  @!P3 IMAD.MOV R24, RZ, RZ, -R24 ;  /* 0x000000ffff18b224 */ /* 0x000fe200078e0a18 */
[----:B------:R-:W-:Y:S01]  /*1310*/  IABS R8, R11 ;  /* 0x0000000b00087213 */ /* 0x000fe20000000000 */
[C---:B------:R-:W-:Y:S01]  /*1320*/  IMAD R10, R15.reuse, R5, R10 ;  /* 0x000000050f0a7224 */ /* 0x040fe200078e020a */
[----:B------:R-:W-:Y:S01]  /*1330*/  ISETP.GT.U32.AND P3, PT, R15, R4, PT ;  /* 0x000000040f00720c */ /* 0x000fe20003f64070 */
[----:B------:R-:W-:Y:S01]  /*1340*/  @!P2 IMAD.IADD R6, R6, 0x1, -R15 ;  /* 0x000000010606a824 */ /* 0x000fe200078e0a0f */
[----:B------:R-:W-:Y:S01]  /*1350*/  LOP3.LUT R3, R17, 0xf0, RZ, 0xfc, !PT ;  /* 0x000000f011037812 */ /* 0x000fe200078efcff */
[----:B------:R-:W-:Y:S01]  /*1360*/  IMAD.MOV.U32 R0, RZ, RZ, R8 ;  /* 0x000000ffff007224 */ /* 0x000fe200078e0008 */
[----:B------:R-:W-:Y:S01]  /*1370*/  ISETP.GT.U32.AND P2, PT, R15, R10, PT ;  /* 0x0000000a0f00720c */ /* 0x000fe20003f44070 */
[----:B------:R-:W-:Y:S01]  /*1380*/  IMAD.MOV.U32 R2, RZ, RZ, R6 ;  /* 0x000000ffff027224 */ /* 0x000fe200078e0006 */
[----:B------:R0:W-:Y:S01]  /*1390*/  STL [R1+0xe5c], R24 ;  /* 0x000e5c1801007387 */ /* 0x0001e20000100800 */
[----:B------:R-:W-:-:S04]  /*13a0*/  IMAD.HI.U32 R5, R19, R0, RZ ;  /* 0x0000000013057227 */ /* 0x000fc800078e00ff */
[----:B------:R-:W-:Y:S02]  /*13b0*/  IMAD.MOV R5, RZ, RZ, -R5 ;  /* 0x000000ffff057224 */ /* 0x000fe400078e0a05 */
[--C-:B------:R-:W-:Y:S02]  /*13c0*/  @!P3 IMAD.IADD R4, R4, 0x1, -R15.reuse ;  /* 0x000000010404b824 */ /* 0x100fe400078e0a0f */
[----:B------:R-:W-:Y:S01]  /*13d0*/  IMAD R6, R15, R5, R0 ;  /* 0x000000050f067224 */ /* 0x000fe200078e0200 */
[C---:B------:R-:W-:Y:S01]  /*13e0*/  LOP3.LUT R0, R17.reuse, 0xf2, RZ, 0xfc, !PT ;  /* 0x000000f211007812 */ /* 0x040fe200078efcff */
[----:B------:R-:W-:Y:S01]  /*13f0*/  @!P0 IMAD.IADD R12, R12, 0x1, -R15 ;  /* 0x000000010c0c8824 */ /* 0x000fe200078e0a0f */
[----:B------:R-:W-:Y:S01]  /*1400*/  LOP3.LUT R5, R17, 0xec, RZ, 0xfc, !PT ;  /* 0x000000ec11057812 */ /* 0x000fe200078efcff */
[----:B------:R-:W-:Y:S01]  /*1410*/  IMAD.MOV.U32 R8, RZ, RZ, R13 ;  /* 0x000000ffff087224 */ /* 0x000fe200078e000d */
[C---:B------:R-:W-:Y:S01]  /*1420*/  ISETP.GT.U32.AND P3, PT, R15.reuse, R6, PT ;  /* 0x000000060f00720c */ /* 0x040fe20003f64070 */
[----:B------:R-:W-:Y:S01]  /*1430*/  @!P2 IMAD.IADD R10, R10, 0x1, -R15 ;  /* 0x000000010a0aa824 */ /* 0x000fe200078e0a0f */
[----:B------:R-:W-:Y:S01]  /*1440*/  ISETP.GT.U32.AND P0, PT, R15, R12, PT ;  /* 0x0000000c0f00720c */ /* 0x000fe20003f04070 */
[----:B------:R-:W-:Y:S01]  /*1450*/  IMAD.HI.U32 R7, R19, R8, RZ ;  /* 0x0000000813077227 */ /* 0x000fe200078e00ff */
[----:B------:R-:W-:-:S02]  /*1460*/  IABS R14, R0 ;  /* 0x00000000000e7213 */ /* 0x000fc40000000000 */
[----:B------:R-:W-:Y:S01]  /*1470*/  ISETP.GT.U32.AND P2, PT, R15, R10, PT ;  /* 0x0000000a0f00720c */ /* 0x000fe20003f44070 */
[----:B------:R-:W-:Y:S01]  /*1480*/  IMAD.MOV R7, RZ, RZ, -R7 ;  /* 0x000000ffff077224 */ /* 0x000fe200078e0a07 */
[----:B0-----:R-:W-:Y:S01]  /*1490*/  LOP3.LUT R24, R17, 0xe, RZ, 0xfc, !PT ;  /* 0x0000000e11187812 */ /* 0x001fe200078efcff */
[----:B------:R-:W-:Y:S01]  /*14a0*/  @!P5 IMAD.MOV R2, RZ, RZ, -R2 ;  /* 0x000000ffff02d224 */ /* 0x000fe200078e0a02 */
[----:B------:R-:W-:Y:S01]  /*14b0*/  ISETP.GE.AND P5, PT, R11, RZ, PT ;  /* 0x000000ff0b00720c */ /* 0x000fe20003fa6270 */
[----:B------:R-:W-:Y:S02]  /*14c0*/  IMAD R8, R15, R7, R8 ;  /* 0x000000070f087224 */ /* 0x000fe400078e0208 */
[--C-:B------:R-:W-:Y:S01]  /*14d0*/  @!P3 IMAD.IADD R6, R6, 0x1, -R15.reuse ;  /* 0x000000010606b824 */ /* 0x100fe200078e0a0f */
[----:B------:R0:W-:Y:S01]  /*14e0*/  STL [R1+0x5c], R2 ;  /* 0x00005c0201007387 */ /* 0x0001e20000100800 */
[----:B------:R-:W-:Y:S01]  /*14f0*/  @!P0 IMAD.IADD R12, R12, 0x1, -R15 ;  /* 0x000000010c0c8824 */ /* 0x000fe200078e0a0f */
[----:B------:R-:W-:Y:S01]  /*1500*/  ISETP.GE.AND P0, PT, R9, RZ, PT ;  /* 0x000000ff0900720c */ /* 0x000fe20003f06270 */
[----:B------:R-:W-:Y:S01]  /*1510*/  IMAD.HI.U32 R7, R19, R14, RZ ;  /* 0x0000000e13077227 */ /* 0x000fe200078e00ff */
[----:B------:R-:W-:-:S03]  /*1520*/  ISETP.GT.U32.AND P3, PT, R15, R6, PT ;  /* 0x000000060f00720c */ /* 0x000fc60003f64070 */
[----:B------:R-:W-:Y:S01]  /*1530*/  IMAD.MOV.U32 R13, RZ, RZ, R12 ;  /* 0x000000ffff0d7224 */ /* 0x000fe200078e000c */
[----:B------:R-:W-:Y:S01]  /*1540*/  IABS R12, R3 ;  /* 0x00000003000c7213 */ /* 0x000fe20000000000 */
[----:B------:R-:W-:Y:S02]  /*1550*/  IMAD.MOV R7, RZ, RZ, -R7 ;  /* 0x000000ffff077224 */ /* 0x000fe400078e0a07 */
[----:B------:R-:W-:Y:S01]  /*1560*/  @!P2 IMAD.IADD R10, R10, 0x1, -R15 ;  /* 0x000000010a0aa824 */ /* 0x000fe200078e0a0f */
[C---:B------:R-:W-:Y:S01]  /*1570*/  ISETP.GT.U32.AND P2, PT, R15.reuse, R8, PT ;  /* 0x000000080f00720c */ /* 0x040fe20003f44070 */
[----:B------:R-:W-:Y:S02]  /*1580*/  IMAD R7, R15, R7, R14 ;  /* 0x000000070f077224 */ /* 0x000fe400078e020e */
[----:B------:R-:W-:-:S04]  /*1590*/  IMAD.HI.U32 R21, R19, R12, RZ ;  /* 0x0000000c13157227 */ /* 0x000fc800078e00ff */
[----:B------:R-:W-:Y:S01]  /*15a0*/  @!P3 IMAD.IADD R6, R6, 0x1, -R15 ;  /* 0x000000010606b824 */ /* 0x000fe200078e0a0f */
[C---:B------:R-:W-:Y:S01]  /*15b0*/  ISETP.GT.U32.AND P3, PT, R15.reuse, R7, PT ;  /* 0x000000070f00720c */ /* 0x040fe20003f64070 */
[----:B------:R-:W-:Y:S02]  /*15c0*/  IMAD.MOV R21, RZ, RZ, -R21 ;  /* 0x000000ffff157224 */ /* 0x000fe400078e0a15 */
[----:B0-----:R-:W-:Y:S02]  /*15d0*/  IMAD.MOV.U32 R2, RZ, RZ, R4 ;  /* 0x000000ffff027224 */ /* 0x001fe400078e0004 */
[----:B------:R-:W-:Y:S01]  /*15e0*/  IMAD R21, R15, R21, R12 ;  /* 0x000000150f157224 */ /* 0x000fe200078e020c */
[----:B------:R-:W-:Y:S01]  /*15f0*/  IABS R12, R20 ;  /* 0x00000014000c7213 */ /* 0x000fe20000000000 */
[----:B------:R-:W-:Y:S01]  /*1600*/  IMAD.MOV.U32 R11, RZ, RZ, R10 ;  /* 0x000000ffff0b7224 */ /* 0x000fe200078e000a */
[----:B------:R-:W-:Y:S01]  /*1610*/  LOP3.LUT R10, R17, 0xe2, RZ, 0xfc, !PT ;  /* 0x000000e2110a7812 */ /* 0x000fe200078efcff */
[----:B------:R-:W-:Y:S01]  /*1620*/  @!P1 IMAD.MOV R2, RZ, RZ, -R2 ;  /* 0x000000ffff029224 */ /* 0x000fe200078e0a02 */
[----:B------:R-:W-:Y:S01]  /*1630*/  ISETP.GE.AND P1, PT, R3, RZ, PT ;  /* 0x000000ff0300720c */ /* 0x000fe20003f26270 */
[----:B------:R-:W-:Y:S01]  /*1640*/  @!P6 IMAD.MOV R11, RZ, RZ, -R11 ;  /* 0x000000ffff0be224 */ /* 0x000fe200078e0a0b */
[----:B------:R-:W-:Y:S01]  /*1650*/  LOP3.LUT R3, R17, 0xee, RZ, 0xfc, !PT ;  /* 0x000000ee11037812 */ /* 0x000fe200078efcff */
[----:B------:R-:W-:Y:S01]  /*1660*/  @!P3 IMAD.IADD R7, R7, 0x1, -R15 ;  /* 0x000000010707b824 */ /* 0x000fe200078e0a0f */
[C---:B------:R-:W-:Y:S01]  /*1670*/  ISETP.GT.U32.AND P6, PT, R15.reuse, R21, PT ;  /* 0x000000150f00720c */ /* 0x040fe20003fc4070 */
[----:B------:R-:W-:Y:S01]  /*1680*/  @!P4 IMAD.MOV R13, RZ, RZ, -R13 ;  /* 0x000000ffff0dc224 */ /* 0x000fe200078e0a0d */
[----:B------:R-:W-:Y:S01]  /*1690*/  IABS R4, R3 ;  /* 0x0000000300047213 */ /* 0x000fe20000000000 */
[----:B------:R-:W-:Y:S01]  /*16a0*/  @!P2 IMAD.IADD R8, R8, 0x1, -R15 ;  /* 0x000000010808a824 */ /* 0x000fe200078e0a0f */
[----:B------:R-:W-:Y:S01]  /*16b0*/  ISETP.GT.U32.AND P3, PT, R15, R7, PT ;  /* 0x000000070f00720c */ /* 0x000fe20003f64070 */
[C---:B------:R-:W-:Y:S01]  /*16c0*/  IMAD.HI.U32 R23, R19.reuse, R12, RZ ;  /* 0x0000000c13177227 */ /* 0x040fe200078e00ff */
[----:B------:R-:W-:Y:S01]  /*16d0*/  ISETP.GE.AND P4, PT, R0, RZ, PT ;  /* 0x000000ff0000720c */ /* 0x000fe20003f86270 */
[----:B------:R0:W-:Y:S01]  /*16e0*/  STL [R1+0x34], R13 ;  /* 0x0000340d01007387 */ /* 0x0001e20000100800 */
[----:B------:R-:W-:Y:S01]  /*16f0*/  IABS R0, R5 ;  /* 0x0000000500007213 */ /* 0x000fe20000000000 */
[----:B------:R-:W-:Y:S01]  /*1700*/  IMAD.HI.U32 R9, R19, R4, RZ ;  /* 0x0000000413097227 */ /* 0x000fe200078e00ff */
[----:B------:R-:W-:Y:S01]  /*1710*/  ISETP.GT.U32.AND P2, PT, R15, R8, PT ;  /* 0x000000080f00720c */ /* 0x000fe20003f44070 */
[----:B------:R1:W-:Y:S02]  /*1720*/  STL [R1+0x194], R2 ;  /* 0x0001940201007387 */ /* 0x0003e40000100800 */
[----:B------:R-:W-:-:S02]  /*1730*/  IMAD.MOV R9, RZ, RZ, -R9 ;  /* 0x000000ffff097224 */ /* 0x000fc400078e0a09 */
[----:B------:R-:W-:Y:S01]  /*1740*/  @!P6 IMAD.IADD R21, R21, 0x1, -R15 ;  /* 0x000000011515e824 */ /* 0x000fe200078e0a0f */
[----:B------:R2:W-:Y:S01]  /*1750*/  STL [R1+0x198], R11 ;  /* 0x0001980b01007387 */ /* 0x0005e20000100800 */
[----:B------:R-:W-:Y:S01]  /*1760*/  IMAD R9, R15, R9, R4 ;  /* 0x000000090f097224 */ /* 0x000fe200078e0204 */
[----:B------:R-:W-:Y:S01]  /*1770*/  IABS R4, R18 ;  /* 0x0000001200047213 */ /* 0x000fe20000000000 */
[----:B0-----:R-:W-:Y:S01]  /*1780*/  IMAD.HI.U32 R13, R19, R0, RZ ;  /* 0x00000000130d7227 */ /* 0x001fe200078e00ff */
[----:B------:R-:W-:-:S03]  /*1790*/  ISETP.GT.U32.AND P6, PT, R15, R21, PT ;  /* 0x000000150f00720c */ /* 0x000fc60003fc4070 */
[----:B------:R-:W-:Y:S01]  /*17a0*/  @!P3 IMAD.IADD R7, R7, 0x1, -R15 ;  /* 0x000000010707b824 */ /* 0x000fe200078e0a0f */
[----:B------:R-:W-:Y:S01]  /*17b0*/  ISETP.GT.U32.AND P3, PT, R15, R9, PT ;  /* 0x000000090f00720c */ /* 0x000fe20003f64070 */
[----:B-1----:R-:W-:Y:S02]  /*17c0*/  IMAD.MOV.U32 R2, RZ, RZ, R6 ;  /* 0x000000ffff027224 */ /* 0x002fe400078e0006 */
[----:B------:R-:W-:Y:S02]  /*17d0*/  IMAD.MOV R13, RZ, RZ, -R13 ;  /* 0x000000ffff0d7224 */ /* 0x000fe400078e0a0d */
[----:B------:R-:W-:-:S04]  /*17e0*/  IMAD.HI.U32 R6, R19, R4, RZ ;  /* 0x0000000413067227 */ /* 0x000fc800078e00ff */
[----:B------:R-:W-:Y:S01]  /*17f0*/  IMAD R13, R15, R13, R0 ;  /* 0x0000000d0f0d7224 */ /* 0x000fe200078e0200 */
[----:B------:R-:W-:Y:S01]  /*1800*/  IABS R0, R10 ;  /* 0x0000000a00007213 */ /* 0x000fe20000000000 */
[----:B------:R-:W-:Y:S02]  /*1810*/  IMAD.MOV R6, RZ, RZ, -R6 ;  /* 0x000000ffff067224 */ /* 0x000fe400078e0a06 */
[----:B------:R-:W-:Y:S01]  /*1820*/  @!P5 IMAD.MOV R2, RZ, RZ, -R2 ;  /* 0x000000ffff02d224 */ /* 0x000fe200078e0a02 */
[----:B------:R-:W-:Y:S01]  /*1830*/  ISETP.GE.AND P5, PT, R3, RZ, PT ;  /* 0x000000ff0300720c */ /* 0x000fe20003fa6270 */
[--C-:B------:R-:W-:Y:S01]  /*1840*/  @!P6 IMAD.IADD R21, R21, 0x1, -R15.reuse ;  /* 0x000000011515e824 */ /* 0x100fe200078e0a0f */
[C---:B------:R-:W-:Y:S01]  /*1850*/  ISETP.GT.U32.AND P6, PT, R15.reuse, R13, PT ;  /* 0x0000000d0f00720c */ /* 0x040fe20003fc4070 */
[----:B------:R-:W-:Y:S01]  /*1860*/  IMAD R4, R15, R6, R4 ;  /* 0x000000060f047224 */ /* 0x000fe200078e0204 */
[----:B------:R0:W-:Y:S01]  /*1870*/  STL [R1+0x1a0], R2 ;  /* 0x0001a00201007387 */ /* 0x0001e20000100800 */
[--C-:B------:R-:W-:Y:S01]  /*1880*/  @!P2 IMAD.IADD R8, R8, 0x1, -R15.reuse ;  /* 0x000000010808a824 */ /* 0x100fe200078e0a0f */
[----:B------:R-:W-:Y:S01]  /*1890*/  LOP3.LUT R3, R17, 0xe6, RZ, 0xfc, !PT ;  /* 0x000000e611037812 */ /* 0x000fe200078efcff */
[----:B------:R-:W-:Y:S01]  /*18a0*/  @!P3 IMAD.IADD R9, R9, 0x1, -R15 ;  /* 0x000000010909b824 */ /* 0x000fe200078e0a0f */
[----:B------:R-:W-:Y:S01]  /*18b0*/  ISETP.GT.U32.AND P3, PT, R15, R4, PT ;  /* 0x000000040f00720c */ /* 0x000fe20003f64070 */
[----:B------:R-:W-:Y:S01]  /*18c0*/  IMAD.MOV R23, RZ, RZ, -R23 ;  /* 0x000000ffff177224 */ /* 0x000fe200078e0a17 */
[----:B------:R-:W-:Y:S01]  /*18d0*/  IABS R14, R3 ;  /* 0x00000003000e7213 */ /* 0x000fe20000000000 */
[----:B--2---:R-:W-:Y:S01]  /*18e0*/  IMAD.HI.U32 R11, R19, R0, RZ ;  /* 0x00000000130b7227 */ /* 0x004fe200078e00ff */
[----:B------:R-:W-:-:S02]  /*18f0*/  ISETP.GE.AND P2, PT, R5, RZ, PT ;  /* 0x000000ff0500720c */ /* 0x000fc40003f46270 */
[----:B------:R-:W-:Y:S01]  /*1900*/  IABS R5, R16 ;  /* 0x0000001000057213 */ /* 0x000fe20000000000 */
[----:B0-----:R-:W-:Y:S01]  /*1910*/  IMAD.MOV.U32 R2, RZ, RZ, R8 ;  /* 0x000000ffff027224 */ /* 0x001fe200078e0008 */
[----:B------:R-:W-:Y:S01]  /*1920*/  LOP3.LUT R8, R17, 0xde, RZ, 0xfc, !PT ;  /* 0x000000de11087812 */ /* 0x000fe200078efcff */
[----:B------:R-:W-:Y:S02]  /*1930*/  IMAD R12, R15, R23, R12 ;  /* 0x000000170f0c7224 */ /* 0x000fe400078e020c */
[----:B------:R-:W-:Y:S02]  /*1940*/  @!P0 IMAD.MOV R2, RZ, RZ, -R2 ;  /* 0x000000ffff028224 */ /* 0x000fe400078e0a02 */
[--C-:B------:R-:W-:Y:S01]  /*1950*/  @!P6 IMAD.IADD R13, R13, 0x1, -R15.reuse ;  /* 0x000000010d0de824 */ /* 0x100fe200078e0a0f */
[----:B------:R-:W-:Y:S01]  /*1960*/  ISETP.GT.U32.AND P6, PT, R15, R12, PT ;  /* 0x0000000c0f00720c */ /* 0x000fe20003fc4070 */
[----:B------:R-:W-:Y:S01]  /*1970*/  IMAD.HI.U32 R22, R19, R14, RZ ;  /* 0x0000000e13167227 */ /* 0x000fe200078e00ff */
[----:B------:R0:W-:Y:S02]  /*1980*/  STL [R1+0x1c], R2 ;  /* 0x00001c0201007387 */ /* 0x0001e40000100800 */
[C---:B------:R-:W-:Y:S01]  /*1990*/  ISETP.GT.U32.AND P0, PT, R15.reuse, R13, PT ;  /* 0x0000000d0f00720c */ /* 0x040fe20003f04070 */
[----:B------:R-:W-:Y:S01]  /*19a0*/  @!P3 IMAD.IADD R4, R4, 0x1, -R15 ;  /* 0x000000010404b824 */ /* 0x000fe200078e0a0f */
[----:B------:R-:W-:Y:S01]  /*19b0*/  ISETP.GT.U32.AND P3, PT, R15, R9, PT ;  /* 0x000000090f00720c */ /* 0x000fe20003f64070 */
[----:B------:R-:W-:-:S04]  /*19c0*/  IMAD.HI.U32 R6, R19, R5, RZ ;  /* 0x0000000513067227 */ /* 0x000fc800078e00ff */
[----:B------:R-:W-:Y:S02]  /*19d0*/  IMAD.MOV R22, RZ, RZ, -R22 ;  /* 0x000000ffff167224 */ /* 0x000fe400078e0a16 */
[----:B0-----:R-:W-:Y:S01]  /*19e0*/  IMAD.MOV.U32 R2, RZ, RZ, R7 ;  /* 0x000000ffff027224 */ /* 0x001fe200078e0007 */
[----:B------:R-:W-:Y:S01]  /*19f0*/  IABS R7, R8 ;  /* 0x0000000800077213 */ /* 0x000fe20000000000 */
[----:B------:R-:W-:Y:S02]  /*1a00*/  IMAD.MOV R23, RZ, RZ, -R6 ;  /* 0x000000ffff177224 */ /* 0x000fe400078e0a06 */
[----:B------:R-:W-:Y:S02]  /*1a10*/  @!P4 IMAD.MOV R2, RZ, RZ, -R2 ;  /* 0x000000ffff02c224 */ /* 0x000fe400078e0a02 */
[C---:B------:R-:W-:Y:S02]  /*1a20*/  IMAD R6, R15.reuse, R22, R14 ;  /* 0x000000160f067224 */ /* 0x040fe400078e020e */
[C---:B------:R-:W-:Y:S01]  /*1a30*/  IMAD R5, R15.reuse, R23, R5 ;  /* 0x000000170f057224 */ /* 0x040fe200078e0205 */
[----:B------:R0:W-:Y:S01]  /*1a40*/  STL [R1+0x18], R2 ;  /* 0x0000180201007387 */ /* 0x0001e20000100800 */
[--C-:B------:R-:W-:Y:S01]  /*1a50*/  @!P6 IMAD.IADD R12, R12, 0x1, -R15.reuse ;  /* 0x000000010c0ce824 */ /* 0x100fe200078e0a0f */
[----:B------:R-:W-:Y:S01]  /*1a60*/  ISETP.GT.U32.AND P6, PT, R15, R4, PT ;  /* 0x000000040f00720c */ /* 0x000fe20003fc4070 */
[----:B------:R-:W-:Y:S01]  /*1a70*/  @!P3 IMAD.IADD R9, R9, 0x1, -R15 ;  /* 0x000000010909b824 */ /* 0x000fe200078e0a0f */
[C---:B------:R-:W-:Y:S01]  /*1a80*/  ISETP.GT.U32.AND P3, PT, R15.reuse, R5, PT ;  /* 0x000000050f00720c */ /* 0x040fe20003f64070 */
[----:B------:R-:W-:Y:S01]  /*1a90*/  IMAD.MOV R14, RZ, RZ, -R11 ;  /* 0x000000ffff0e7224 */ /* 0x000fe200078e0a0b */
[----:B------:R-:W-:Y:S01]  /*1aa0*/  ISETP.GT.U32.AND P4, PT, R15, R12, PT ;  /* 0x0000000c0f00720c */ /* 0x000fe20003f84070 */
[----:B------:R-:W-:Y:S01]  /*1ab0*/  @!P0 IMAD.IADD R13, R13, 0x1, -R15 ;  /* 0x000000010d0d8824 */ /* 0x000fe200078e0a0f */
[----:B------:R-:W-:Y:S01]  /*1ac0*/  LOP3.LUT R11, R17, 0xe0, RZ, 0xfc, !PT ;  /* 0x000000e0110b7812 */ /* 0x000fe200078efcff */
[----:B------:R-:W-:Y:S01]  /*1ad0*/  IMAD R0, R15, R14, R0 ;  /* 0x0000000e0f007224 */ /* 0x000fe200078e0200 */
[----:B------:R-:W-:Y:S01]  /*1ae0*/  ISETP.GE.AND P0, PT, R18, RZ, PT ;  /* 0x000000ff1200720c */ /* 0x000fe20003f06270 */
[----:B0-----:R-:W-:Y:S01]  /*1af0*/  IMAD.MOV.U32 R2, RZ, RZ, R21 ;  /* 0x000000ffff027224 */ /* 0x001fe200078e0015 */
[----:B------:R-:W-:Y:S01]  /*1b00*/  IABS R14, R11 ;  /* 0x0000000b000e7213 */ /* 0x000fe20000000000 */
[----:B------:R-:W-:Y:S01]  /*1b10*/  IMAD.MOV.U32 R22, RZ, RZ, R9 ;  /* 0x000000ffff167224 */ /* 0x000fe200078e0009 */
[----:B------:R-:W-:Y:S01]  /*1b20*/  LOP3.LUT R9, R17, 0xdc, RZ, 0xfc, !PT ;  /* 0x000000dc11097812 */ /* 0x000fe200078efcff */
[----:B------:R-:W-:Y:S01]  /*1b30*/  @!P1 IMAD.MOV R2, RZ, RZ, -R2 ;  /* 0x000000ffff029224 */ /* 0x000fe200078e0a02 */
[C---:B------:R-:W-:Y:S01]  /*1b40*/  ISETP.GT.U32.AND P1, PT, R15.reuse, R6, PT ;  /* 0x000000060f00720c */ /* 0x040fe20003f24070 */
[--C-:B------:R-:W-:Y:S01]  /*1b50*/  @!P6 IMAD.IADD R4, R4, 0x1, -R15.reuse ;  /* 0x000000010404e824 */ /* 0x100fe200078e0a0f */
[----:B------:R-:W-:Y:S01]  /*1b60*/  ISETP.GT.U32.AND P6, PT, R15, R0, PT ;  /* 0x000000000f00720c */ /* 0x000fe20003fc4070 */
[--C-:B------:R-:W-:Y:S01]  /*1b70*/  @!P3 IMAD.IADD R5, R5, 0x1, -R15.reuse ;  /* 0x000000010505b824 */ /* 0x100fe200078e0a0f */
[----:B------:R0:W-:Y:S01]  /*1b80*/  STL [R1+0x190], R2 ;  /* 0x0001900201007387 */ /* 0x0001e20000100800 */
[----:B------:R-:W-:Y:S01]  /*1b90*/  @!P4 IMAD.IADD R12, R12, 0x1, -R15 ;  /* 0x000000010c0cc824 */ /* 0x000fe200078e0a0f */
[----:B------:R-:W-:Y:S01]  /*1ba0*/  ISETP.GE.AND P4, PT, R20, RZ, PT ;  /* 0x000000ff1400720c */ /* 0x000fe20003f86270 */
[----:B------:R-:W-:Y:S01]  /*1bb0*/  @!P5 IMAD.MOV R22, RZ, RZ, -R22 ;  /* 0x000000ffff16d224 */ /* 0x000fe200078e0a16 */
[----:B------:R-:W-:Y:S01]  /*1bc0*/  ISETP.GE.AND P3, PT, R16, RZ, PT ;  /* 0x000000ff1000720c */ /* 0x000fe20003f66270 */
[----:B------:R-:W-:-:S03]  /*1bd0*/  IMAD.HI.U32 R18, R19, R7, RZ ;  /* 0x0000000713127227 */ /* 0x000fc600078e00ff */
[----:B------:R-:W-:Y:S01]  /*1be0*/  STL [R1+0xc], R22 ;  /* 0x00000c1601007387 */ /* 0x000fe20000100800 */
[----:B------:R-:W-:Y:S01]  /*1bf0*/  @!P1 IMAD.IADD R6, R6, 0x1, -R15 ;  /* 0x0000000106069824 */ /* 0x000fe200078e0a0f */
[----:B------:R-:W-:Y:S01]  /*1c00*/  ISETP.GE.AND P1, PT, R3, RZ, PT ;  /* 0x000000ff0300720c */ /* 0x000fe20003f26270 */
[----:B0-----:R-:W-:Y:S02]  /*1c10*/  IMAD.MOV.U32 R2, RZ, RZ, R13 ;  /* 0x000000ffff027224 */ /* 0x001fe400078e000d */
[----:B------:R-:W-:Y:S01]  /*1c20*/  IMAD.HI.U32 R21, R19, R14, RZ ;  /* 0x0000000e13157227 */ /* 0x000fe200078e00ff */
[----:B------:R-:W-:-:S03]  /*1c30*/  ISETP.GT.U32.AND P5, PT, R15, R6, PT ;  /* 0x000000060f00720c */ /* 0x000fc60003fa4070 */
[----:B------:R-:W-:Y:S01]  /*1c40*/  @!P2 IMAD.MOV R2, RZ, RZ, -R2 ;  /* 0x000000ffff02a224 */ /* 0x000fe200078e0a02 */
[----:B------:R-:W-:Y:S01]  /*1c50*/  ISETP.GT.U32.AND P2, PT, R15, R5, PT ;  /* 0x000000050f00720c */ /* 0x000fe20003f44070 */
[----:B------:R-:W-:Y:S02]  /*1c60*/  IMAD.MOV R18, RZ, RZ, -R18 ;  /* 0x000000ffff127224 */ /* 0x000fe400078e0a12 */
[----:B------:R-:W-:Y:S01]  /*1c70*/  IMAD.MOV R21, RZ, RZ, -R21 ;  /* 0x000000ffff157224 */ /* 0x000fe200078e0a15 */
[----:B------:R0:W-:Y:S01]  /*1c80*/  STL [R1+0x8], R2 ;  /* 0x0000080201007387 */ /* 0x0001e20000100800 */
[----:B------:R-:W-:Y:S01]  /*1c90*/  IMAD.MOV.U32 R13, RZ, RZ, R4 ;  /* 0x000000ffff0d7224 */ /* 0x000fe200078e0004 */
[----:B------:R-:W-:Y:S01]  /*1ca0*/  LOP3.LUT R4, R17, 0xda, RZ, 0xfc, !PT ;  /* 0x000000da11047812 */ /* 0x000fe200078efcff */
[----:B------:R-:W-:Y:S02]  /*1cb0*/  @!P6 IMAD.IADD R0, R0, 0x1, -R15 ;  /* 0x000000010000e824 */ /* 0x000fe400078e0a0f */
[----:B------:R-:W-:-:S02]  /*1cc0*/  IMAD R7, R15, R18, R7 ;  /* 0x000000120f077224 */ /* 0x000fc400078e0207 */
[C---:B------:R-:W-:Y:S01]  /*1cd0*/  IMAD R3, R15.reuse, R21, R14 ;  /* 0x000000150f037224 */ /* 0x040fe200078e020e */
[----:B------:R-:W-:Y:S01]  /*1ce0*/  ISETP.GT.U32.AND P6, PT, R15, R0, PT ;  /* 0x000000000f00720c */ /* 0x000fe20003fc4070 */
[----:B------:R-:W-:Y:S01]  /*1cf0*/  @!P0 IMAD.MOV R13, RZ, RZ, -R13 ;  /* 0x000000ffff0d8224 */ /* 0x000fe200078e0a0d */
[----:B------:R-:W-:Y:S01]  /*1d00*/  LOP3.LUT R21, R17, 0x5c, RZ, 0xfc, !PT ;  /* 0x0000005c11157812 */ /* 0x000fe200078efcff */
[----:B0-----:R-:W-:Y:S01]  /*1d10*/  IMAD.MOV.U32 R2, RZ, RZ, R12 ;  /* 0x000000ffff027224 */ /* 0x001fe200078e000c */
[C---:B------:R-:W-:Y:S01]  /*1d20*/  ISETP.GT.U32.AND P0, PT, R15.reuse, R3, PT ;  /* 0x000000030f00720c */ /* 0x040fe20003f04070 */
[--C-:B------:R-:W-:Y:S01]  /*1d30*/  @!P5 IMAD.IADD R6, R6, 0x1, -R15.reuse ;  /* 0x000000010606d824 */ /* 0x100fe200078e0a0f */
[----:B------:R-:W-:Y:S01]  /*1d40*/  ISETP.GT.U32.AND P5, PT, R15, R7, PT ;  /* 0x000000070f00720c */ /* 0x000fe20003fa4070 */
[----:B------:R-:W-:Y:S01]  /*1d50*/  @!P4 IMAD.MOV R2, RZ, RZ, -R2 ;  /* 0x000000ffff02c224 */ /* 0x000fe200078e0a02 */
[----:B------:R0:W-:Y:S01]  /*1d60*/  STL [R1+0x70], R13 ;  /* 0x0000700d01007387 */ /* 0x0001e20000100800 */
[--C-:B------:R-:W-:Y:S01]  /*1d70*/  @!P2 IMAD.IADD R5, R5, 0x1, -R15.reuse ;  /* 0x000000010505a824 */ /* 0x100fe200078e0a0f */
[----:B------:R-:W-:Y:S01]  /*1d80*/  ISETP.GE.AND P4, PT, R10, RZ, PT ;  /* 0x000000ff0a00720c */ /* 0x000fe20003f86270 */
[----:B------:R-:W-:Y:S01]  /*1d90*/  IMAD.MOV.U32 R12, RZ, RZ, R6 ;  /* 0x000000ffff0c7224 */ /* 0x000fe200078e0006 */
[----:B------:R1:W-:Y:S01]  /*1da0*/  STL [R1+0x11c], R2 ;  /* 0x00011c0201007387 */ /* 0x0003e20000100800 */
[----:B------:R-:W-:Y:S01]  /*1db0*/  ISETP.GE.AND P2, PT, R11, RZ, PT ;  /* 0x000000ff0b00720c */ /* 0x000fe20003f46270 */
[--C-:B------:R-:W-:Y:S01]  /*1dc0*/  @!P6 IMAD.IADD R0, R0, 0x1, -R15.reuse ;  /* 0x000000010000e824 */ /* 0x100fe200078e0a0f */
[----:B------:R-:W-:Y:S01]  /*1dd0*/  IABS R10, R4 ;  /* 0x00000004000a7213 */ /* 0x000fe20000000000 */
[----:B------:R-:W-:Y:S01]  /*1de0*/  @!P1 IMAD.MOV R12, RZ, RZ, -R12 ;  /* 0x000000ffff0c9224 */ /* 0x000fe200078e0a0c */
[----:B------:R-:W-:Y:S01]  /*1df0*/  ISETP.GE.AND P6, PT, R8, RZ, PT ;  /* 0x000000ff0800720c */ /* 0x000fe20003fc6270 */
[--C-:B------:R-:W-:Y:S01]  /*1e00*/  @!P0 IMAD.IADD R3, R3, 0x1, -R15.reuse ;  /* 0x0000000103038824 */ /* 0x100fe200078e0a0f */
[----:B0-----:R-:W-:Y:S01]  /*1e10*/  IABS R13, R9 ;  /* 0x00000009000d7213 */ /* 0x001fe20000000000 */
[----:B------:R-:W-:Y:S01]  /*1e20*/  @!P5 IMAD.IADD R7, R7, 0x1, -R15 ;  /* 0x000000010707d824 */ /* 0x000fe200078e0a0f */
[----:B------:R0:W-:Y:S01]  /*1e30*/  STL [R1+0x170], R12 ;  /* 0x0001700c01007387 */ /* 0x0001e20000100800 */
[----:B-1----:R-:W-:Y:S01]  /*1e40*/  IMAD.MOV.U32 R2, RZ, RZ, R5 ;  /* 0x000000ffff027224 */ /* 0x002fe200078e0005 */
[----:B------:R-:W-:Y:S01]  /*1e50*/  ISETP.GT.U32.AND P1, PT, R15, R3, PT ;  /* 0x000000030f00720c */ /* 0x000fe20003f24070 */
[----:B------:R-:W-:Y:S01]  /*1e60*/  IMAD.HI.U32 R11, R19, R13, RZ ;  /* 0x0000000d130b7227 */ /* 0x000fe200078e00ff */
[----:B------:R-:W-:-:S02]  /*1e70*/  ISETP.GT.U32.AND P5, PT, R15, R7, PT ;  /* 0x000000070f00720c */ /* 0x000fc40003fa4070 */
[----:B------:R-:W-:Y:S01]  /*1e80*/  ISETP.GE.AND P0, PT, R9, RZ, PT ;  /* 0x000000ff0900720c */ /* 0x000fe20003f06270 */
[----:B------:R-:W-:Y:S01]  /*1e90*/  @!P3 IMAD.MOV R2, RZ, RZ, -R2 ;  /* 0x000000ffff02b224 */ /* 0x000fe200078e0a02 */
[----:B------:R-:W-:Y:S01]  /*1ea0*/  ISETP.GE.AND P3, PT, R4, RZ, PT ;  /* 0x000000ff0400720c */ /* 0x000fe20003f66270 */
[----:B------:R-:W-:Y:S01]  /*1eb0*/  IMAD.MOV R11, RZ, RZ, -R11 ;  /* 0x000000ffff0b7224 */ /* 0x000fe200078e0a0b */
[----:B0-----:R-:W-:Y:S01]  /*1ec0*/  LOP3.LUT R12, R17, 0xd8, RZ, 0xfc, !PT ;  /* 0x000000d8110c7812 */ /* 0x001fe200078efcff */
[----:B------:R-:W-:Y:S01]  /*1ed0*/  IMAD.HI.U32 R8, R19, R10, RZ ;  /* 0x0000000a13087227 */ /* 0x000fe200078e00ff */
[----:B------:R0:W-:Y:S01]  /*1ee0*/  STL [R1+0x174], R2 ;  /* 0x0001740201007387 */ /* 0x0001e20000100800 */
[----:B------:R-:W-:Y:S02]  /*1ef0*/  LOP3.LUT R4, R17, 0xd4, RZ, 0xfc, !PT ;  /* 0x000000d411047812 */ /* 0x000fe400078efcff */
[----:B------:R-:W-:Y:S01]  /*1f00*/  IMAD R13, R15, R11, R13 ;  /* 0x0000000b0f0d7224 */ /* 0x000fe200078e020d */
[----:B------:R-:W-:Y:S01]  /*1f10*/  LOP3.LUT R9, R17, 0xd0, RZ, 0xfc, !PT ;  /* 0x000000d011097812 */ /* 0x000fe200078efcff */
[----:B------:R-:W-:-:S02]  /*1f20*/  IMAD.MOV R8, RZ, RZ, -R8 ;  /* 0x000000ffff087224 */ /* 0x000fc400078e0a08 */
[--C-:B------:R-:W-:Y:S01]  /*1f30*/  @!P5 IMAD.IADD R7, R7, 0x1, -R15.reuse ;  /* 0x000000010707d824 */ /* 0x100fe200078e0a0f */
[----:B------:R-:W-:Y:S01]  /*1f40*/  IABS R14, R9 ;  /* 0x00000009000e7213 */ /* 0x000fe20000000000 */
[----:B------:R-:W-:Y:S01]  /*1f50*/  IMAD R10, R15, R8, R10 ;  /* 0x000000080f0a7224 */ /* 0x000fe200078e020a */
[----:B------:R-:W-:Y:S01]  /*1f60*/  IABS R8, R4 ;  /* 0x0000000400087213 */ /* 0x000fe20000000000 */
[----:B0-----:R-:W-:Y:S01]  /*1f70*/  IMAD.MOV.U32 R2, RZ, RZ, R0 ;  /* 0x000000ffff027224 */ /* 0x001fe200078e0000 */
[----:B------:R-:W-:Y:S01]  /*1f80*/  LOP3.LUT R0, R17, 0xd6, RZ, 0xfc, !PT ;  /* 0x000000d611007812 */ /* 0x000fe200078efcff */
[----:B------:R-:W-:Y:S01]  /*1f90*/  @!P1 IMAD.IADD R3, R3, 0x1, -R15 ;  /* 0x0000000103039824 */ /* 0x000fe200078e0a0f */
[C---:B------:R-:W-:Y:S01]  /*1fa0*/  ISETP.GT.U32.AND P5, PT, R15.reuse, R10, PT ;  /* 0x0000000a0f00720c */ /* 0x040fe20003fa4070 */
[----:B------:R-:W-:Y:S01]  /*1fb0*/  @!P4 IMAD.MOV R2, RZ, RZ, -R2 ;  /* 0x000000ffff02c224 */ /* 0x000fe200078e0a02 */
[----:B------:R-:W-:Y:S02]  /*1fc0*/  ISETP.GT.U32.AND P4, PT, R15, R13, PT ;  /* 0x0000000d0f00720c */ /* 0x000fe40003f84070 */
[----:B------:R-:W-:-:S02]  /*1fd0*/  ISETP.GE.AND P1, PT, R12, RZ, PT ;  /* 0x000000ff0c00720c */ /* 0x000fc40003f26270 */
[----:B------:R-:W-:Y:S01]  /*1fe0*/  IABS R12, R12 ;  /* 0x0000000c000c7213 */ /* 0x000fe20000000000 */
[----:B------:R0:W-:Y:S01]  /*1ff0*/  STL [R1+0x180], R2 ;  /* 0x0001800201007387 */ /* 0x0001e20000100800 */
[----:B------:R-:W-:-:S03]  /*2000*/  IABS R6, R0 ;  /* 0x0000000000067213 */ /* 0x000fc60000000000 */
[----:B------:R-:W-:-:S04]  /*2010*/  IMAD.HI.U32 R5, R19, R12, RZ ;  /* 0x0000000c13057227 */ /* 0x000fc800078e00ff */
[----:B------:R-:W-:Y:S02]  /*2020*/  @!P4 IMAD.IADD R13, R13, 0x1, -R15 ;  /* 0x000000010d0dc824 */ /* 0x000fe400078e0a0f */
[----:B0-----:R-:W-:Y:S02]  /*2030*/  IMAD.MOV.U32 R2, RZ, RZ, R3 ;  /* 0x000000ffff027224 */ /* 0x001fe400078e0003 */
[----:B------:R-:W-:Y:S01]  /*2040*/  IMAD.MOV R5, RZ, RZ, -R5 ;  /* 0x000000ffff057224 */ /* 0x000fe200078e0a05 */
[C---:B------:R-:W-:Y:S01]  /*2050*/  ISETP.GT.U32.AND P4, PT, R15.reuse, R13, PT ;  /* 0x0000000d0f00720c */ /* 0x040fe20003f84070 */
[----:B------:R-:W-:Y:S01]  /*2060*/  @!P2 IMAD.MOV R2, RZ, RZ, -R2 ;  /* 0x000000ffff02a224 */ /* 0x000fe200078e0a02 */
[----:B------:R-:W-:Y:S01]  /*2070*/  ISETP.GE.AND P2, PT, R0, RZ, PT ;  /* 0x000000ff0000720c */ /* 0x000fe20003f46270 */
[----:B------:R-:W-:Y:S02]  /*2080*/  @!P5 IMAD.IADD R10, R10, 0x1, -R15 ;  /* 0x000000010a0ad824 */ /* 0x000fe400078e0a0f */
[----:B------:R-:W-:Y:S01]  /*2090*/  IMAD R12, R15, R5, R12 ;  /* 0x000000050f0c7224 */ /* 0x000fe200078e020c */
[----:B------:R0:W-:Y:S01]  /*20a0*/  STL [R1+0x18c], R2 ;  /* 0x00018c0201007387 */ /* 0x0001e20000100800 */
[----:B------:R-:W-:Y:S01]  /*20b0*/  IMAD.HI.U32 R0, R19, R8, RZ ;  /* 0x0000000813007227 */ /* 0x000fe200078e00ff */
[----:B------:R-:W-:-:S03]  /*20c0*/  ISETP.GT.U32.AND P5, PT, R15, R10, PT ;  /* 0x0000000a0f00720c */ /* 0x000fc60003fa4070 */
[----:B------:R-:W-:-:S04]  /*20d0*/  IMAD.HI.U32 R3, R19, R6, RZ ;  /* 0x0000000613037227 */ /* 0x000fc800078e00ff */
[----:B------:R-:W-:Y:S01]  /*20e0*/  @!P4 IMAD.IADD R13, R13, 0x1, -R15 ;  /* 0x000000010d0dc824 */ /* 0x000fe200078e0a0f */
[----:B------:R-:W-:Y:S01]  /*20f0*/  ISETP.GT.U32.AND P4, PT, R15, R12, PT ;  /* 0x0000000c0f00720c */ /* 0x000fe20003f84070 */
[----:B0-----:R-:W-:Y:S01]  /*2100*/  IMAD.MOV.U32 R2, RZ, RZ, R7 ;  /* 0x000000ffff027224 */ /* 0x001fe200078e0007 */
[C---:B------:R-:W-:Y:S01]  /*2110*/  LOP3.LUT R7, R17.reuse, 0xce, RZ, 0xfc, !PT ;  /* 0x000000ce11077812 */ /* 0x040fe200078efcff */
[----:B------:R-:W-:Y:S02]  /*2120*/  IMAD.MOV R3, RZ, RZ, -R3 ;  /* 0x000000ffff037224 */ /* 0x000fe400078e0a03 */
[----:B------:R-:W-:Y:S01]  /*2130*/  @!P6 IMAD.MOV R2, RZ, RZ, -R2 ;  /* 0x000000ffff02e224 */ /* 0x000fe200078e0a02 */
[----:B------:R-:W-:Y:S01]  /*2140*/  ISETP.GE.AND P6, PT, R4, RZ, PT ;  /* 0x000000ff0400720c */ /* 0x000fe20003fc6270 */
[----:B------:R-:W-:Y:S01]  /*2150*/  IMAD.MOV R4, RZ, RZ, -R0 ;  /* 0x000000ffff047224 */ /* 0x000fe200078e0a00 */
[----:B------:R-:W-:Y:S01]  /*2160*/  LOP3.LUT R0, R17, 0xd2, RZ, 0xfc, !PT ;  /* 0x000000d211007812 */ /* 0x000fe200078efcff */
[C---:B------:R-:W-:Y:S01]  /*2170*/  IMAD R6, R15.reuse, R3, R6 ;  /* 0x000000030f067224 */ /* 0x040fe200078e0206 */
[----:B------:R0:W-:Y:S01]  /*2180*/  STL [R1+0x188], R2 ;  /* 0x0001880201007387 */ /* 0x0001e20000100800 */
[C---:B------:R-:W-:Y:S01]  /*2190*/  IMAD R8, R15.reuse, R4, R8 ;  /* 0x000000040f087224 */ /* 0x040fe200078e0208 */
[----:B------:R-:W-:Y:S01]  /*21a0*/  IABS R5, R0 ;  /* 0x0000000000057213 */ /* 0x000fe20000000000 */
[--C-:B------:R-:W-:Y:S01]  /*21b0*/  @!P5 IMAD.IADD R10, R10, 0x1, -R15.reuse ;  /* 0x000000010a0ad824 */ /* 0x100fe200078e0a0f */
[----:B------:R-:W-:Y:S01]  /*21c0*/  ISETP.GT.U32.AND P5, PT, R15, R6, PT ;  /* 0x000000060f00720c */ /* 0x000fe20003fa4070 */
[----:B------:R-:W-:Y:S01]  /*21d0*/  @!P4 IMAD.IADD R12, R12, 0x1, -R15 ;  /* 0x000000010c0cc824 */ /* 0x000fe200078e0a0f */
[----:B------:R-:W-:-:S02]  /*21e0*/  IABS R11, R7 ;  /* 0x00000007000b7213 */ /* 0x000fc40000000000 */
[----:B------:R-:W-:Y:S01]  /*21f0*/  LOP3.LUT R3, R17, 0xcc, RZ, 0xfc, !PT ;  /* 0x000000cc11037812 */ /* 0x000fe200078efcff */
[----:B0-----:R-:W-:Y:S01]  /*2200*/  IMAD.MOV.U32 R2, RZ, RZ, R13 ;  /* 0x000000ffff027224 */ /* 0x001fe200078e000d */
[C---:B------:R-:W-:Y:S01]  /*2210*/  ISETP.GT.U32.AND P4, PT, R15.reuse, R12, PT ;  /* 0x0000000c0f00720c */ /* 0x040fe20003f84070 */
[----:B------:R-:W-:Y:S01]  /*2220*/  IMAD.MOV.U32 R13, RZ, RZ, R14 ;  /* 0x000000ffff0d7224 */ /* 0x000fe200078e000e */
[----:B------:R-:W-:Y:S01]  /*2230*/  IABS R4, R3 ;  /* 0x0000000300047213 */ /* 0x000fe20000000000 */
[----:B------:R-:W-:Y:S01]  /*2240*/  @!P0 IMAD.MOV R2, RZ, RZ, -R2 ;  /* 0x000000ffff028224 */ /* 0x000fe200078e0a02 */
[----:B------:R-:W-:Y:S01]  /*2250*/  ISETP.GT.U32.AND P0, PT, R15, R8, PT ;  /* 0x000000080f00720c */ /* 0x000fe20003f04070 */
[----:B------:R-:W-:-:S03]  /*2260*/  IMAD.HI.U32 R14, R19, R5, RZ ;  /* 0x00000005130e7227 */ /* 0x000fc600078e00ff */
[----:B------:R0:W-:Y:S01]  /*2270*/  STL [R1+0x184], R2 ;  /* 0x0001840201007387 */ /* 0x0001e20000100800 */
[----:B------:R-:W-:Y:S02]  /*2280*/  IMAD.MOV R14, RZ, RZ, -R14 ;  /* 0x000000ffff0e7224 */ /* 0x000fe400078e0a0e */
[--C-:B------:R-:W-:Y:S02]  /*2290*/  @!P5 IMAD.IADD R6, R6, 0x1, -R15.reuse ;  /* 0x000000010606d824 */ /* 0x100fe400078e0a0f */
[----:B------:R-:W-:-:S03]  /*22a0*/  @!P4 IMAD.IADD R12, R12, 0x1, -R15 ;  /* 0x000000010c0cc824 */ /* 0x000fc600078e0a0f */
[C---:B------:R-:W-:Y:S01]  /*22b0*/  ISETP.GT.U32.AND P5, PT, R15.reuse, R6, PT ;  /* 0x000000060f00720c */ /* 0x040fe20003fa4070 */
[----:B------:R-:W-:Y:S02]  /*22c0*/  @!P0 IMAD.IADD R8, R8, 0x1, -R15 ;  /* 0x0000000108088824 */ /* 0x000fe400078e0a0f */
[----:B0-----:R-:W-:Y:S02]  /*22d0*/  IMAD.MOV.U32 R2, RZ, RZ, R10 ;  /* 0x000000ffff027224 */ /* 0x001fe400078e000a */
[----:B------:R-:W-:Y:S01]  /*22e0*/  IMAD.MOV.U32 R10, RZ, RZ, R11 ;  /* 0x000000ffff0a7224 */ /* 0x000fe200078e000b */
[C---:B------:R-:W-:Y:S01]  /*22f0*/  ISETP.GT.U32.AND P0, PT, R15.reuse, R8, PT ;  /* 0x000000080f00720c */ /* 0x040fe20003f04070 */
[----:B------:R-:W-:Y:S01]  /*2300*/  @!P3 IMAD.MOV R2, RZ, RZ, -R2 ;  /* 0x000000ffff02b224 */ /* 0x000fe200078e0a02 */
[----:B------:R-:W-:Y:S01]  /*2310*/  ISETP.GE.AND P3, PT, R0, RZ, PT ;  /* 0x000000ff0000720c */ /* 0x000fe20003f66270 */
[----:B------:R-:W-:Y:S02]  /*2320*/  IMAD R0, R15, R14, R5 ;  /* 0x0000000e0f007224 */ /* 0x000fe400078e0205 */
[----:B------:R-:W-:Y:S01]  /*2330*/  IMAD.HI.U32 R5, R19, R10, RZ ;  /* 0x0000000a13057227 */ /* 0x000fe200078e00ff */
[----:B------:R0:W-:Y:S02]  /*2340*/  STL [R1+0x178], R2 ;  /* 0x0001780201007387 */ /* 0x0001e40000100800 */
[----:B------:R-:W-:Y:S01]  /*2350*/  ISETP.GT.U32.AND P4, PT, R15, R0, PT ;  /* 0x000000000f00720c */ /* 0x000fe20003f84070 */
[----:B------:R-:W-:-:S04]  /*2360*/  IMAD.HI.U32 R14, R19, R13, RZ ;  /* 0x0000000d130e7227 */ /* 0x000fc800078e00ff */
[----:B------:R-:W-:-:S04]  /*2370*/  IMAD.HI.U32 R11, R19, R4, RZ ;  /* 0x00000004130b7227 */ /* 0x000fc800078e00ff */
[----:B0-----:R-:W-:Y:S02]  /*2380*/  IMAD.MOV.U32 R2, RZ, RZ, R12 ;  /* 0x000000ffff027224 */ /* 0x001fe400078e000c */
[----:B------:R-:W-:Y:S02]  /*2390*/  IMAD.MOV R5, RZ, RZ, -R5 ;  /* 0x000000ffff057224 */ /* 0x000fe400078e0a05 */
[----:B------:R-:W-:Y:S02]  /*23a0*/  @!P1 IMAD.MOV R2, RZ, RZ, -R2 ;  /* 0x000000ffff029224 */ /* 0x000fe400078e0a02 */
[----:B------:R-:W-:Y:S02]  /*23b0*/  IMAD.MOV R14, RZ, RZ, -R14 ;  /* 0x000000ffff0e7224 */ /* 0x000fe400078e0a0e */
[----:B------:R-:W-:Y:S01]  /*23c0*/  IMAD.MOV R11, RZ, RZ, -R11 ;  /* 0x000000ffff0b7224 */ /* 0x000fe200078e0a0b */
[----:B------:R0:W-:Y:S01]  /*23d0*/  STL [R1+0x150], R2 ;  /* 0x0001500201007387 */ /* 0x0001e20000100800 */
[----:B------:R-:W-:Y:S01]  /*23e0*/  IMAD R10, R15, R5, R10 ;  /* 0x000000050f0a7224 */ /* 0x000fe200078e020a */
[----:B------:R-:W-:Y:S01]  /*23f0*/  LOP3.LUT R5, R17, 0xca, RZ, 0xfc, !PT ;  /* 0x000000ca11057812 */ /* 0x000fe200078efcff */
[----:B------:R-:W-:-:S02]  /*2400*/  @!P0 IMAD.IADD R8, R8, 0x1, -R15 ;  /* 0x0000000108088824 */ /* 0x000fc400078e0a0f */
[----:B------:R-:W-:Y:S01]  /*2410*/  @!P5 IMAD.IADD R6, R6, 0x1, -R15 ;  /* 0x000000010606d824 */ /* 0x000fe200078e0a0f */
[----:B------:R-:W-:Y:S01]  /*2420*/  ISETP.GE.AND P5, PT, R9, RZ, PT ;  /* 0x000000ff0900720c */ /* 0x000fe20003fa6270 */
[C---:B------:R-:W-:Y:S01]  /*2430*/  IMAD R9, R15.reuse, R14, R13 ;  /* 0x0000000e0f097224 */ /* 0x040fe200078e020d */
[C---:B------:R-:W-:Y:S01]  /*2440*/  ISETP.GT.U32.AND P0, PT, R15.reuse, R10, PT ;  /* 0x0000000a0f00720c */ /* 0x040fe20003f04070 */
[C---:B------:R-:W-:Y:S01]  /*2450*/  IMAD R4, R15.reuse, R11, R4 ;  /* 0x0000000b0f047224 */ /* 0x040fe200078e0204 */
[----:B------:R-:W-:Y:S01]  /*2460*/  IABS R11, R5 ;  /* 0x00000005000b7213 */ /* 0x000fe20000000000 */
[----:B0-----:R-:W-:Y:S01]  /*2470*/  IMAD.MOV.U32 R2, RZ, RZ, R8 ;  /* 0x000000ffff027224 */ /* 0x001fe200078e0008 */
[C---:B------:R-:W-:Y:S01]  /*2480*/  ISETP.GT.U32.AND P1, PT, R15.reuse, R9, PT ;  /* 0x000000090f00720c */ /* 0x040fe20003f24070 */
[----:B------:R-:W-:Y:S02]  /*2490*/  @!P4 IMAD.IADD R0, R0, 0x1, -R15 ;  /* 0x000000010000c824 */ /* 0x000fe400078e0a0f */
[----:B------:R-:W-:Y:S01]  /*24a0*/  @!P6 IMAD.MOV R2, RZ, RZ, -R2 ;  /* 0x000000ffff02e224 */ /* 0x000fe200078e0a02 */
[C---:B------:R-:W-:Y:S01]  /*24b0*/  ISETP.GT.U32.AND P6, PT, R15.reuse, R4, PT ;  /* 0x000000040f00720c */ /* 0x040fe20003fc4070 */
[----:B------:R-:W-:Y:S01]  /*24c0*/  IMAD.MOV.U32 R12, RZ, RZ, R6 ;  /* 0x000000ffff0c7224 */ /* 0x000fe200078e0006 */
[----:B------:R-:W-:Y:S01]  /*24d0*/  ISETP.GT.U32.AND P4, PT, R15, R0, PT ;  /* 0x000000000f00720c */ /* 0x000fe20003f84070 */
[----:B------:R-:W-:-:S02]  /*24e0*/  IMAD.MOV.U32 R6, RZ, RZ, R11 ;  /* 0x000000ffff067224 */ /* 0x000fc400078e000b */
[----:B------:R-:W-:Y:S01]  /*24f0*/  @!P2 IMAD.MOV R12, RZ, RZ, -R12 ;  /* 0x000000ffff0ca224 */ /* 0x000fe200078e0a0c */
[----:B------:R-:W-:Y:S01]  /*2500*/  ISETP.GE.AND P2, PT, R7, RZ, PT ;  /* 0x000000ff0700720c */ /* 0x000fe20003f46270 */
[----:B------:R-:W-:Y:S01]  /*2510*/  IMAD.HI.U32 R8, R19, R6, RZ ;  /* 0x0000000613087227 */ /* 0x000fe200078e00ff */
[----:B------:R-:W-:Y:S02]  /*2520*/  LOP3.LUT R7, R17, 0xc8, RZ, 0xfc, !PT ;  /* 0x000000c811077812 */ /* 0x000fe400078efcff */
[----:B------:R-:W-:Y:S01]  /*2530*/  STL [R1+0x158], R12 ;  /* 0x0001580c01007387 */ /* 0x000fe20000100800 */
[--C-:B------:R-:W-:Y:S01]  /*2540*/  @!P0 IMAD.IADD R10, R10, 0x1, -R15.reuse ;  /* 0x000000010a0a8824 */ /* 0x100fe200078e0a0f */
[----:B------:R-:W-:Y:S01]  /*2550*/  IABS R11, R7 ;  /* 0x00000007000b7213 */ /* 0x000fe20000000000 */
[----:B------:R-:W-:Y:S01]  /*2560*/  IMAD.MOV R8, RZ, RZ, -R8 ;  /* 0x000000ffff087224 */ /* 0x000fe200078e0a08 */
[----:B------:R0:W-:Y:S01]  /*2570*/  STL [R1+0x15c], R2 ;  /* 0x00015c0201007387 */ /* 0x0001e20000100800 */
[--C-:B------:R-:W-:Y:S01]  /*2580*/  @!P1 IMAD.IADD R9, R9, 0x1, -R15.reuse ;  /* 0x0000000109099824 */ /* 0x100fe200078e0a0f */
[----:B------:R-:W-:Y:S01]  /*2590*/  ISETP.GE.AND P1, PT, R5, RZ, PT ;  /* 0x000000ff0500720c */ /* 0x000fe20003f26270 */
[--C-:B------:R-:W-:Y:S01]  /*25a0*/  @!P6 IMAD.IADD R4, R4, 0x1, -R15.reuse ;  /* 0x000000010404e824 */ /* 0x100fe200078e0a0f */
[C---:B------:R-:W-:Y:S01]  /*25b0*/  ISETP.GT.U32.AND P6, PT, R15.reuse, R10, PT ;  /* 0x0000000a0f00720c */ /* 0x040fe20003fc4070 */
[----:B------:R-:W-:Y:S01]  /*25c0*/  @!P4 IMAD.IADD R0, R0, 0x1, -R15 ;  /* 0x000000010000c824 */ /* 0x000fe200078e0a0f */
[C---:B------:R-:W-:Y:S01]  /*25d0*/  ISETP.GT.U32.AND P0, PT, R15.reuse, R9, PT ;  /* 0x000000090f00720c */ /* 0x040fe20003f04070 */
[----:B------:R-:W-:Y:S01]  /*25e0*/  IMAD R6, R15, R8, R6 ;  /* 0x000000080f067224 */ /* 0x000fe200078e0206 */
[----:B------:R-:W-:Y:S01]  /*25f0*/  ISETP.GE.AND P4, PT, R3, RZ, PT ;  /* 0x000000ff0300720c */ /* 0x000fe20003f86270 */
[----:B------:R-:W-:Y:S01]  /*2600*/  IMAD.HI.U32 R8, R19, R11, RZ ;  /* 0x0000000b13087227 */ /* 0x000fe200078e00ff */
[----:B------:R-:W-:-:S02]  /*2610*/  LOP3.LUT R5, R17, 0xc2, RZ, 0xfc, !PT ;  /* 0x000000c211057812 */ /* 0x000fc400078efcff */
[C---:B------:R-:W-:Y:S01]  /*2620*/  LOP3.LUT R3, R17.reuse, 0xc6, RZ, 0xfc, !PT ;  /* 0x000000c611037812 */ /* 0x040fe200078efcff */
[----:B0-----:R-:W-:Y:S01]  /*2630*/  IMAD.MOV.U32 R2, RZ, RZ, R0 ;  /* 0x000000ffff027224 */ /* 0x001fe200078e0000 */
[----:B------:R-:W-:Y:S01]  /*2640*/  IABS R13, R5 ;  /* 0x00000005000d7213 */ /* 0x000fe20000000000 */
[----:B------:R-:W-:Y:S01]  /*2650*/  IMAD.MOV R8, RZ, RZ, -R8 ;  /* 0x000000ffff087224 */ /* 0x000fe200078e0a08 */
[----:B------:R-:W-:Y:S01]  /*2660*/  LOP3.LUT R0, R17, 0xc4, RZ, 0xfc, !PT ;  /* 0x000000c411007812 */ /* 0x000fe200078efcff */
[----:B------:R-:W-:Y:S01]  /*2670*/  @!P3 IMAD.MOV R2, RZ, RZ, -R2 ;  /* 0x000000ffff02b224 */ /* 0x000fe200078e0a02 */
[C---:B------:R-:W-:Y:S01]  /*2680*/  ISETP.GT.U32.AND P3, PT, R15.reuse, R4, PT ;  /* 0x000000040f00720c */ /* 0x040fe20003f64070 */
[----:B------:R-:W-:Y:S01]  /*2690*/  IMAD R11, R15, R8, R11 ;  /* 0x000000080f0b7224 */ /* 0x000fe200078e020b */
[----:B------:R-:W-:Y:S01]  /*26a0*/  IABS R12, R3 ;  /* 0x00000003000c7213 */ /* 0x000fe20000000000 */
[--C-:B------:R-:W-:Y:S01]  /*26b0*/  @!P6 IMAD.IADD R10, R10, 0x1, -R15.reuse ;  /* 0x000000010a0ae824 */ /* 0x100fe200078e0a0f */
[----:B------:R-:W-:Y:S01]  /*26c0*/  IABS R8, R0 ;  /* 0x0000000000087213 */ /* 0x000fe20000000000 */
[----:B------:R-:W-:Y:S01]  /*26d0*/  @!P0 IMAD.IADD R9, R9, 0x1, -R15 ;  /* 0x0000000109098824 */ /* 0x000fe200078e0a0f */
[C---:B------:R-:W-:Y:S01]  /*26e0*/  ISETP.GT.U32.AND P6, PT, R15.reuse, R11, PT ;  /* 0x0000000b0f00720c */ /* 0x040fe20003fc4070 */
[----:B------:R0:W-:Y:S01]  /*26f0*/  STL [R1+0x168], R2 ;  /* 0x0001680201007387 */ /* 0x0001e20000100800 */
[----:B------:R-:W-:Y:S01]  /*2700*/  ISETP.GT.U32.AND P0, PT, R15, R6, PT ;  /* 0x000000060f00720c */ /* 0x000fe20003f04070 */
[----:B------:R-:W-:-:S04]  /*2710*/  IMAD.HI.U32 R14, R19, R8, RZ ;  /* 0x00000008130e7227 */ /* 0x000fc800078e00ff */
[----:B------:R-:W-:Y:S01]  /*2720*/  @!P3 IMAD.IADD R4, R4, 0x1, -R15 ;  /* 0x000000010404b824 */ /* 0x000fe200078e0a0f */
[----:B------:R-:W-:Y:S01]  /*2730*/  ISETP.GE.AND P3, PT, R7, RZ, PT ;  /* 0x000000ff0700720c */ /* 0x000fe20003f66270 */
[----:B------:R-:W-:Y:S02]  /*2740*/  IMAD.MOV.U32 R7, RZ, RZ, R13 ;  /* 0x000000ffff077224 */ /* 0x000fe400078e000d */
[----:B------:R-:W-:-:S04]  /*2750*/  IMAD.HI.U32 R13, R19, R12, RZ ;  /* 0x0000000c130d7227 */ /* 0x000fc800078e00ff */
[----:B0-----:R-:W-:Y:S02]  /*2760*/  IMAD.MOV.U32 R2, RZ, RZ, R9 ;  /* 0x000000ffff027224 */ /* 0x001fe400078e0009 */
[----:B------:R-:W-:Y:S02]  /*2770*/  @!P6 IMAD.IADD R11, R11, 0x1, -R15 ;  /* 0x000000010b0be824 */ /* 0x000fe400078e0a0f */
[----:B------:R-:W-:Y:S02]  /*2780*/  IMAD.MOV R13, RZ, RZ, -R13 ;  /* 0x000000ffff0d7224 */ /* 0x000fe400078e0a0d */
[----:B------:R-:W-:Y:S01]  /*2790*/  @!P0 IMAD.IADD R6, R6, 0x1, -R15 ;  /* 0x0000000106068824 */ /* 0x000fe200078e0a0f */
[----:B------:R-:W-:Y:S01]  /*27a0*/  ISETP.GE.AND P0, PT, R3, RZ, PT ;  /* 0x000000ff0300720c */ /* 0x000fe20003f06270 */
[----:B------:R-:W-:Y:S01]  /*27b0*/  @!P5 IMAD.MOV R2, RZ, RZ, -R2 ;  /* 0x000000ffff02d224 */ /* 0x000fe200078e0a02 */
[----:B------:R-:W-:Y:S01]  /*27c0*/  ISETP.GT.U32.AND P6, PT, R15, R11, PT ;  /* 0x0000000b0f00720c */ /* 0x000fe20003fc4070 */
[----:B------:R-:W-:Y:S01]  /*27d0*/  IMAD.HI.U32 R3, R19, R7, RZ ;  /* 0x0000000713037227 */ /* 0x000fe200078e00ff */
[----:B------:R-:W-:-:S02]  /*27e0*/  ISETP.GT.U32.AND P5, PT, R15, R6, PT ;  /* 0x000000060f00720c */ /* 0x000fc40003fa4070 */
[----:B------:R0:W-:Y:S01]  /*27f0*/  STL [R1+0x154], R2 ;  /* 0x0001540201007387 */ /* 0x0001e20000100800 */
[----:B------:R-:W-:Y:S02]  /*2800*/  IMAD.MOV R9, RZ, RZ, -R14 ;  /* 0x000000ffff097224 */ /* 0x000fe400078e0a0e */
[----:B------:R-:W-:Y:S01]  /*2810*/  IMAD R12, R15, R13, R12 ;  /* 0x0000000d0f0c7224 */ /* 0x000fe200078e020c */
[----:B------:R-:W-:Y:S01]  /*2820*/  LOP3.LUT R13, R17, 0xc0, RZ, 0xfc, !PT ;  /* 0x000000c0110d7812 */ /* 0x000fe200078efcff */
[----:B------:R-:W-:Y:S02]  /*2830*/  IMAD.MOV R3, RZ, RZ, -R3 ;  /* 0x000000ffff037224 */ /* 0x000fe400078e0a03 */
[----:B------:R-:W-:Y:S01]  /*2840*/  IMAD R8, R15, R9, R8 ;  /* 0x000000090f087224 */ /* 0x000fe200078e0208 */
[----:B------:R-:W-:Y:S01]  /*2850*/  LOP3.LUT R9, R17, 0xbc, RZ, 0xfc, !PT ;  /* 0x000000bc11097812 */ /* 0x000fe200078efcff */
[----:B------:R-:W-:Y:S01]  /*2860*/  @!P2 IMAD.MOV R10, RZ, RZ, -R10 ;  /* 0x000000ffff0aa224 */ /* 0x000fe200078e0a0a */
[C---:B------:R-:W-:Y:S01]  /*2870*/  ISETP.GT.U32.AND P2, PT, R15.reuse, R12, PT ;  /* 0x0000000c0f00720c */ /* 0x040fe20003f44070 */
[----:B0-----:R-:W-:Y:S01]  /*2880*/  IMAD.MOV.U32 R2, RZ, RZ, R4 ;  /* 0x000000ffff027224 */ /* 0x001fe200078e0004 */
[----:B------:R-:W-:Y:S01]  /*2890*/  IABS R16, R9 ;  /* 0x0000000900107213 */ /* 0x000fe20000000000 */
[C---:B------:R-:W-:Y:S01]  /*28a0*/  IMAD R7, R15.reuse, R3, R7 ;  /* 0x000000030f077224 */ /* 0x040fe200078e0207 */
[----:B------:R-:W-:Y:S01]  /*28b0*/  IABS R3, R13 ;  /* 0x0000000d00037213 */ /* 0x000fe20000000000 */
[----:B------:R-:W-:Y:S01]  /*28c0*/  @!P4 IMAD.MOV R2, RZ, RZ, -R2 ;  /* 0x000000ffff02c224 */ /* 0x000fe200078e0a02 */
[----:B------:R-:W-:Y:S01]  /*28d0*/  ISETP.GT.U32.AND P4, PT, R15, R8, PT ;  /* 0x000000080f00720c */ /* 0x000fe20003f84070 */
[--C-:B------:R-:W-:Y:S01]  /*28e0*/  @!P6 IMAD.IADD R11, R11, 0x1, -R15.reuse ;  /* 0x000000010b0be824 */ /* 0x100fe200078e0a0f */
[----:B------:R-:W-:Y:S01]  /*28f0*/  ISETP.GT.U32.AND P6, PT, R15, R7, PT ;  /* 0x000000070f00720c */ /* 0x000fe20003fc4070 */
[--C-:B------:R-:W-:Y:S01]  /*2900*/  @!P5 IMAD.IADD R6, R6, 0x1, -R15.reuse ;  /* 0x000000010606d824 */ /* 0x100fe200078e0a0f */
[----:B------:R-:W-:Y:S01]  /*2910*/  ISETP.GE.AND P5, PT, R0, RZ, PT ;  /* 0x000000ff0000720c */ /* 0x000fe20003fa6270 */
[----:B------:R0:W-:Y:S01]  /*2920*/  STL [R1+0x144], R10 ;  /* 0x0001440a01007387 */ /* 0x0001e20000100800 */
[----:B------:R-:W-:Y:S01]  /*2930*/  LOP3.LUT R0, R17, 0xbe, RZ, 0xfc, !PT ;  /* 0x000000be11007812 */ /* 0x000fe200078efcff */
[--C-:B------:R-:W-:Y:S01]  /*2940*/  @!P2 IMAD.IADD R12, R12, 0x1, -R15.reuse ;  /* 0x000000010c0ca824 */ /* 0x100fe200078e0a0f */
[----:B------:R-:W-:Y:S01]  /*2950*/  ISETP.GE.AND P2, PT, R5, RZ, PT ;  /* 0x000000ff0500720c */ /* 0x000fe20003f46270 */
[----:B------:R-:W-:Y:S01]  /*2960*/  IMAD.HI.U32 R5, R19, R3, RZ ;  /* 0x0000000313057227 */ /* 0x000fe200078e00ff */
[----:B------:R-:W-:Y:S01]  /*2970*/  IABS R4, R0 ;  /* 0x0000000000047213 */ /* 0x000fe20000000000 */
[----:B------:R1:W-:Y:S02]  /*2980*/  STL [R1+0x148], R2 ;  /* 0x0001480201007387 */ /* 0x0003e40000100800 */
[--C-:B------:R-:W-:Y:S01]  /*2990*/  @!P4 IMAD.IADD R8, R8, 0x1, -R15.reuse ;  /* 0x000000010808c824 */ /* 0x100fe200078e0a0f */
[----:B------:R-:W-:Y:S01]  /*29a0*/  ISETP.GT.U32.AND P4, PT, R15, R12, PT ;  /* 0x0000000c0f00720c */ /* 0x000fe20003f84070 */
[----:B------:R-:W-:Y:S01]  /*29b0*/  @!P6 IMAD.IADD R7, R7, 0x1, -R15 ;  /* 0x000000010707e824 */ /* 0x000fe200078e0a0f */
[----:B0-----:R-:W-:Y:S01]  /*29c0*/  LOP3.LUT R10, R17, 0xb8, RZ, 0xfc, !PT ;  /* 0x000000b8110a7812 */ /* 0x001fe200078efcff */
[----:B------:R-:W-:Y:S01]  /*29d0*/  IMAD.MOV R5, RZ, RZ, -R5 ;  /* 0x000000ffff057224 */ /* 0x000fe200078e0a05 */
[----:B------:R-:W-:Y:S01]  /*29e0*/  ISETP.GT.U32.AND P6, PT, R15, R8, PT ;  /* 0x000000080f00720c */ /* 0x000fe20003fc4070 */
[----:B------:R-:W-:-:S04]  /*29f0*/  IMAD.HI.U32 R18, R19, R16, RZ ;  /* 0x0000001013127227 */ /* 0x000fc800078e00ff */
[----:B-1----:R-:W-:Y:S02]  /*2a00*/  IMAD.MOV.U32 R2, RZ, RZ, R6 ;  /* 0x000000ffff027224 */ /* 0x002fe400078e0006 */
[----:B------:R-:W-:-:S04]  /*2a10*/  IMAD.HI.U32 R6, R19, R4, RZ ;  /* 0x0000000413067227 */ /* 0x000fc800078e00ff */
[----:B------:R-:W-:Y:S01]  /*2a20*/  IMAD R3, R15, R5, R3 ;  /* 0x000000050f037224 */ /* 0x000fe200078e0203 */
[----:B------:R-:W-:Y:S01]  /*2a30*/  LOP3.LUT R5, R17, 0xba, RZ, 0xfc, !PT ;  /* 0x000000ba11057812 */ /* 0x000fe200078efcff */
[----:B------:R-:W-:Y:S02]  /*2a40*/  IMAD.MOV R6, RZ, RZ, -R6 ;  /* 0x000000ffff067224 */ /* 0x000fe400078e0a06 */
[--C-:B------:R-:W-:Y:S01]  /*2a50*/  @!P4 IMAD.IADD R12, R12, 0x1, -R15.reuse ;  /* 0x000000010c0cc824 */ /* 0x100fe200078e0a0f */
[C---:B------:R-:W-:Y:S01]  /*2a60*/  ISETP.GT.U32.AND P4, PT, R15.reuse, R3, PT ;  /* 0x000000030f00720c */ /* 0x040fe20003f84070 */
[C---:B------:R-:W-:Y:S01]  /*2a70*/  IMAD R4, R15.reuse, R6, R4 ;  /* 0x000000060f047224 */ /* 0x040fe200078e0204 */
[----:B------:R-:W-:Y:S01]  /*2a80*/  IABS R6, R5 ;  /* 0x0000000500067213 */ /* 0x000fe20000000000 */
[----:B------:R-:W-:Y:S02]  /*2a90*/  @!P6 IMAD.IADD R8, R8, 0x1, -R15 ;  /* 0x000000010808e824 */ /* 0x000fe400078e0a0f */
[----:B------:R-:W-:Y:S01]  /*2aa0*/  @!P1 IMAD.MOV R2, RZ, RZ, -R2 ;  /* 0x000000ffff029224 */ /* 0x000fe200078e0a02 */
[C---:B------:R-:W-:Y:S01]  /*2ab0*/  ISETP.GT.U32.AND P6, PT, R15.reuse, R4, PT ;  /* 0x000000040f00720c */ /* 0x040fe20003fc4070 */
[----:B------:R-:W-:Y:S01]  /*2ac0*/  @!P3 IMAD.MOV R11, RZ, RZ, -R11 ;  /* 0x000000ffff0bb224 */ /* 0x000fe200078e0a0b */
[----:B------:R-:W-:Y:S01]  /*2ad0*/  ISETP.GT.U32.AND P1, PT, R15, R7, PT ;  /* 0x000000070f00720c */ /* 0x000fe20003f24070 */
[----:B------:R-:W-:Y:S01]  /*2ae0*/  IMAD.MOV R18, RZ, RZ, -R18 ;  /* 0x000000ffff127224 */ /* 0x000fe200078e0a12 */
[----:B------:R0:W-:Y:S01]  /*2af0*/  STL [R1+0x14c], R2 ;  /* 0x00014c0201007387 */ /* 0x0001e20000100800 */
[----:B------:R-:W-:-:S03]  /*2b00*/  IMAD.HI.U32 R14, R19, R6, RZ ;  /* 0x00000006130e7227 */ /* 0x000fc600078e00ff */
[----:B------:R-:W-:Y:S01]  /*2b10*/  STL [R1+0x140], R11 ;  /* 0x0001400b01007387 */ /* 0x000fe20000100800 */
[--C-:B------:R-:W-:Y:S01]  /*2b20*/  @!P4 IMAD.IADD R3, R3, 0x1, -R15.reuse ;  /* 0x000000010303c824 */ /* 0x100fe200078e0a0f */
[----:B------:R-:W-:Y:S01]  /*2b30*/  ISETP.GE.AND P4, PT, R0, RZ, PT ;  /* 0x000000ff0000720c */ /* 0x000fe20003f86270 */
[C---:B------:R-:W-:Y:S02]  /*2b40*/  IMAD R0, R15.reuse, R18, R16 ;  /* 0x000000120f007224 */ /* 0x040fe400078e0210 */
[--C-:B------:R-:W-:Y:S01]  /*2b50*/  @!P6 IMAD.IADD R4, R4, 0x1, -R15.reuse ;  /* 0x000000010404e824 */ /* 0x100fe200078e0a0f */
[C---:B------:R-:W-:Y:S01]  /*2b60*/  ISETP.GT.U32.AND P6, PT, R15.reuse, R3, PT ;  /* 0x000000030f00720c */ /* 0x040fe20003fc4070 */
[----:B0-----:R-:W-:Y:S01]  /*2b70*/  IMAD.MOV.U32 R2, RZ, RZ, R12 ;  /* 0x000000ffff027224 */ /* 0x001fe200078e000c */
[----:B------:R-:W-:Y:S01]  /*2b80*/  ISETP.GT.U32.AND P3, PT, R15, R0, PT ;  /* 0x000000000f00720c */ /* 0x000fe20003f64070 */
[--C-:B------:R-:W-:Y:S01]  /*2b90*/  @!P1 IMAD.IADD R7, R7, 0x1, -R15.reuse ;  /* 0x0000000107079824 */ /* 0x100fe200078e0a0f */
[----:B------:R-:W-:Y:S01]  /*2ba0*/  ISETP.GE.AND P1, PT, R13, RZ, PT ;  /* 0x000000ff0d00720c */ /* 0x000fe20003f26270 */
[----:B------:R-:W-:Y:S01]  /*2bb0*/  @!P0 IMAD.MOV R2, RZ, RZ, -R2 ;  /* 0x000000ffff028224 */ /* 0x000fe200078e0a02 */
[C---:B------:R-:W-:Y:S01]  /*2bc0*/  ISETP.GT.U32.AND P0, PT, R15.reuse, R4, PT ;  /* 0x000000040f00720c */ /* 0x040fe20003f04070 */
[----:B------:R-:W-:Y:S01]  /*2bd0*/  IMAD.MOV R14, RZ, RZ, -R14 ;  /* 0x000000ffff0e7224 */ /* 0x000fe200078e0a0e */
[----:B------:R-:W-:Y:S01]  /*2be0*/  IABS R13, R10 ;  /* 0x0000000a000d7213 */ /* 0x000fe20000000000 */
[----:B------:R-:W-:Y:S01]  /*2bf0*/  @!P5 IMAD.MOV R8, RZ, RZ, -R8 ;  /* 0x000000ffff08d224 */ /* 0x000fe200078e0a08 */
[----:B------:R0:W-:Y:S01]  /*2c00*/  STL [R1+0x13c], R2 ;  /* 0x00013c0201007387 */ /* 0x0001e20000100800 */
[----:B------:R-:W-:Y:S01]  /*2c10*/  IMAD R6, R15, R14, R6 ;  /* 0x0000000e0f067224 */ /* 0x000fe200078e0206 */
[----:B------:R-:W-:Y:S01]  /*2c20*/  ISETP.GE.AND P5, PT, R9, RZ, PT ;  /* 0x000000ff0900720c */ /* 0x000fe20003fa6270 */
[--C-:B------:R-:W-:Y:S01]  /*2c30*/  @!P6 IMAD.IADD R3, R3, 0x1, -R15.reuse ;  /* 0x000000010303e824 */ /* 0x100fe200078e0a0f */
[----:B------:R1:W-:Y:S01]  /*2c40*/  STL [R1+0x138], R8 ;  /* 0x0001380801007387 */ /* 0x0003e20000100800 */
[----:B------:R-:W-:Y:S01]  /*2c50*/  @!P3 IMAD.IADD R0, R0, 0x1, -R15 ;  /* 0x000000010000b824 */ /* 0x000fe200078e0a0f */
[----:B------:R-:W-:-:S02]  /*2c60*/  ISETP.GT.U32.AND P6, PT, R15, R6, PT ;  /* 0x000000060f00720c */ /* 0x000fc40003fc4070 */
[----:B------:R-:W-:Y:S01]  /*2c70*/  LOP3.LUT R9, R17, 0xa8, RZ, 0xfc, !PT ;  /* 0x000000a811097812 */ /* 0x000fe200078efcff */
[----:B------:R-:W-:Y:S01]  /*2c80*/  @!P0 IMAD.IADD R4, R4, 0x1, -R15 ;  /* 0x0000000104048824 */ /* 0x000fe200078e0a0f */
[----:B------:R-:W-:Y:S01]  /*2c90*/  ISETP.GE.AND P0, PT, R10, RZ, PT ;  /* 0x000000ff0a00720c */ /* 0x000fe20003f06270 */
[----:B0-----:R-:W-:Y:S02]  /*2ca0*/  IMAD.MOV.U32 R2, RZ, RZ, R7 ;  /* 0x000000ffff027224 */ /* 0x001fe400078e0007 */
[----:B------:R-:W-:Y:S01]  /*2cb0*/  IMAD.HI.U32 R7, R19, R13, RZ ;  /* 0x0000000d13077227 */ /* 0x000fe200078e00ff */
[----:B-1----:R-:W-:-:S03]  /*2cc0*/  LOP3.LUT R8, R17, 0xb4, RZ, 0xfc, !PT ;  /* 0x000000b411087812 */ /* 0x002fc600078efcff */
[----:B------:R-:W-:Y:S01]  /*2cd0*/  @!P2 IMAD.MOV R2, RZ, RZ, -R2 ;  /* 0x000000ffff02a224 */ /* 0x000fe200078e0a02 */
[----:B------:R-:W-:Y:S01]  /*2ce0*/  ISETP.GE.AND P2, PT, R5, RZ, PT ;  /* 0x000000ff0500720c */ /* 0x000fe20003f46270 */
[----:B------:R-:W-:Y:S01]  /*2cf0*/  IMAD.MOV R7, RZ, RZ, -R7 ;  /* 0x000000ffff077224 */ /* 0x000fe200078e0a07 */
[----:B------:R-:W-:Y:S01]  /*2d00*/  LOP3.LUT R5, R17, 0xb6, RZ, 0xfc, !PT ;  /* 0x000000b611057812 */ /* 0x000fe200078efcff */
[----:B------:R-:W-:Y:S01]  /*2d10*/  @!P6 IMAD.IADD R6, R6, 0x1, -R15 ;  /* 0x000000010606e824 */ /* 0x000fe200078e0a0f */
[----:B------:R0:W-:Y:S01]  /*2d20*/  STL [R1+0x134], R2 ;  /* 0x0001340201007387 */ /* 0x0001e20000100800 */
[C---:B------:R-:W-:Y:S01]  /*2d30*/  IMAD R16, R15.reuse, R7, R13 ;  /* 0x000000070f107224 */ /* 0x040fe200078e020d */
[----:B------:R-:W-:Y:S02]  /*2d40*/  IABS R10, R5 ;  /* 0x00000005000a7213 */ /* 0x000fe40000000000 */
[----:B------:R-:W-:Y:S02]  /*2d50*/  ISETP.GT.U32.AND P6, PT, R15, R0, PT ;  /* 0x000000000f00720c */ /* 0x000fe40003fc4070 */
[----:B------:R-:W-:-:S02]  /*2d60*/  ISETP.GE.AND P3, PT, R5, RZ, PT ;  /* 0x000000ff0500720c */ /* 0x000fc40003f66270 */
[----:B------:R-:W-:Y:S01]  /*2d70*/  LOP3.LUT R5, R17, 0xb2, RZ, 0xfc, !PT ;  /* 0x000000b211057812 */ /* 0x000fe200078efcff */
[----:B0-----:R-:W-:Y:S01]  /*2d80*/  IMAD.MOV.U32 R2, RZ, RZ, R3 ;  /* 0x000000ffff027224 */ /* 0x001fe200078e0003 */
[----:B------:R-:W-:Y:S01]  /*2d90*/  IABS R11, R8 ;  /* 0x00000008000b7213 */ /* 0x000fe20000000000 */
[----:B------:R-:W-:Y:S01]  /*2da0*/  IMAD.HI.U32 R3, R19, R10, RZ ;  /* 0x0000000a13037227 */ /* 0x000fe200078e00ff */
[----:B------:R-:W-:Y:S02]  /*2db0*/  IABS R13, R5 ;  /* 0x00000005000d7213 */ /* 0x000fe40000000000 */
[----:B------:R-:W-:Y:S01]  /*2dc0*/  LOP3.LUT R7, R17, 0xb0, RZ, 0xfc, !PT ;  /* 0x000000b011077812 */ /* 0x000fe200078efcff */
[----:B------:R-:W-:Y:S01]  /*2dd0*/  @!P1 IMAD.MOV R2, RZ, RZ, -R2 ;  /* 0x000000ffff029224 */ /* 0x000fe200078e0a02 */
[C---:B------:R-:W-:Y:S01]  /*2de0*/  ISETP.GT.U32.AND P1, PT, R15.reuse, R6, PT ;  /* 0x000000060f00720c */ /* 0x040fe20003f24070 */
[----:B------:R-:W-:Y:S01]  /*2df0*/  IMAD.MOV R3, RZ, RZ, -R3 ;  /* 0x000000ffff037224 */ /* 0x000fe200078e0a03 */
[----:B------:R-:W-:Y:S01]  /*2e00*/  IABS R12, R7 ;  /* 0x00000007000c7213 */ /* 0x000fe20000000000 */
[----:B------:R-:W-:Y:S01]  /*2e10*/  @!P6 IMAD.IADD R0, R0, 0x1, -R15 ;  /* 0x000000010000e824 */ /* 0x000fe200078e0a0f */
[----:B------:R0:W-:Y:S01]  /*2e20*/  STL [R1+0x130], R2 ;  /* 0x0001300201007387 */ /* 0x0001e20000100800 */
[----:B------:R-:W-:-:S02]  /*2e30*/  IMAD R10, R15, R3, R10 ;  /* 0x000000030f0a7224 */ /* 0x000fc400078e020a */
[----:B------:R-:W-:-:S03]  /*2e40*/  IMAD.HI.U32 R3, R19, R11, RZ ;  /* 0x0000000b13037227 */ /* 0x000fc600078e00ff */
[----:B------:R-:W-:-:S03]  /*2e50*/  ISETP.GT.U32.AND P6, PT, R15, R10, PT ;  /* 0x0000000a0f00720c */ /* 0x000fc60003fc4070 */
[----:B------:R-:W-:Y:S01]  /*2e60*/  @!P1 IMAD.IADD R6, R6, 0x1, -R15 ;  /* 0x0000000106069824 */ /* 0x000fe200078e0a0f */
[----:B------:R-:W-:Y:S01]  /*2e70*/  ISETP.GE.AND P1, PT, R8, RZ, PT ;  /* 0x000000ff0800720c */ /* 0x000fe20003f26270 */
[----:B0-----:R-:W-:Y:S02]  /*2e80*/  IMAD.MOV.U32 R2, RZ, RZ, R4 ;  /* 0x000000ffff027224 */ /* 0x001fe400078e0004 */
[----:B------:R-:W-:-:S04]  /*2e90*/  IMAD.HI.U32 R4, R19, R13, RZ ;  /* 0x0000000d13047227 */ /* 0x000fc800078e00ff */
[----:B------:R-:W-:Y:S01]  /*2ea0*/  @!P4 IMAD.MOV R2, RZ, RZ, -R2 ;  /* 0x000000ffff02c224 */ /* 0x000fe200078e0a02 */
[C---:B------:R-:W-:Y:S01]  /*2eb0*/  ISETP.GT.U32.AND P4, PT, R15.reuse, R16, PT ;  /* 0x000000100f00720c */ /* 0x040fe20003f84070 */
[----:B------:R-:W-:Y:S02]  /*2ec0*/  IMAD.MOV R8, RZ, RZ, -R3 ;  /* 0x000000ffff087224 */ /* 0x000fe400078e0a03 */
[----:B------:R-:W-:Y:S01]  /*2ed0*/  IMAD.MOV R4, RZ, RZ, -R4 ;  /* 0x000000ffff047224 */ /* 0x000fe200078e0a04 */
[----:B------:R0:W-:Y:S01]  /*2ee0*/  STL [R1+0x12c], R2 ;  /* 0x00012c0201007387 */ /* 0x0001e20000100800 */
[C---:B------:R-:W-:Y:S02]  /*2ef0*/  IMAD R11, R15.reuse, R8, R11 ;  /* 0x000000080f0b7224 */ /* 0x040fe400078e020b */
[----:B------:R-:W-:Y:S02]  /*2f00*/  @!P6 IMAD.IADD R10, R10, 0x1, -R15 ;  /* 0x000000010a0ae824 */ /* 0x000fe400078e0a0f */
[----:B------:R-:W-:Y:S01]  /*2f10*/  IMAD R13, R15, R4, R13 ;  /* 0x000000040f0d7224 */ /* 0x000fe200078e020d */
[----:B------:R-:W-:Y:S01]  /*2f20*/  IABS R4, R9 ;  /* 0x0000000900047213 */ /* 0x000fe20000000000 */
[----:B------:R-:W-:Y:S01]  /*2f30*/  IMAD.HI.U32 R3, R19, R12, RZ ;  /* 0x0000000c13037227 */ /* 0x000fe200078e00ff */
[----:B------:R-:W-:-:S03]  /*2f40*/  ISETP.GT.U32.AND P6, PT, R15, R10, PT ;  /* 0x0000000a0f00720c */ /* 0x000fc60003fc4070 */
[----:B------:R-:W-:Y:S01]  /*2f50*/  @!P4 IMAD.IADD R16, R16, 0x1, -R15 ;  /* 0x000000011010c824 */ /* 0x000fe200078e0a0f */
[----:B------:R-:W-:Y:S01]  /*2f60*/  ISETP.GE.AND P4, PT, R5, RZ, PT ;  /* 0x000000ff0500720c */ /* 0x000fe20003f86270 */
[----:B0-----:R-:W-:Y:S01]  /*2f70*/  IMAD.MOV.U32 R2, RZ, RZ, R0 ;  /* 0x000000ffff027224 */ /* 0x001fe200078e0000 */
[C---:B------:R-:W-:Y:S01]  /*2f80*/  LOP3.LUT R0, R17.reuse, 0xaa, RZ, 0xfc, !PT ;  /* 0x000000aa11007812 */ /* 0x040fe200078efcff */
[----:B------:R-:W-:Y:S01]  /*2f90*/  IMAD.MOV R3, RZ, RZ, -R3 ;  /* 0x000000ffff037224 */ /* 0x000fe200078e0a03 */
[----:B------:R-:W-:Y:S01]  /*2fa0*/  LOP3.LUT R5, R17, 0xac, RZ, 0xfc, !PT ;  /* 0x000000ac11057812 */ /* 0x000fe200078efcff */
[----:B------:R-:W-:Y:S01]  /*2fb0*/  @!P5 IMAD.MOV R2, RZ, RZ, -R2 ;  /* 0x000000ffff02d224 */ /* 0x000fe200078e0a02 */
[C---:B------:R-:W-:Y:S01]  /*2fc0*/  ISETP.GT.U32.AND P5, PT, R15.reuse, R16, PT ;  /* 0x000000100f00720c */ /* 0x040fe20003fa4070 */
[----:B------:R-:W-:Y:S01]  /*2fd0*/  IMAD R12, R15, R3, R12 ;  /* 0x000000030f0c7224 */ /* 0x000fe200078e020c */
[----:B------:R-:W-:Y:S01]  /*2fe0*/  LOP3.LUT R3, R17, 0xae, RZ, 0xfc, !PT ;  /* 0x000000ae11037812 */ /* 0x000fe200078efcff */
[----:B------:R-:W-:Y:S01]  /*2ff0*/  @!P6 IMAD.IADD R10, R10, 0x1, -R15 ;  /* 0x000000010a0ae824 */ /* 0x000fe200078e0a0f */
[----:B------:R0:W-:Y:S01]  /*3000*/  STL [R1+0x128], R2 ;  /* 0x0001280201007387 */ /* 0x0001e20000100800 */
[----:B------:R-:W-:-:S02]  /*3010*/  IABS R8, R0 ;  /* 0x0000000000087213 */ /* 0x000fc40000000000 */
[----:B------:R-:W-:Y:S02]  /*3020*/  IABS R14, R3 ;  /* 0x00000003000e7213 */ /* 0x000fe40000000000 */
[----:B------:R-:W-:-:S03]  /*3030*/  ISETP.GT.U32.AND P6, PT, R15, R12, PT ;  /* 0x0000000c0f00720c */ /* 0x000fc60003fc4070 */
[----:B------:R-:W-:-:S04]  /*3040*/  IMAD.HI.U32 R18, R19, R14, RZ ;  /* 0x0000000e13127227 */ /* 0x000fc800078e00ff */
[----:B0-----:R-:W-:Y:S01]  /*3050*/  IMAD.MOV.U32 R2, RZ, RZ, R6 ;  /* 0x000000ffff027224 */ /* 0x001fe200078e0006 */
[----:B------:R-:W-:Y:S01]  /*3060*/  IABS R6, R5 ;  /* 0x0000000500067213 */ /* 0x000fe20000000000 */
[--C-:B------:R-:W-:Y:S01]  /*3070*/  @!P5 IMAD.IADD R16, R16, 0x1, -R15.reuse ;  /* 0x000000011010d824 */ /* 0x100fe200078e0a0f */
[C---:B------:R-:W-:Y:S01]  /*3080*/  ISETP.GT.U32.AND P5, PT, R15.reuse, R13, PT ;  /* 0x0000000d0f00720c */ /* 0x040fe20003fa4070 */
[----:B------:R-:W-:Y:S01]  /*3090*/  @!P2 IMAD.MOV R2, RZ, RZ, -R2 ;  /* 0x000000ffff02a224 */ /* 0x000fe200078e0a02 */
[----:B------:R-:W-:Y:S01]  /*30a0*/  ISETP.GT.U32.AND P2, PT, R15, R11, PT ;  /* 0x0000000b0f00720c */ /* 0x000fe20003f44070 */
[----:B------:R-:W-:Y:S02]  /*30b0*/  IMAD.MOV R18, RZ, RZ, -R18 ;  /* 0x000000ffff127224 */ /* 0x000fe400078e0a12 */
[----:B------:R-:W-:Y:S01]  /*30c0*/  IMAD.MOV.U32 R20, RZ, RZ, R16 ;  /* 0x000000ffff147224 */ /* 0x000fe200078e0010 */
[----:B------:R0:W-:Y:S01]  /*30d0*/  STL [R1+0x120], R2 ;  /* 0x0001200201007387 */ /* 0x0001e20000100800 */
[----:B------:R-:W-:-:S02]  /*30e0*/  @!P6 IMAD.IADD R12, R12, 0x1, -R15 ;  /* 0x000000010c0ce824 */ /* 0x000fc400078e0a0f */
[----:B------:R-:W-:-:S03]  /*30f0*/  @!P0 IMAD.MOV R20, RZ, RZ, -R20 ;  /* 0x000000ffff148224 */ /* 0x000fc600078e0a14 */
[----:B------:R-:W-:Y:S01]  /*3100*/  ISETP.GT.U32.AND P0, PT, R15, R12, PT ;  /* 0x0000000c0f00720c */ /* 0x000fe20003f04070 */
[--C-:B------:R-:W-:Y:S01]  /*3110*/  @!P5 IMAD.IADD R13, R13, 0x1, -R15.reuse ;  /* 0x000000010d0dd824 */ /* 0x100fe200078e0a0f */
[----:B------:R-:W-:Y:S01]  /*3120*/  STL [R1+0x118], R20 ;  /* 0x0001181401007387 */ /* 0x000fe20000100800 */
[----:B------:R-:W-:Y:S01]  /*3130*/  @!P2 IMAD.IADD R11, R11, 0x1, -R15 ;  /* 0x000000010b0ba824 */ /* 0x000fe200078e0a0f */
[----:B------:R-:W-:Y:S01]  /*3140*/  ISETP.GE.AND P2, PT, R7, RZ, PT ;  /* 0x000000ff0700720c */ /* 0x000fe20003f46270 */
[----:B------:R-:W-:Y:S01]  /*3150*/  IMAD.MOV.U32 R7, RZ, RZ, R8 ;  /* 0x000000ffff077224 */ /* 0x000fe200078e0008 */
[----:B------:R-:W-:Y:S01]  /*3160*/  ISETP.GT.U32.AND P6, PT, R15, R13, PT ;  /* 0x0000000d0f00720c */ /* 0x000fe20003fc4070 */
[----:B------:R-:W-:Y:S01]  /*3170*/  IMAD.HI.U32 R8, R19, R6, RZ ;  /* 0x0000000613087227 */ /* 0x000fe200078e00ff */
[----:B------:R-:W-:-:S03]  /*3180*/  ISETP.GT.U32.AND P5, PT, R15, R11, PT ;  /* 0x0000000b0f00720c */ /* 0x000fc60003fa4070 */
[----:B------:R-:W-:Y:S02]  /*3190*/  IMAD.MOV R16, RZ, RZ, -R8 ;  /* 0x000000ffff107224 */ /* 0x000fe400078e0a08 */
[----:B------:R-:W-:Y:S01]  /*31a0*/  IMAD R8, R15, R18, R14 ;  /* 0x000000120f087224 */ /* 0x000fe200078e020e */
[----:B------:R-:W-:Y:S01]  /*31b0*/  LOP3.LUT R18, R17, 0x9a, RZ, 0xfc, !PT ;  /* 0x0000009a11127812 */ /* 0x000fe200078efcff */
[----:B0-----:R-:W-:Y:S02]  /*31c0*/  IMAD.MOV.U32 R2, RZ, RZ, R10 ;  /* 0x000000ffff027224 */ /* 0x001fe400078e000a */
[----:B------:R-:W-:Y:S02]  /*31d0*/  IMAD R6, R15, R16, R6 ;  /* 0x000000100f067224 */ /* 0x000fe400078e0206 */
[----:B------:R-:W-:Y:S01]  /*31e0*/  @!P3 IMAD.MOV R2, RZ, RZ, -R2 ;  /* 0x000000ffff02b224 */ /* 0x000fe200078e0a02 */
[----:B------:R-:W-:Y:S01]  /*31f0*/  ISETP.GE.AND P3, PT, R3, RZ, PT ;  /* 0x000000ff0300720c */ /* 0x000fe20003f66270 */
[----:B------:R-:W-:Y:S01]  /*3200*/  @!P5 IMAD.IADD R11, R11, 0x1, -R15 ;  /* 0x000000010b0bd824 */ /* 0x000fe200078e0a0f */
[----:B------:R-:W-:Y:S01]  /*3210*/  ISETP.GT.U32.AND P5, PT, R15, R8, PT ;  /* 0x000000080f00720c */ /* 0x000fe20003fa4070 */
[----:B------:R-:W-:Y:S01]  /*3220*/  IMAD.HI.U32 R16, R19, R7, RZ ;  /* 0x0000000713107227 */ /* 0x000fe200078e00ff */
[----:B------:R0:W-:Y:S01]  /*3230*/  STL [R1+0x114], R2 ;  /* 0x0001140201007387 */ /* 0x0001e20000100800 */
[----:B------:R-:W-:-:S02]  /*3240*/  LOP3.LUT R3, R17, 0xa6, RZ, 0xfc, !PT ;  /* 0x000000a611037812 */ /* 0x000fc400078efcff */
[----:B------:R-:W-:Y:S02]  /*3250*/  IMAD.HI.U32 R14, R19, R4, RZ ;  /* 0x00000004130e7227 */ /* 0x000fe400078e00ff */
[----:B------:R-:W-:Y:S02]  /*3260*/  IABS R10, R3 ;  /* 0x00000003000a7213 */ /* 0x000fe40000000000 */
[--C-:B------:R-:W-:Y:S01]  /*3270*/  @!P6 IMAD.IADD R13, R13, 0x1, -R15.reuse ;  /* 0x000000010d0de824 */ /* 0x100fe200078e0a0f */
[----:B------:R-:W-:Y:S01]  /*3280*/  ISETP.GT.U32.AND P6, PT, R15, R6, PT ;  /* 0x000000060f00720c */ /* 0x000fe20003fc4070 */
[----:B------:R-:W-:Y:S02]  /*3290*/  IMAD.MOV R16, RZ, RZ, -R16 ;  /* 0x000000ffff107224 */ /* 0x000fe400078e0a10 */
[----:B------:R-:W-:Y:S02]  /*32a0*/  IMAD.MOV R14, RZ, RZ, -R14 ;  /* 0x000000ffff0e7224 */ /* 0x000fe400078e0a0e */
[----:B------:R-:W-:-:S02]  /*32b0*/  @!P5 IMAD.IADD R8, R8, 0x1, -R15 ;  /* 0x000000010808d824 */ /* 0x000fc400078e0a0f */
[----:B0-----:R-:W-:Y:S02]  /*32c0*/  IMAD.MOV.U32 R2, RZ, RZ, R11 ;  /* 0x000000ffff027224 */ /* 0x001fe400078e000b */
[----:B------:R-:W-:Y:S01]  /*32d0*/  @!P0 IMAD.IADD R12, R12, 0x1, -R15 ;  /* 0x000000010c0c8824 */ /* 0x000fe200078e0a0f */
[----:B------:R-:W-:Y:S01]  /*32e0*/  ISETP.GE.AND P0, PT, R5, RZ, PT ;  /* 0x000000ff0500720c */ /* 0x000fe20003f06270 */
[----:B------:R-:W-:Y:S01]  /*32f0*/  IMAD R5, R15, R16, R7 ;  /* 0x000000100f057224 */ /* 0x000fe200078e0207 */
[----:B------:R-:W-:Y:S01]  /*3300*/  LOP3.LUT R7, R17, 0xa4, RZ, 0xfc, !PT ;  /* 0x000000a411077812 */ /* 0x000fe200078efcff */
[C---:B------:R-:W-:Y:S02]  /*3310*/  IMAD R4, R15.reuse, R14, R4 ;  /* 0x0000000e0f047224 */ /* 0x040fe400078e0204 */
[----:B------:R-:W-:Y:S01]  /*3320*/  @!P1 IMAD.MOV R2, RZ, RZ, -R2 ;  /* 0x000000ffff029224 */ /* 0x000fe200078e0a02 */
[C---:B------:R-:W-:Y:S01]  /*3330*/  ISETP.GT.U32.AND P1, PT, R15.reuse, R8, PT ;  /* 0x000000080f00720c */ /* 0x040fe20003f24070 */
[----:B------:R-:W-:Y:S01]  /*3340*/  IMAD.MOV.U32 R16, RZ, RZ, R13 ;  /* 0x000000ffff107224 */ /* 0x000fe200078e000d */
[----:B------:R-:W-:Y:S01]  /*3350*/  IABS R11, R7 ;  /* 0x00000007000b7213 */ /* 0x000fe20000000000 */
[----:B------:R-:W-:Y:S01]  /*3360*/  @!P6 IMAD.IADD R6, R6, 0x1, -R15 ;  /* 0x000000010606e824 */ /* 0x000fe200078e0a0f */
[----:B------:R0:W-:Y:S01]  /*3370*/  STL [R1+0xe4], R2 ;  /* 0x0000e40201007387 */ /* 0x0001e20000100800 */
[----:B------:R-:W-:Y:S01]  /*3380*/  @!P4 IMAD.MOV R16, RZ, RZ, -R16 ;  /* 0x000000ffff10c224 */ /* 0x000fe200078e0a10 */
[----:B------:R-:W-:Y:S01]  /*3390*/  ISETP.GT.U32.AND P4, PT, R15, R4, PT ;  /* 0x000000040f00720c */ /* 0x000fe20003f84070 */
[----:B------:R-:W-:Y:S01]  /*33a0*/  IMAD.HI.U32 R14, R19, R10, RZ ;  /* 0x0000000a130e7227 */ /* 0x000fe200078e00ff */
[----:B------:R-:W-:-:S02]  /*33b0*/  ISETP.GT.U32.AND P6, PT, R15, R6, PT ;  /* 0x000000060f00720c */ /* 0x000fc40003fc4070 */
[----:B------:R1:W-:Y:S01]  /*33c0*/  STL [R1+0xf0], R16 ;  /* 0x0000f01001007387 */ /* 0x0003e20000100800 */
[----:B------:R-:W-:Y:S01]  /*33d0*/  IMAD.MOV R13, RZ, RZ, -R14 ;  /* 0x000000ffff0d7224 */ /* 0x000fe200078e0a0e */
[----:B------:R-:W-:Y:S01]  /*33e0*/  ISETP.GT.U32.AND P5, PT, R15, R5, PT ;  /* 0x000000050f00720c */ /* 0x000fe20003fa4070 */
[----:B------:R-:W-:Y:S01]  /*33f0*/  @!P1 IMAD.IADD R8, R8, 0x1, -R15 ;  /* 0x0000000108089824 */ /* 0x000fe200078e0a0f */
[----:B------:R-:W-:Y:S01]  /*3400*/  ISETP.GE.AND P1, PT, R9, RZ, PT ;  /* 0x000000ff0900720c */ /* 0x000fe20003f26270 */
[----:B0-----:R-:W-:Y:S01]  /*3410*/  IMAD.MOV.U32 R2, RZ, RZ, R12 ;  /* 0x000000ffff027224 */ /* 0x001fe200078e000c */
[----:B------:R-:W-:Y:S01]  /*3420*/  LOP3.LUT R12, R17, 0x98, RZ, 0xfc, !PT ;  /* 0x00000098110c7812 */ /* 0x000fe200078efcff */
[----:B------:R-:W-:-:S03]  /*3430*/  IMAD.HI.U32 R9, R19, R11, RZ ;  /* 0x0000000b13097227 */ /* 0x000fc600078e00ff */
[----:B------:R-:W-:Y:S01]  /*3440*/  IABS R14, R12 ;  /* 0x0000000c000e7213 */ /* 0x000fe20000000000 */
[----:B------:R-:W-:Y:S01]  /*3450*/  @!P2 IMAD.MOV R2, RZ, RZ, -R2 ;  /* 0x000000ffff02a224 */ /* 0x000fe200078e0a02 */
[----:B------:R-:W-:Y:S01]  /*3460*/  ISETP.GE.AND P2, PT, R0, RZ, PT ;  /* 0x000000ff0000720c */ /* 0x000fe20003f46270 */
[--C-:B------:R-:W-:Y:S01]  /*3470*/  @!P4 IMAD.IADD R4, R4, 0x1, -R15.reuse ;  /* 0x000000010404c824 */ /* 0x100fe200078e0a0f */
[----:B------:R-:W-:Y:S01]  /*3480*/  ISETP.GE.AND P4, PT, R3, RZ, PT ;  /* 0x000000ff0300720c */ /* 0x000fe20003f86270 */
[----:B------:R-:W-:Y:S01]  /*3490*/  IMAD R0, R15, R13, R10 ;  /* 0x0000000d0f007224 */ /* 0x000fe200078e020a */
[----:B------:R0:W-:Y:S01]  /*34a0*/  STL [R1+0xf4], R2 ;  /* 0x0000f40201007387 */ /* 0x0001e20000100800 */
[----:B------:R-:W-:Y:S01]  /*34b0*/  @!P6 IMAD.IADD R6, R6, 0x1, -R15 ;  /* 0x000000010606e824 */ /* 0x000fe200078e0a0f */
[----:B------:R-:W-:Y:S01]  /*34c0*/  LOP3.LUT R10, R17, 0xa2, RZ, 0xfc, !PT ;  /* 0x000000a2110a7812 */ /* 0x000fe200078efcff */
[----:B------:R-:W-:Y:S01]  /*34d0*/  IMAD.MOV R9, RZ, RZ, -R9 ;  /* 0x000000ffff097224 */ /* 0x000fe200078e0a09 */
[----:B------:R-:W-:Y:S01]  /*34e0*/  ISETP.GT.U32.AND P6, PT, R15, R0, PT ;  /* 0x000000000f00720c */ /* 0x000fe20003fc4070 */
[----:B------:R-:W-:Y:S01]  /*34f0*/  @!P5 IMAD.IADD R5, R5, 0x1, -R15 ;  /* 0x000000010505d824 */ /* 0x000fe200078e0a0f */
[----:B-1----:R-:W-:Y:S01]  /*3500*/  IABS R16, R10 ;  /* 0x0000000a00107213 */ /* 0x002fe20000000000 */
[----:B------:R-:W-:Y:S01]  /*3510*/  IMAD R3, R15, R9, R11 ;  /* 0x000000090f037224 */ /* 0x000fe200078e020b */
[----:B------:R-:W-:Y:S01]  /*3520*/  LOP3.LUT R9, R17, 0xa0, RZ, 0xfc, !PT ;  /* 0x000000a011097812 */ /* 0x000fe200078efcff */
[----:B0-----:R-:W-:Y:S01]  /*3530*/  IMAD.MOV.U32 R2, RZ, RZ, R8 ;  /* 0x000000ffff027224 */ /* 0x001fe200078e0008 */
[----:B------:R-:W-:-:S02]  /*3540*/  ISETP.GT.U32.AND P5, PT, R15, R5, PT ;  /* 0x000000050f00720c */ /* 0x000fc40003fa4070 */
[----:B------:R-:W-:Y:S01]  /*3550*/  LOP3.LUT R8, R17, 0x9e, RZ, 0xfc, !PT ;  /* 0x0000009e11087812 */ /* 0x000fe200078efcff */
[----:B------:R-:W-:Y:S01]  /*3560*/  @!P3 IMAD.MOV R2, RZ, RZ, -R2 ;  /* 0x000000ffff02b224 */ /* 0x000fe200078e0a02 */
[----:B------:R-:W-:-:S03]  /*3570*/  ISETP.GT.U32.AND P3, PT, R15, R4, PT ;  /* 0x000000040f00720c */ /* 0x000fc60003f64070 */
[--C-:B------:R-:W-:Y:S01]  /*3580*/  @!P6 IMAD.IADD R0, R0, 0x1, -R15.reuse ;  /* 0x000000010000e824 */ /* 0x100fe200078e0a0f */
[----:B------:R0:W-:Y:S04]  /*3590*/  STL [R1+0xf8], R2 ;  /* 0x0000f80201007387 */ /* 0x0001e80000100800 */
[----:B------:R-:W-:Y:S01]  /*35a0*/  ISETP.GT.U32.AND P6, PT, R15, R0, PT ;  /* 0x000000000f00720c */ /* 0x000fe20003fc4070 */
[--C-:B------:R-:W-:Y:S01]  /*35b0*/  @!P5 IMAD.IADD R5, R5, 0x1, -R15.reuse ;  /* 0x000000010505d824 */ /* 0x100fe200078e0a0f */
[----:B------:R-:W-:Y:S02]  /*35c0*/  ISETP.GE.AND P5, PT, R7, RZ, PT ;  /* 0x000000ff0700720c */ /* 0x000fe40003fa6270 */
[----:B------:R-:W-:Y:S01]  /*35d0*/  LOP3.LUT R7, R17, 0x9c, RZ, 0xfc, !PT ;  /* 0x0000009c11077812 */ /* 0x000fe200078efcff */
[----:B------:R-:W-:Y:S01]  /*35e0*/  @!P3 IMAD.IADD R4, R4, 0x1, -R15 ;  /* 0x000000010404b824 */ /* 0x000fe200078e0a0f */
[----:B------:R-:W-:Y:S01]  /*35f0*/  ISETP.GT.U32.AND P3, PT, R15, R3, PT ;  /* 0x000000030f00720c */ /* 0x000fe20003f64070 */
[----:B0-----:R-:W-:-:S02]  /*3600*/  IMAD.MOV.U32 R2, RZ, RZ, R6 ;  /* 0x000000ffff027224 */ /* 0x001fc400078e0006 */
[----:B------:R-:W-:Y:S01]  /*3610*/  @!P2 IMAD.MOV R5, RZ, RZ, -R5 ;  /* 0x000000ffff05a224 */ /* 0x000fe200078e0a05 */
[----:B------:R-:W-:Y:S01]  /*3620*/  ISETP.GE.AND P2, PT, R9, RZ, PT ;  /* 0x000000ff0900720c */ /* 0x000fe20003f46270 */
[----:B------:R-:W-:Y:S01]  /*3630*/  @!P0 IMAD.MOV R2, RZ, RZ, -R2 ;  /* 0x000000ffff028224 */ /* 0x000fe200078e0a02 */
[----:B------:R-:W-:Y:S01]  /*3640*/  IABS R9, R9 ;  /* 0x0000000900097213 */ /* 0x000fe20000000000 */
[----:B------:R-:W-:Y:S01]  /*3650*/  IMAD.HI.U32 R6, R19, R16, RZ ;  /* 0x0000001013067227 */ /* 0x000fe200078e00ff */
[----:B------:R-:W-:Y:S02]  /*3660*/  ISETP.GE.AND P0, PT, R10, RZ, PT ;  /* 0x000000ff0a00720c */ /* 0x000fe40003f06270 */
[----:B------:R0:W-:Y:S01]  /*3670*/  STL [R1+0x108], R2 ;  /* 0x0001080201007387 */ /* 0x0001e20000100800 */
[--C-:B------:R-:W-:Y:S01]  /*3680*/  @!P6 IMAD.IADD R0, R0, 0x1, -R15.reuse ;  /* 0x000000010000e824 */ /* 0x100fe200078e0a0f */
[----:B------:R-:W-:Y:S01]  /*3690*/  ISETP.GE.AND P6, PT, R7, RZ, PT ;  /* 0x000000ff0700720c */ /* 0x000fe20003fc6270 */
[----:B------:R-:W-:Y:S01]  /*36a0*/  @!P3 IMAD.IADD R3, R3, 0x1, -R15 ;  /* 0x000000010303b824 */ /* 0x000fe200078e0a0f */
[----:B------:R1:W-:Y:S01]  /*36b0*/  STL [R1+0x10c], R5 ;  /* 0x00010c0501007387 */ /* 0x0003e20000100800 */
[----:B------:R-:W-:Y:S01]  /*36c0*/  IMAD.MOV R6, RZ, RZ, -R6 ;  /* 0x000000ffff067224 */ /* 0x000fe200078e0a06 */
[----:B------:R-:W-:-:S02]  /*36d0*/  IABS R7, R7 ;  /* 0x0000000700077213 */ /* 0x000fc40000000000 */
[C---:B------:R-:W-:Y:S01]  /*36e0*/  ISETP.GT.U32.AND P3, PT, R15.reuse, R3, PT ;  /* 0x000000030f00720c */ /* 0x040fe20003f64070 */
[----:B------:R-:W-:Y:S02]  /*36f0*/  IMAD R16, R15, R6, R16 ;  /* 0x000000060f107224 */ /* 0x000fe400078e0210 */
[----:B0-----:R-:W-:Y:S02]  /*3700*/  IMAD.MOV.U32 R2, RZ, RZ, R4 ;  /* 0x000000ffff027224 */ /* 0x001fe400078e0004 */
[----:B-1----:R-:W-:-:S04]  /*3710*/  IMAD.HI.U32 R5, R19, R9, RZ ;  /* 0x0000000913057227 */ /* 0x002fc800078e00ff */
[----:B------:R-:W-:Y:S01]  /*3720*/  @!P1 IMAD.MOV R2, RZ, RZ, -R2 ;  /* 0x000000ffff029224 */ /* 0x000fe200078e0a02 */
[----:B------:R-:W-:Y:S01]  /*3730*/  ISETP.GE.AND P1, PT, R8, RZ, PT ;  /* 0x000000ff0800720c */ /* 0x000fe20003f26270 */
[----:B------:R-:W-:Y:S01]  /*3740*/  IMAD.MOV R5, RZ, RZ, -R5 ;  /* 0x000000ffff057224 */ /* 0x000fe200078e0a05 */
[----:B------:R-:W-:Y:S01]  /*3750*/  IABS R8, R8 ;  /* 0x0000000800087213 */ /* 0x000fe20000000000 */
[----:B------:R-:W-:Y:S01]  /*3760*/  @!P3 IMAD.IADD R3, R3, 0x1, -R15 ;  /* 0x000000010303b824 */ /* 0x000fe200078e0a0f */
[----:B------:R0:W-:Y:S01]  /*3770*/  STL [R1+0x110], R2 ;  /* 0x0001100201007387 */ /* 0x0001e20000100800 */
[----:B------:R-:W-:Y:S01]  /*3780*/  IMAD R9, R15, R5, R9 ;  /* 0x000000050f097224 */ /* 0x000fe200078e0209 */
[----:B------:R-:W-:Y:S01]  /*3790*/  LOP3.LUT R5, R17, 0x94, RZ, 0xfc, !PT ;  /* 0x0000009411057812 */ /* 0x000fe200078efcff */
[----:B------:R-:W-:-:S03]  /*37a0*/  IMAD.HI.U32 R4, R19, R8, RZ ;  /* 0x0000000813047227 */ /* 0x000fc600078e00ff */
[C---:B------:R-:W-:Y:S01]  /*37b0*/  ISETP.GT.U32.AND P3, PT, R15.reuse, R9, PT ;  /* 0x000000090f00720c */ /* 0x040fe20003f64070 */
[----:B------:R-:W-:Y:S01]  /*37c0*/  IMAD.MOV R4, RZ, RZ, -R4 ;  /* 0x000000ffff047224 */ /* 0x000fe200078e0a04 */
[----:B------:R-:W-:Y:S01]  /*37d0*/  IABS R13, R5 ;  /* 0x00000005000d7213 */ /* 0x000fe20000000000 */
[----:B0-----:R-:W-:Y:S02]  /*37e0*/  IMAD.MOV.U32 R2, RZ, RZ, R0 ;  /* 0x000000ffff027224 */ /* 0x001fe400078e0000 */
[C---:B------:R-:W-:Y:S02]  /*37f0*/  IMAD R8, R15.reuse, R4, R8 ;  /* 0x000000040f087224 */ /* 0x040fe400078e0208 */
[----:B------:R-:W-:Y:S01]  /*3800*/  @!P4 IMAD.MOV R2, RZ, RZ, -R2 ;  /* 0x000000ffff02c224 */ /* 0x000fe200078e0a02 */
[----:B------:R-:W-:Y:S01]  /*3810*/  ISETP.GT.U32.AND P4, PT, R15, R16, PT ;  /* 0x000000100f00720c */ /* 0x000fe20003f84070 */
[----:B------:R-:W-:-:S03]  /*3820*/  IMAD.HI.U32 R0, R19, R7, RZ ;  /* 0x0000000713007227 */ /* 0x000fc600078e00ff */
[----:B------:R0:W-:Y:S01]  /*3830*/  STL [R1+0x20c], R2 ;  /* 0x00020c0201007387 */ /* 0x0001e20000100800 */
[----:B------:R-:W-:Y:S02]  /*3840*/  @!P3 IMAD.IADD R9, R9, 0x1, -R15 ;  /* 0x000000010909b824 */ /* 0x000fe400078e0a0f */
[----:B------:R-:W-:Y:S02]  /*3850*/  IMAD.MOV R0, RZ, RZ, -R0 ;  /* 0x000000ffff007224 */ /* 0x000fe400078e0a00 */
[----:B------:R-:W-:Y:S01]  /*3860*/  IMAD.HI.U32 R4, R19, R14, RZ ;  /* 0x0000000e13047227 */ /* 0x000fe200078e00ff */
[----:B------:R-:W-:-:S03]  /*3870*/  ISETP.GT.U32.AND P3, PT, R15, R9, PT ;  /* 0x000000090f00720c */ /* 0x000fc60003f64070 */
[----:B------:R-:W-:Y:S02]  /*3880*/  @!P4 IMAD.IADD R16, R16, 0x1, -R15 ;  /* 0x000000011010c824 */ /* 0x000fe400078e0a0f */
[----:B0-----:R-:W-:Y:S01]  /*3890*/  IMAD.MOV.U32 R2, RZ, RZ, R3 ;  /* 0x000000ffff027224 */ /* 0x001fe200078e0003 */
[----:B------:R-:W-:Y:S01]  /*38a0*/  IABS R3, R18 ;  /* 0x0000001200037213 */ /* 0x000fe20000000000 */
[C---:B------:R-:W-:Y:S01]  /*38b0*/  IMAD R7, R15.reuse, R0, R7 ;  /* 0x000000000f077224 */ /* 0x040fe200078e0207 */
[C---:B------:R-:W-:Y:S01]  /*38c0*/  ISETP.GT.U32.AND P4, PT, R15.reuse, R16, PT ;  /* 0x000000100f00720c */ /* 0x040fe20003f84070 */
[----:B------:R-:W-:Y:S01]  /*38d0*/  @!P5 IMAD.MOV R2, RZ, RZ, -R2 ;  /* 0x000000ffff02d224 */ /* 0x000fe200078e0a02 */
[----:B------:R-:W-:Y:S01]  /*38e0*/  ISETP.GT.U32.AND P5, PT, R15, R8, PT ;  /* 0x000000080f00720c */ /* 0x000fe20003fa4070 */
[----:B------:R-:W-:Y:S01]  /*38f0*/  IMAD.HI.U32 R10, R19, R3, RZ ;  /* 0x00000003130a7227 */ /* 0x000fe200078e00ff */
[----:B------:R-:W-:Y:S02]  /*3900*/  LOP3.LUT R0, R17, 0x96, RZ, 0xfc, !PT ;  /* 0x0000009611007812 */ /* 0x000fe400078efcff */
[----:B------:R0:W-:Y:S01]  /*3910*/  STL [R1+0x210], R2 ;  /* 0x0002100201007387 */ /* 0x0001e20000100800 */
[----:B------:R-:W-:Y:S01]  /*3920*/  IMAD.MOV R10, RZ, RZ, -R10 ;  /* 0x000000ffff0a7224 */ /* 0x000fe200078e0a0a */
[----:B------:R-:W-:Y:S01]  /*3930*/  IABS R6, R0 ;  /* 0x0000000000067213 */ /* 0x000fe20000000000 */
[----:B------:R-:W-:-:S02]  /*3940*/  IMAD.MOV R4, RZ, RZ, -R4 ;  /* 0x000000ffff047224 */ /* 0x000fc400078e0a04 */
[C---:B------:R-:W-:Y:S02]  /*3950*/  IMAD R3, R15.reuse, R10, R3 ;  /* 0x0000000a0f037224 */ /* 0x040fe400078e0203 */
[--C-:B------:R-:W-:Y:S01]  /*3960*/  @!P4 IMAD.IADD R16, R16, 0x1, -R15.reuse ;  /* 0x000000011010c824 */ /* 0x100fe200078e0a0f */
[C---:B------:R-:W-:Y:S01]  /*3970*/  ISETP.GT.U32.AND P4, PT, R15.reuse, R7, PT ;  /* 0x000000070f00720c */ /* 0x040fe20003f84070 */
[--C-:B------:R-:W-:Y:S02]  /*3980*/  @!P5 IMAD.IADD R8, R8, 0x1, -R15.reuse ;  /* 0x000000010808d824 */ /* 0x100fe400078e0a0f */
[----:B------:R-:W-:Y:S01]  /*3990*/  IMAD R14, R15, R4, R14 ;  /* 0x000000040f0e7224 */ /* 0x000fe200078e020e */
[----:B------:R-:W-:Y:S01]  /*39a0*/  LOP3.LUT R4, R17, 0x92, RZ, 0xfc, !PT ;  /* 0x0000009211047812 */ /* 0x000fe200078efcff */
[----:B------:R-:W-:Y:S01]  /*39b0*/  @!P3 IMAD.IADD R9, R9, 0x1, -R15 ;  /* 0x000000010909b824 */ /* 0x000fe200078e0a0f */
[C---:B------:R-:W-:Y:S01]  /*39c0*/  ISETP.GT.U32.AND P5, PT, R15.reuse, R8, PT ;  /* 0x000000080f00720c */ /* 0x040fe20003fa4070 */
[----:B0-----:R-:W-:Y:S01]  /*39d0*/  IMAD.MOV.U32 R2, RZ, RZ, R16 ;  /* 0x000000ffff027224 */ /* 0x001fe200078e0010 */
[----:B------:R-:W-:Y:S01]  /*39e0*/  ISETP.GT.U32.AND P3, PT, R15, R3, PT ;  /* 0x000000030f00720c */ /* 0x000fe20003f64070 */
[----:B------:R-:W-:Y:S01]  /*39f0*/  IMAD.HI.U32 R11, R19, R6, RZ ;  /* 0x00000006130b7227 */ /* 0x000fe200078e00ff */
[----:B------:R-:W-:-:S03]  /*3a00*/  IABS R16, R4 ;  /* 0x0000000400107213 */ /* 0x000fc60000000000 */
[----:B------:R-:W-:Y:S01]  /*3a10*/  @!P4 IMAD.IADD R7, R7, 0x1, -R15 ;  /* 0x000000010707c824 */ /* 0x000fe200078e0a0f */
[----:B------:R-:W-:Y:S01]  /*3a20*/  ISETP.GE.AND P4, PT, R18, RZ, PT ;  /* 0x000000ff1200720c */ /* 0x000fe20003f86270 */
[----:B------:R-:W-:Y:S02]  /*3a30*/  @!P0 IMAD.MOV R2, RZ, RZ, -R2 ;  /* 0x000000ffff028224 */ /* 0x000fe400078e0a02 */
[----:B------:R-:W-:Y:S01]  /*3a40*/  IMAD.MOV R11, RZ, RZ, -R11 ;  /* 0x000000ffff0b7224 */ /* 0x000fe200078e0a0b */
[C---:B------:R-:W-:Y:S01]  /*3a50*/  ISETP.GT.U32.AND P0, PT, R15.reuse, R7, PT ;  /* 0x000000070f00720c */ /* 0x040fe20003f04070 */
[--C-:B------:R-:W-:Y:S01]  /*3a60*/  @!P5 IMAD.IADD R8, R8, 0x1, -R15.reuse ;  /* 0x000000010808d824 */ /* 0x100fe200078e0a0f */
[----:B------:R-:W-:Y:S01]  /*3a70*/  ISETP.GT.U32.AND P5, PT, R15, R14, PT ;  /* 0x0000000e0f00720c */ /* 0x000fe20003fa4070 */
[----:B------:R-:W-:Y:S01]  /*3a80*/  @!P3 IMAD.IADD R3, R3, 0x1, -R15 ;  /* 0x000000010303b824 */ /* 0x000fe200078e0a0f */
[----:B------:R-:W-:Y:S01]  /*3a90*/  ISETP.GE.AND P3, PT, R12, RZ, PT ;  /* 0x000000ff0c00720c */ /* 0x000fe20003f66270 */
[----:B------:R-:W-:Y:S01]  /*3aa0*/  IMAD.MOV.U32 R12, RZ, RZ, R16 ;  /* 0x000000ffff0c7224 */ /* 0x000fe200078e0010 */
[----:B------:R0:W-:Y:S01]  /*3ab0*/  STL [R1+0xec], R2 ;  /* 0x0000ec0201007387 */ /* 0x0001e20000100800 */
[----:B------:R-:W-:-:S04]  /*3ac0*/  IMAD.HI.U32 R10, R19, R13, RZ ;  /* 0x0000000d130a7227 */ /* 0x000fc800078e00ff */
[----:B------:R-:W-:Y:S02]  /*3ad0*/  IMAD R6, R15, R11, R6 ;  /* 0x0000000b0f067224 */ /* 0x000fe400078e0206 */
[----:B------:R-:W-:Y:S02]  /*3ae0*/  IMAD.MOV R10, RZ, RZ, -R10 ;  /* 0x000000ffff0a7224 */ /* 0x000fe400078e0a0a */
[----:B------:R-:W-:Y:S02]  /*3af0*/  @!P5 IMAD.IADD R14, R14, 0x1, -R15 ;  /* 0x000000010e0ed824 */ /* 0x000fe400078e0a0f */
[----:B0-----:R-:W-:Y:S02]  /*3b00*/  IMAD.MOV.U32 R2, RZ, RZ, R9 ;  /* 0x000000ffff027224 */ /* 0x001fe400078e0009 */
[----:B------:R-:W-:Y:S01]  /*3b10*/  IMAD.HI.U32 R9, R19, R12, RZ ;  /* 0x0000000c13097227 */ /* 0x000fe200078e00ff */
[----:B------:R-:W-:-:S03]  /*3b20*/  ISETP.GT.U32.AND P5, PT, R15, R14, PT ;  /* 0x0000000e0f00720c */ /* 0x000fc60003fa4070 */
[----:B------:R-:W-:Y:S01]  /*3b30*/  @!P2 IMAD.MOV R2, RZ, RZ, -R2 ;  /* 0x000000ffff02a224 */ /* 0x000fe200078e0a02 */
[----:B------:R-:W-:Y:S01]  /*3b40*/  ISETP.GT.U32.AND P2, PT, R15, R3, PT ;  /* 0x000000030f00720c */ /* 0x000fe20003f44070 */
[----:B------:R-:W-:Y:S01]  /*3b50*/  @!P0 IMAD.IADD R7, R7, 0x1, -R15 ;  /* 0x0000000107078824 */ /* 0x000fe200078e0a0f */
[C---:B------:R-:W-:Y:S01]  /*3b60*/  ISETP.GT.U32.AND P0, PT, R15.reuse, R6, PT ;  /* 0x000000060f00720c */ /* 0x040fe20003f04070 */
[----:B------:R-:W-:Y:S01]  /*3b70*/  IMAD.MOV R9, RZ, RZ, -R9 ;  /* 0x000000ffff097224 */ /* 0x000fe200078e0a09 */
[----:B------:R0:W-:Y:S01]  /*3b80*/  STL [R1+0xe8], R2 ;  /* 0x0000e80201007387 */ /* 0x0001e20000100800 */
[----:B------:R-:W-:Y:S01]  /*3b90*/  IMAD R13, R15, R10, R13 ;  /* 0x0000000a0f0d7224 */ /* 0x000fe200078e020d */
[----:B------:R-:W-:Y:S01]  /*3ba0*/  LOP3.LUT R10, R17, 0x8c, RZ, 0xfc, !PT ;  /* 0x0000008c110a7812 */ /* 0x000fe200078efcff */
[----:B------:R-:W-:Y:S01]  /*3bb0*/  IMAD R12, R15, R9, R12 ;  /* 0x000000090f0c7224 */ /* 0x000fe200078e020c */
[----:B------:R-:W-:Y:S01]  /*3bc0*/  LOP3.LUT R9, R17, 0x8a, RZ, 0xfc, !PT ;  /* 0x0000008a11097812 */ /* 0x000fe200078efcff */
[--C-:B------:R-:W-:Y:S01]  /*3bd0*/  @!P5 IMAD.IADD R14, R14, 0x1, -R15.reuse ;  /* 0x000000010e0ed824 */ /* 0x100fe200078e0a0f */
[----:B------:R-:W-:Y:S01]  /*3be0*/  IABS R11, R10 ;  /* 0x0000000a000b7213 */ /* 0x000fe20000000000 */
[----:B------:R-:W-:Y:S01]  /*3bf0*/  @!P1 IMAD.MOV R8, RZ, RZ, -R8 ;  /* 0x000000ffff089224 */ /* 0x000fe200078e0a08 */
[----:B------:R-:W-:Y:S01]  /*3c00*/  ISETP.GT.U32.AND P5, PT, R15, R12, PT ;  /* 0x0000000c0f00720c */ /* 0x000fe20003fa4070 */
[----:B------:R-:W-:Y:S01]  /*3c10*/  @!P2 IMAD.IADD R3, R3, 0x1, -R15 ;  /* 0x000000010303a824 */ /* 0x000fe200078e0a0f */
[----:B------:R-:W-:Y:S01]  /*3c20*/  ISETP.GE.AND P1, PT, R0, RZ, PT ;  /* 0x000000ff0000720c */ /* 0x000fe20003f26270 */
[----:B0-----:R-:W-:Y:S01]  /*3c30*/  IMAD.MOV.U32 R2, RZ, RZ, R7 ;  /* 0x000000ffff027224 */ /* 0x001fe200078e0007 */
[----:B------:R-:W-:Y:S01]  /*3c40*/  ISETP.GE.AND P2, PT, R5, RZ, PT ;  /* 0x000000ff0500720c */ /* 0x000fe20003f46270 */
[--C-:B------:R-:W-:Y:S01]  /*3c50*/  @!P0 IMAD.IADD R6, R6, 0x1, -R15.reuse ;  /* 0x0000000106068824 */ /* 0x100fe200078e0a0f */
[----:B------:R-:W-:Y:S01]  /*3c60*/  LOP3.LUT R0, R17, 0x90, RZ, 0xfc, !PT ;  /* 0x0000009011007812 */ /* 0x000fe200078efcff */
[----:B------:R-:W-:Y:S01]  /*3c70*/  @!P6 IMAD.MOV R2, RZ, RZ, -R2 ;  /* 0x000000ffff02e224 */ /* 0x000fe200078e0a02 */
[----:B------:R-:W-:Y:S01]  /*3c80*/  ISETP.GT.U32.AND P6, PT, R15, R13, PT ;  /* 0x0000000d0f00720c */ /* 0x000fe20003fc4070 */
[----:B------:R0:W-:Y:S01]  /*3c90*/  STL [R1+0xb4], R8 ;  /* 0x0000b40801007387 */ /* 0x0001e20000100800 */
[----:B------:R-:W-:Y:S01]  /*3ca0*/  LOP3.LUT R5, R17, 0x8e, RZ, 0xfc, !PT ;  /* 0x0000008e11057812 */ /* 0x000fe200078efcff */
[----:B------:R-:W-:Y:S01]  /*3cb0*/  @!P3 IMAD.MOV R14, RZ, RZ, -R14 ;  /* 0x000000ffff0eb224 */ /* 0x000fe200078e0a0e */
[----:B------:R-:W-:Y:S01]  /*3cc0*/  ISETP.GE.AND P0, PT, R4, RZ, PT ;  /* 0x000000ff0400720c */ /* 0x000fe20003f06270 */
[----:B------:R1:W-:Y:S01]  /*3cd0*/  STL [R1+0xdc], R2 ;  /* 0x0000dc0201007387 */ /* 0x0003e20000100800 */
[----:B------:R-:W-:Y:S01]  /*3ce0*/  IABS R4, R5 ;  /* 0x0000000500047213 */ /* 0x000fe20000000000 */
[----:B------:R-:W-:Y:S01]  /*3cf0*/  @!P5 IMAD.IADD R12, R12, 0x1, -R15 ;  /* 0x000000010c0cd824 */ /* 0x000fe200078e0a0f */
[----:B------:R-:W-:-:S02]  /*3d00*/  IABS R18, R9 ;  /* 0x0000000900127213 */ /* 0x000fc40000000000 */
[----:B0-----:R-:W-:-:S03]  /*3d10*/  IABS R8, R0 ;  /* 0x0000000000087213 */ /* 0x001fc60000000000 */
[----:B------:R-:W-:Y:S01]  /*3d20*/  @!P6 IMAD.IADD R13, R13, 0x1, -R15 ;  /* 0x000000010d0de824 */ /* 0x000fe200078e0a0f */
[----:B------:R-:W-:Y:S01]  /*3d30*/  ISETP.GT.U32.AND P6, PT, R15, R6, PT ;  /* 0x000000060f00720c */ /* 0x000fe20003fc4070 */
[----:B-1----:R-:W-:Y:S02]  /*3d40*/  IMAD.MOV.U32 R2, RZ, RZ, R3 ;  /* 0x000000ffff027224 */ /* 0x002fe400078e0003 */
[----:B------:R-:W-:Y:S01]  /*3d50*/  IMAD.HI.U32 R7, R19, R8, RZ ;  /* 0x0000000813077227 */ /* 0x000fe200078e00ff */
[----:B------:R-:W-:-:S03]  /*3d60*/  ISETP.GT.U32.AND P5, PT, R15, R13, PT ;  /* 0x0000000d0f00720c */ /* 0x000fc60003fa4070 */
[----:B------:R-:W-:Y:S02]  /*3d70*/  IMAD.MOV.U32 R3, RZ, RZ, R4 ;  /* 0x000000ffff037224 */ /* 0x000fe400078e0004 */
[----:B------:R-:W-:Y:S01]  /*3d80*/  @!P4 IMAD.MOV R2, RZ, RZ, -R2 ;  /* 0x000000ffff02c224 */ /* 0x000fe200078e0a02 */
[----:B------:R-:W-:Y:S01]  /*3d90*/  ISETP.GT.U32.AND P4, PT, R15, R12, PT ;  /* 0x0000000c0f00720c */ /* 0x000fe20003f84070 */
[----:B------:R-:W-:Y:S02]  /*3da0*/  IMAD.MOV R7, RZ, RZ, -R7 ;  /* 0x000000ffff077224 */ /* 0x000fe400078e0a07 */
[----:B------:R-:W-:Y:S01]  /*3db0*/  IMAD.HI.U32 R4, R19, R3, RZ ;  /* 0x0000000313047227 */ /* 0x000fe200078e00ff */
[----:B------:R0:W-:Y:S03]  /*3dc0*/  STL [R1+0xe0], R2 ;  /* 0x0000e00201007387 */ /* 0x0001e60000100800 */
[----:B------:R-:W-:Y:S01]  /*3dd0*/  IMAD R8, R15, R7, R8 ;  /* 0x000000070f087224 */ /* 0x000fe200078e0208 */
[----:B------:R-:W-:Y:S01]  /*3de0*/  STL [R1+0xbc], R14 ;  /* 0x0000bc0e01007387 */ /* 0x000fe20000100800 */
[----:B------:R-:W-:-:S02]  /*3df0*/  IMAD.MOV R4, RZ, RZ, -R4 ;  /* 0x000000ffff047224 */ /* 0x000fc400078e0a04 */
[----:B------:R-:W-:Y:S01]  /*3e00*/  @!P6 IMAD.IADD R6, R6, 0x1, -R15 ;  /* 0x000000010606e824 */ /* 0x000fe200078e0a0f */
[C---:B------:R-:W-:Y:S01]  /*3e10*/  ISETP.GT.U32.AND P6, PT, R15.reuse, R8, PT ;  /* 0x000000080f00720c */ /* 0x040fe20003fc4070 */
[----:B------:R-:W-:Y:S02]  /*3e20*/  IMAD R3, R15, R4, R3 ;  /* 0x000000040f037224 */ /* 0x000fe400078e0203 */
[----:B------:R-:W-:Y:S02]  /*3e30*/  @!P4 IMAD.IADD R12, R12, 0x1, -R15 ;  /* 0x000000010c0cc824 */ /* 0x000fe400078e0a0f */
[----:B------:R-:W-:Y:S01]  /*3e40*/  IMAD.HI.U32 R4, R19, R11, RZ ;  /* 0x0000000b13047227 */ /* 0x000fe200078e00ff */
[----:B------:R-:W-:-:S03]  /*3e50*/  ISETP.GT.U32.AND P4, PT, R15, R3, PT ;  /* 0x000000030f00720c */ /* 0x000fc60003f84070 */
[----:B------:R-:W-:Y:S01]  /*3e60*/  @!P5 IMAD.IADD R13, R13, 0x1, -R15 ;  /* 0x000000010d0dd824 */ /* 0x000fe200078e0a0f */
[----:B------:R-:W-:Y:S01]  /*3e70*/  ISETP.GE.AND P5, PT, R0, RZ, PT ;  /* 0x000000ff0000720c */ /* 0x000fe20003fa6270 */
[----:B------:R-:W-:Y:S01]  /*3e80*/  IMAD.HI.U32 R7, R19, R18, RZ ;  /* 0x0000001213077227 */ /* 0x000fe200078e00ff */
[----:B------:R-:W-:-:S03]  /*3e90*/  LOP3.LUT R0, R17, 0x88, RZ, 0xfc, !PT ;  /* 0x0000008811007812 */ /* 0x000fc600078efcff */
[--C-:B------:R-:W-:Y:S01]  /*3ea0*/  @!P6 IMAD.IADD R8, R8, 0x1, -R15.reuse ;  /* 0x000000010808e824 */ /* 0x100fe200078e0a0f */
[----:B------:R-:W-:Y:S01]  /*3eb0*/  ISETP.GE.AND P6, PT, R5, RZ, PT ;  /* 0x000000ff0500720c */ /* 0x000fe20003fc6270 */
[----:B------:R-:W-:Y:S01]  /*3ec0*/  IMAD.MOV R4, RZ, RZ, -R4 ;  /* 0x000000ffff047224 */ /* 0x000fe200078e0a04 */
[----:B------:R-:W-:Y:S01]  /*3ed0*/  LOP3.LUT R5, R17, 0x86, RZ, 0xfc, !PT ;  /* 0x0000008611057812 */ /* 0x000fe200078efcff */
[----:B------:R-:W-:Y:S01]  /*3ee0*/  @!P4 IMAD.IADD R3, R3, 0x1, -R15 ;  /* 0x000000010303c824 */ /* 0x000fe200078e0a0f */
[C---:B------:R-:W-:Y:S01]  /*3ef0*/  ISETP.GT.U32.AND P3, PT, R15.reuse, R8, PT ;  /* 0x000000080f00720c */ /* 0x040fe20003f64070 */
[----:B0-----:R-:W-:Y:S02]  /*3f00*/  IMAD.MOV.U32 R2, RZ, RZ, R6 ;  /* 0x000000ffff027224 */ /* 0x001fe400078e0006 */
[----:B------:R-:W-:Y:S01]  /*3f10*/  IMAD.MOV R7, RZ, RZ, -R7 ;  /* 0x000000ffff077224 */ /* 0x000fe200078e0a07 */
[C---:B------:R-:W-:Y:S01]  /*3f20*/  ISETP.GT.U32.AND P4, PT, R15.reuse, R3, PT ;  /* 0x000000030f00720c */ /* 0x040fe20003f84070 */
[----:B------:R-:W-:Y:S01]  /*3f30*/  IMAD R11, R15, R4, R11 ;  /* 0x000000040f0b7224 */ /* 0x000fe200078e020b */
[----:B------:R-:W-:Y:S01]  /*3f40*/  IABS R4, R0 ;  /* 0x0000000000047213 */ /* 0x000fe20000000000 */
[----:B------:R-:W-:-:S02]  /*3f50*/  @!P1 IMAD.MOV R2, RZ, RZ, -R2 ;  /* 0x000000ffff029224 */ /* 0x000fc400078e0a02 */
[----:B------:R-:W-:Y:S01]  /*3f60*/  IMAD R18, R15, R7, R18 ;  /* 0x000000070f127224 */ /* 0x000fe200078e0212 */
[----:B------:R-:W-:Y:S01]  /*3f70*/  IABS R7, R5 ;  /* 0x0000000500077213 */ /* 0x000fe20000000000 */
[----:B------:R-:W-:Y:S01]  /*3f80*/  IMAD.HI.U32 R6, R19, R4, RZ ;  /* 0x0000000413067227 */ /* 0x000fe200078e00ff */
[----:B------:R0:W-:Y:S01]  /*3f90*/  STL [R1+0xd8], R2 ;  /* 0x0000d80201007387 */ /* 0x0001e20000100800 */
[C---:B------:R-:W-:Y:S02]  /*3fa0*/  ISETP.GT.U32.AND P1, PT, R15.reuse, R11, PT ;  /* 0x0000000b0f00720c */ /* 0x040fe40003f24070 */
[----:B------:R-:W-:Y:S01]  /*3fb0*/  @!P2 IMAD.MOV R13, RZ, RZ, -R13 ;  /* 0x000000ffff0da224 */ /* 0x000fe200078e0a0d */
[----:B------:R-:W-:Y:S01]  /*3fc0*/  ISETP.GT.U32.AND P2, PT, R15, R18, PT ;  /* 0x000000120f00720c */ /* 0x000fe20003f44070 */
[--C-:B------:R-:W-:Y:S01]  /*3fd0*/  @!P3 IMAD.IADD R8, R8, 0x1, -R15.reuse ;  /* 0x000000010808b824 */ /* 0x100fe200078e0a0f */
[----:B------:R-:W-:Y:S01]  /*3fe0*/  ISETP.GE.AND P3, PT, R9, RZ, PT ;  /* 0x000000ff0900720c */ /* 0x000fe20003f66270 */
[----:B------:R-:W-:Y:S01]  /*3ff0*/  IMAD.MOV R6, RZ, RZ, -R6 ;  /* 0x000000ffff067224 */ /* 0x000fe200078e0a06 */
[----:B------:R1:W-:Y:S01]  /*4000*/  STL [R1+0xc4], R13 ;  /* 0x0000c40d01007387 */ /* 0x0003e20000100800 */
[----:B------:R-:W-:Y:S01]  /*4010*/  @!P4 IMAD.IADD R3, R3, 0x1, -R15 ;  /* 0x000000010303c824 */ /* 0x000fe200078e0a0f */
[----:B------:R-:W-:Y:S01]  /*4020*/  ISETP.GE.AND P4, PT, R0, RZ, PT ;  /* 0x000000ff0000720c */ /* 0x000fe20003f86270 */
[----:B0-----:R-:W-:Y:S01]  /*4030*/  IMAD.MOV.U32 R2, RZ, RZ, R12 ;  /* 0x000000ffff027224 */ /* 0x001fe200078e000c */
[----:B------:R-:W-:Y:S01]  /*4040*/  LOP3.LUT R0, R17, 0x84, RZ, 0xfc, !PT ;  /* 0x0000008411007812 */ /* 0x000fe200078efcff */
[----:B------:R-:W-:-:S04]  /*4050*/  IMAD.HI.U32 R12, R19, R7, RZ ;  /* 0x00000007130c7227 */ /* 0x000fc800078e00ff */
[----:B------:R-:W-:Y:S01]  /*4060*/  @!P0 IMAD.MOV R2, RZ, RZ, -R2 ;  /* 0x000000ffff028224 */ /* 0x000fe200078e0a02 */
[----:B------:R-:W-:Y:S01]  /*4070*/  ISETP.GE.AND P0, PT, R10, RZ, PT ;  /* 0x000000ff0a00720c */ /* 0x000fe20003f06270 */
[----:B------:R-:W-:Y:S01]  /*4080*/  IMAD.MOV R12, RZ, RZ, -R12 ;  /* 0x000000ffff0c7224 */ /* 0x000fe200078e0a0c */
[----:B------:R-:W-:Y:S01]  /*4090*/  IABS R10, R0 ;  /* 0x00000000000a7213 */ /* 0x000fe20000000000 */
[----:B------:R-:W-:Y:S01]  /*40a0*/  IMAD R4, R15, R6, R4 ;  /* 0x000000060f047224 */ /* 0x000fe200078e0204 */
[----:B------:R0:W-:Y:S01]  /*40b0*/  STL [R1+0xd4], R2 ;  /* 0x0000d40201007387 */ /* 0x0001e20000100800 */
[----:B-1----:R-:W-:Y:S01]  /*40c0*/  IMAD.MOV.U32 R13, RZ, RZ, R8 ;  /* 0x000000ffff0d7224 */ /* 0x002fe200078e0008 */
[----:B------:R-:W-:Y:S01]  /*40d0*/  LOP3.LUT R6, R17, 0x82, RZ, 0xfc, !PT ;  /* 0x0000008211067812 */ /* 0x000fe200078efcff */
[----:B------:R-:W-:Y:S01]  /*40e0*/  IMAD R7, R15, R12, R7 ;  /* 0x0000000c0f077224 */ /* 0x000fe200078e0207 */
[----:B------:R-:W-:Y:S01]  /*40f0*/  LOP3.LUT R12, R17, 0x7c, RZ, 0xfc, !PT ;  /* 0x0000007c110c7812 */ /* 0x000fe200078efcff */
[----:B------:R-:W-:Y:S01]  /*4100*/  @!P5 IMAD.MOV R13, RZ, RZ, -R13 ;  /* 0x000000ffff0dd224 */ /* 0x000fe200078e0a0d */
[----:B------:R-:W-:Y:S01]  /*4110*/  ISETP.GT.U32.AND P5, PT, R15, R4, PT ;  /* 0x000000040f00720c */ /* 0x000fe20003fa4070 */
[----:B------:R-:W-:-:S02]  /*4120*/  @!P2 IMAD.IADD R18, R18, 0x1, -R15 ;  /* 0x000000011212a824 */ /* 0x000fc400078e0a0f */
[----:B------:R-:W-:Y:S01]  /*4130*/  @!P1 IMAD.IADD R11, R11, 0x1, -R15 ;  /* 0x000000010b0b9824 */ /* 0x000fe200078e0a0f */
[----:B------:R1:W-:Y:S01]  /*4140*/  STL [R1+0xc8], R13 ;  /* 0x0000c80d01007387 */ /* 0x0003e20000100800 */
[----:B0-----:R-:W-:Y:S01]  /*4150*/  IMAD.MOV.U32 R2, RZ, RZ, R3 ;  /* 0x000000ffff027224 */ /* 0x001fe200078e0003 */
[----:B------:R-:W-:Y:S01]  /*4160*/  ISETP.GT.U32.AND P2, PT, R15, R18, PT ;  /* 0x000000120f00720c */ /* 0x000fe20003f44070 */
[----:B------:R-:W-:Y:S01]  /*4170*/  IMAD.HI.U32 R8, R19, R10, RZ ;  /* 0x0000000a13087227 */ /* 0x000fe200078e00ff */
[----:B------:R-:W-:Y:S02]  /*4180*/  IABS R3, R6 ;  /* 0x0000000600037213 */ /* 0x000fe40000000000 */
[C---:B------:R-:W-:Y:S01]  /*4190*/  ISETP.GT.U32.AND P1, PT, R15.reuse, R11, PT ;  /* 0x0000000b0f00720c */ /* 0x040fe20003f24070 */
[----:B------:R-:W-:Y:S01]  /*41a0*/  @!P6 IMAD.MOV R2, RZ, RZ, -R2 ;  /* 0x000000ffff02e224 */ /* 0x000fe200078e0a02 */
[C---:B------:R-:W-:Y:S01]  /*41b0*/  ISETP.GT.U32.AND P6, PT, R15.reuse, R7, PT ;  /* 0x000000070f00720c */ /* 0x040fe20003fc4070 */
[--C-:B------:R-:W-:Y:S01]  /*41c0*/  @!P5 IMAD.IADD R4, R4, 0x1, -R15.reuse ;  /* 0x000000010404d824 */ /* 0x100fe200078e0a0f */
[----:B-1----:R-:W-:Y:S01]  /*41d0*/  IABS R13, R12 ;  /* 0x0000000c000d7213 */ /* 0x002fe20000000000 */
[----:B------:R-:W-:Y:S01]  /*41e0*/  IMAD.MOV R8, RZ, RZ, -R8 ;  /* 0x000000ffff087224 */ /* 0x000fe200078e0a08 */
[----:B------:R0:W-:Y:S02]  /*41f0*/  STL [R1+0xd0], R2 ;  /* 0x0000d00201007387 */ /* 0x0001e40000100800 */
[----:B------:R-:W-:Y:S01]  /*4200*/  ISETP.GT.U32.AND P5, PT, R15, R4, PT ;  /* 0x000000040f00720c */ /* 0x000fe20003fa4070 */
[----:B------:R-:W-:Y:S01]  /*4210*/  @!P2 IMAD.IADD R18, R18, 0x1, -R15 ;  /* 0x000000011212a824 */ /* 0x000fe200078e0a0f */
[----:B------:R-:W-:Y:S01]  /*4220*/  ISETP.GE.AND P2, PT, R0, RZ, PT ;  /* 0x000000ff0000720c */ /* 0x000fe20003f46270 */
[----:B------:R-:W-:-:S04]  /*4230*/  IMAD.HI.U32 R0, R19, R3, RZ ;  /* 0x0000000313007227 */ /* 0x000fc800078e00ff */
[----:B------:R-:W-:Y:S02]  /*4240*/  @!P6 IMAD.IADD R7, R7, 0x1, -R15 ;  /* 0x000000010707e824 */ /* 0x000fe400078e0a0f */
[----:B------:R-:W-:Y:S02]  /*4250*/  IMAD.MOV R0, RZ, RZ, -R0 ;  /* 0x000000ffff007224 */ /* 0x000fe400078e0a00 */
[C---:B------:R-:W-:Y:S01]  /*4260*/  IMAD R10, R15.reuse, R8, R10 ;  /* 0x000000080f0a7224 */ /* 0x040fe200078e020a */
[C---:B------:R-:W-:Y:S01]  /*4270*/  ISETP.GT.U32.AND P6, PT, R15.reuse, R7, PT ;  /* 0x000000070f00720c */ /* 0x040fe20003fc4070 */
[----:B------:R-:W-:Y:S01]  /*4280*/  IMAD R3, R15, R0, R3 ;  /* 0x000000000f037224 */ /* 0x000fe200078e0203 */
[----:B------:R-:W-:Y:S01]  /*4290*/  LOP3.LUT R0, R17, 0x7a, RZ, 0xfc, !PT ;  /* 0x0000007a11007812 */ /* 0x000fe200078efcff */
[--C-:B------:R-:W-:Y:S01]  /*42a0*/  @!P5 IMAD.IADD R4, R4, 0x1, -R15.reuse ;  /* 0x000000010404d824 */ /* 0x100fe200078e0a0f */
[----:B------:R-:W-:Y:S01]  /*42b0*/  ISETP.GT.U32.AND P5, PT, R15, R10, PT ;  /* 0x0000000a0f00720c */ /* 0x000fe20003fa4070 */
[----:B------:R-:W-:Y:S01]  /*42c0*/  @!P1 IMAD.IADD R11, R11, 0x1, -R15 ;  /* 0x000000010b0b9824 */ /* 0x000fe200078e0a0f */
[----:B------:R-:W-:Y:S01]  /*42d0*/  ISETP.GE.AND P1, PT, R5, RZ, PT ;  /* 0x000000ff0500720c */ /* 0x000fe20003f26270 */
[----:B------:R-:W-:Y:S01]  /*42e0*/  IMAD.HI.U32 R16, R19, R13, RZ ;  /* 0x0000000d13107227 */ /* 0x000fe200078e00ff */
[----:B------:R-:W-:-:S02]  /*42f0*/  LOP3.LUT R5, R17, 0x80, RZ, 0xfc, !PT ;  /* 0x0000008011057812 */ /* 0x000fc400078efcff */
[----:B------:R-:W-:Y:S01]  /*4300*/  LOP3.LUT R8, R17, 0x78, RZ, 0xfc, !PT ;  /* 0x0000007811087812 */ /* 0x000fe200078efcff */
[----:B0-----:R-:W-:Y:S01]  /*4310*/  IMAD.MOV.U32 R2, RZ, RZ, R11 ;  /* 0x000000ffff027224 */ /* 0x001fe200078e000b */
[----:B------:R-:W-:Y:S01]  /*4320*/  IABS R9, R5 ;  /* 0x0000000500097213 */ /* 0x000fe20000000000 */
[--C-:B------:R-:W-:Y:S01]  /*4330*/  @!P6 IMAD.IADD R7, R7, 0x1, -R15.reuse ;  /* 0x000000010707e824 */ /* 0x100fe200078e0a0f */
[----:B------:R-:W-:Y:S01]  /*4340*/  ISETP.GT.U32.AND P6, PT, R15, R3, PT ;  /* 0x000000030f00720c */ /* 0x000fe20003fc4070 */
[----:B------:R-:W-:Y:S01]  /*4350*/  @!P0 IMAD.MOV R2, RZ, RZ, -R2 ;  /* 0x000000ffff028224 */ /* 0x000fe200078e0a02 */
[----:B------:R-:W-:Y:S01]  /*4360*/  LOP3.LUT R11, R17, 0x7e, RZ, 0xfc, !PT ;  /* 0x0000007e110b7812 */ /* 0x000fe200078efcff */
[----:B------:R-:W-:Y:S01]  /*4370*/  @!P5 IMAD.IADD R10, R10, 0x1, -R15 ;  /* 0x000000010a0ad824 */ /* 0x000fe200078e0a0f */
[----:B------:R-:W-:Y:S01]  /*4380*/  ISETP.GE.AND P0, PT, R6, RZ, PT ;  /* 0x000000ff0600720c */ /* 0x000fe20003f06270 */
[----:B------:R-:W-:Y:S01]  /*4390*/  IMAD.HI.U32 R6, R19, R9, RZ ;  /* 0x0000000913067227 */ /* 0x000fe200078e00ff */
[----:B------:R0:W-:Y:S01]  /*43a0*/  STL [R1+0xcc], R2 ;  /* 0x0000cc0201007387 */ /* 0x0001e20000100800 */
[----:B------:R-:W-:-:S02]  /*43b0*/  IABS R14, R11 ;  /* 0x0000000b000e7213 */ /* 0x000fc40000000000 */
[----:B------:R-:W-:Y:S02]  /*43c0*/  IMAD.MOV R6, RZ, RZ, -R6 ;  /* 0x000000ffff067224 */ /* 0x000fe400078e0a06 */
[----:B------:R-:W-:Y:S02]  /*43d0*/  IMAD.MOV R16, RZ, RZ, -R16 ;  /* 0x000000ffff107224 */ /* 0x000fe400078e0a10 */
[----:B------:R-:W-:Y:S01]  /*43e0*/  @!P6 IMAD.IADD R3, R3, 0x1, -R15 ;  /* 0x000000010303e824 */ /* 0x000fe200078e0a0f */
[----:B------:R-:W-:Y:S01]  /*43f0*/  ISETP.GT.U32.AND P6, PT, R15, R10, PT ;  /* 0x0000000a0f00720c */ /* 0x000fe20003fc4070 */
[----:B------:R-:W-:-:S04]  /*4400*/  IMAD.HI.U32 R20, R19, R14, RZ ;  /* 0x0000000e13147227 */ /* 0x000fc800078e00ff */
[----:B0-----:R-:W-:Y:S02]  /*4410*/  IMAD.MOV.U32 R2, RZ, RZ, R18 ;  /* 0x000000ffff027224 */ /* 0x001fe400078e0012 */
[----:B------:R-:W-:Y:S01]  /*4420*/  IMAD R9, R15, R6, R9 ;  /* 0x000000060f097224 */ /* 0x000fe200078e0209 */
[----:B------:R-:W-:Y:S01]  /*4430*/  IABS R6, R0 ;  /* 0x0000000000067213 */ /* 0x000fe20000000000 */
[----:B------:R-:W-:Y:S01]  /*4440*/  @!P3 IMAD.MOV R2, RZ, RZ, -R2 ;  /* 0x000000ffff02b224 */ /* 0x000fe200078e0a02 */
[----:B------:R-:W-:Y:S01]  /*4450*/  ISETP.GE.AND P3, PT, R5, RZ, PT ;  /* 0x000000ff0500720c */ /* 0x000fe20003f66270 */
[----:B------:R-:W-:Y:S01]  /*4460*/  IMAD.MOV R20, RZ, RZ, -R20 ;  /* 0x000000ffff147224 */ /* 0x000fe200078e0a14 */
[C---:B------:R-:W-:Y:S01]  /*4470*/  ISETP.GT.U32.AND P5, PT, R15.reuse, R9, PT ;  /* 0x000000090f00720c */ /* 0x040fe20003fa4070 */
[----:B------:R-:W-:Y:S01]  /*4480*/  IMAD.MOV.U32 R18, RZ, RZ, R6 ;  /* 0x000000ffff127224 */ /* 0x000fe200078e0006 */
[----:B------:R0:W-:Y:S01]  /*4490*/  STL [R1+0xc0], R2 ;  /* 0x0000c00201007387 */ /* 0x0001e20000100800 */
[----:B------:R-:W-:Y:S01]  /*44a0*/  IMAD R5, R15, R20, R14 ;  /* 0x000000140f057224 */ /* 0x000fe200078e020e */
[----:B------:R-:W-:Y:S01]  /*44b0*/  IABS R14, R8 ;  /* 0x00000008000e7213 */ /* 0x000fe20000000000 */
[----:B------:R-:W-:-:S02]  /*44c0*/  @!P6 IMAD.IADD R10, R10, 0x1, -R15 ;  /* 0x000000010a0ae824 */ /* 0x000fc400078e0a0f */
[C---:B------:R-:W-:Y:S01]  /*44d0*/  IMAD R6, R15.reuse, R16, R13 ;  /* 0x000000100f067224 */ /* 0x040fe200078e020d */
[----:B------:R-:W-:Y:S01]  /*44e0*/  ISETP.GT.U32.AND P6, PT, R15, R5, PT ;  /* 0x000000050f00720c */ /* 0x000fe20003fc4070 */
[----:B------:R-:W-:Y:S02]  /*44f0*/  IMAD.MOV.U32 R13, RZ, RZ, R7 ;  /* 0x000000ffff0d7224 */ /* 0x000fe400078e0007 */
[----:B------:R-:W-:-:S04]  /*4500*/  IMAD.HI.U32 R7, R19, R14, RZ ;  /* 0x0000000e13077227 */ /* 0x000fc800078e00ff */
[----:B0-----:R-:W-:Y:S02]  /*4510*/  IMAD.MOV.U32 R2, RZ, RZ, R4 ;  /* 0x000000ffff027224 */ /* 0x001fe400078e0004 */
[----:B------:R-:W-:-:S04]  /*4520*/  IMAD.HI.U32 R4, R19, R18, RZ ;  /* 0x0000001213047227 */ /* 0x000fc800078e00ff */
[----:B------:R-:W-:Y:S01]  /*4530*/  @!P4 IMAD.MOV R2, RZ, RZ, -R2 ;  /* 0x000000ffff02c224 */ /* 0x000fe200078e0a02 */
[----:B------:R-:W-:Y:S01]  /*4540*/  ISETP.GT.U32.AND P4, PT, R15, R3, PT ;  /* 0x000000030f00720c */ /* 0x000fe20003f84070 */
[----:B------:R-:W-:Y:S02]  /*4550*/  IMAD.MOV R4, RZ, RZ, -R4 ;  /* 0x000000ffff047224 */ /* 0x000fe400078e0a04 */
[--C-:B------:R-:W-:Y:S01]  /*4560*/  @!P5 IMAD.IADD R9, R9, 0x1, -R15.reuse ;  /* 0x000000010909d824 */ /* 0x100fe200078e0a0f */
[----:B------:R0:W-:Y:S01]  /*4570*/  STL [R1+0xb8], R2 ;  /* 0x0000b80201007387 */ /* 0x0001e20000100800 */
[----:B------:R-:W-:Y:S02]  /*4580*/  IMAD R4, R15, R4, R18 ;  /* 0x000000040f047224 */ /* 0x000fe400078e0212 */
[----:B------:R-:W-:Y:S01]  /*4590*/  @!P6 IMAD.IADD R5, R5, 0x1, -R15 ;  /* 0x000000010505e824 */ /* 0x000fe200078e0a0f */
[C---:B------:R-:W-:Y:S01]  /*45a0*/  ISETP.GT.U32.AND P5, PT, R15.reuse, R9, PT ;  /* 0x000000090f00720c */ /* 0x040fe20003fa4070 */
[----:B------:R-:W-:Y:S01]  /*45b0*/  @!P1 IMAD.MOV R13, RZ, RZ, -R13 ;  /* 0x000000ffff0d9224 */ /* 0x000fe200078e0a0d */
[----:B------:R-:W-:Y:S01]  /*45c0*/  ISETP.GT.U32.AND P6, PT, R15, R4, PT ;  /* 0x000000040f00720c */ /* 0x000fe20003fc4070 */
[----:B------:R-:W-:Y:S01]  /*45d0*/  IMAD.MOV R7, RZ, RZ, -R7 ;  /* 0x000000ffff077224 */ /* 0x000fe200078e0a07 */
[----:B------:R-:W-:Y:S01]  /*45e0*/  ISETP.GE.AND P1, PT, R11, RZ, PT ;  /* 0x000000ff0b00720c */ /* 0x000fe20003f26270 */
[----:B------:R-:W-:Y:S01]  /*45f0*/  @!P4 IMAD.IADD R3, R3, 0x1, -R15 ;  /* 0x000000010303c824 */ /* 0x000fe200078e0a0f */
[----:B------:R-:W-:Y:S01]  /*4600*/  STL [R1+0xb0], R13 ;  /* 0x0000b00d01007387 */ /* 0x000fe20000100800 */
[----:B0-----:R-:W-:Y:S01]  /*4610*/  IMAD.MOV.U32 R2, RZ, RZ, R10 ;  /* 0x000000ffff027224 */ /* 0x001fe200078e000a */
[----:B------:R-:W-:-:S02]  /*4620*/  ISETP.GE.AND P4, PT, R12, RZ, PT ;  /* 0x000000ff0c00720c */ /* 0x000fc40003f86270 */
[----:B------:R-:W-:Y:S01]  /*4630*/  LOP3.LUT R12, R17, 0x76, RZ, 0xfc, !PT ;  /* 0x00000076110c7812 */ /* 0x000fe200078efcff */
[----:B------:R-:W-:Y:S01]  /*4640*/  @!P2 IMAD.MOV R2, RZ, RZ, -R2 ;  /* 0x000000ffff02a224 */ /* 0x000fe200078e0a02 */
[----:B------:R-:W-:Y:S01]  /*4650*/  ISETP.GT.U32.AND P2, PT, R15, R6, PT ;  /* 0x000000060f00720c */ /* 0x000fe20003f44070 */
[--C-:B------:R-:W-:Y:S01]  /*4660*/  @!P5 IMAD.IADD R9, R9, 0x1, -R15.reuse ;  /* 0x000000010909d824 */ /* 0x100fe200078e0a0f */
[----:B------:R-:W-:Y:S01]  /*4670*/  ISETP.GE.AND P5, PT, R0, RZ, PT ;  /* 0x000000ff0000720c */ /* 0x000fe20003fa6270 */
[----:B------:R-:W-:Y:S01]  /*4680*/  IMAD R0, R15, R7, R14 ;  /* 0x000000070f007224 */ /* 0x000fe200078e020e */
[----:B------:R0:W-:Y:S01]  /*4690*/  STL [R1+0xac], R2 ;  /* 0x0000ac0201007387 */ /* 0x0001e20000100800 */
[----:B------:R-:W-:Y:S01]  /*46a0*/  @!P6 IMAD.IADD R4, R4, 0x1, -R15 ;  /* 0x000000010404e824 */ /* 0x000fe200078e0a0f */
[----:B------:R-:W-:Y:S01]  /*46b0*/  IABS R14, R12 ;  /* 0x0000000c000e7213 */ /* 0x000fe20000000000 */
[----:B------:R-:W-:Y:S01]  /*46c0*/  @!P3 IMAD.MOV R9, RZ, RZ, -R9 ;  /* 0x000000ffff09b224 */ /* 0x000fe200078e0a09 */
[----:B------:R-:W-:-:S02]  /*46d0*/  LOP3.LUT R7, R17, 0x74, RZ, 0xfc, !PT ;  /* 0x0000007411077812 */ /* 0x000fc400078efcff */
[----:B------:R-:W-:Y:S01]  /*46e0*/  ISETP.GT.U32.AND P6, PT, R15, R4, PT ;  /* 0x000000040f00720c */ /* 0x000fe20003fc4070 */
[----:B------:R-:W-:Y:S01]  /*46f0*/  IMAD.HI.U32 R18, R19, R14, RZ ;  /* 0x0000000e13127227 */ /* 0x000fe200078e00ff */
[----:B------:R-:W-:Y:S02]  /*4700*/  LOP3.LUT R11, R17, 0x72, RZ, 0xfc, !PT ;  /* 0x00000072110b7812 */ /* 0x000fe400078efcff */
[----:B------:R-:W-:Y:S01]  /*4710*/  IABS R16, R7 ;  /* 0x0000000700107213 */ /* 0x000fe20000000000 */
[----:B------:R-:W-:Y:S01]  /*4720*/  @!P2 IMAD.IADD R6, R6, 0x1, -R15 ;  /* 0x000000010606a824 */ /* 0x000fe200078e0a0f */
[----:B------:R-:W-:Y:S01]  /*4730*/  ISETP.GT.U32.AND P2, PT, R15, R5, PT ;  /* 0x000000050f00720c */ /* 0x000fe20003f44070 */
[----:B0-----:R-:W-:Y:S01]  /*4740*/  IMAD.MOV.U32 R2, RZ, RZ, R3 ;  /* 0x000000ffff027224 */ /* 0x001fe200078e0003 */
[----:B------:R-:W-:Y:S01]  /*4750*/  LOP3.LUT R3, R17, 0x70, RZ, 0xfc, !PT ;  /* 0x0000007011037812 */ /* 0x000fe200078efcff */
[----:B------:R-:W-:Y:S01]  /*4760*/  IMAD.MOV R18, RZ, RZ, -R18 ;  /* 0x000000ffff127224 */ /* 0x000fe200078e0a12 */
[----:B------:R-:W-:Y:S01]  /*4770*/  IABS R13, R11 ;  /* 0x0000000b000d7213 */ /* 0x000fe20000000000 */
[----:B------:R-:W-:Y:S01]  /*4780*/  @!P0 IMAD.MOV R2, RZ, RZ, -R2 ;  /* 0x000000ffff028224 */ /* 0x000fe200078e0a02 */
[----:B------:R-:W-:Y:S01]  /*4790*/  ISETP.GT.U32.AND P0, PT, R15, R6, PT ;  /* 0x000000060f00720c */ /* 0x000fe20003f04070 */
[--C-:B------:R-:W-:Y:S01]  /*47a0*/  @!P6 IMAD.IADD R4, R4, 0x1, -R15.reuse ;  /* 0x000000010404e824 */ /* 0x100fe200078e0a0f */
[----:B------:R-:W-:Y:S01]  /*47b0*/  IABS R10, R3 ;  /* 0x00000003000a7213 */ /* 0x000fe20000000000 */
[----:B------:R-:W-:Y:S01]  /*47c0*/  IMAD.HI.U32 R20, R19, R13, RZ ;  /* 0x0000000d13147227 */ /* 0x000fe200078e00ff */
[----:B------:R0:W-:Y:S03]  /*47d0*/  STL [R1+0xa8], R2 ;  /* 0x0000a80201007387 */ /* 0x0001e60000100800 */
[--C-:B------:R-:W-:Y:S01]  /*47e0*/  @!P2 IMAD.IADD R5, R5, 0x1, -R15.reuse ;  /* 0x000000010505a824 */ /* 0x100fe200078e0a0f */
[C---:B------:R-:W-:Y:S01]  /*47f0*/  ISETP.GT.U32.AND P2, PT, R15.reuse, R0, PT ;  /* 0x000000000f00720c */ /* 0x040fe20003f44070 */
[----:B------:R-:W-:Y:S01]  /*4800*/  IMAD.MOV R20, RZ, RZ, -R20 ;  /* 0x000000ffff147224 */ /* 0x000fe200078e0a14 */
[----:B------:R1:W-:Y:S03]  /*4810*/  STL [R1+0xa4], R9 ;  /* 0x0000a40901007387 */ /* 0x0003e60000100800 */
[----:B------:R-:W-:Y:S01]  /*4820*/  @!P0 IMAD.IADD R6, R6, 0x1, -R15 ;  /* 0x0000000106068824 */ /* 0x000fe200078e0a0f */
[----:B------:R-:W-:Y:S01]  /*4830*/  ISETP.GE.AND P0, PT, R8, RZ, PT ;  /* 0x000000ff0800720c */ /* 0x000fe20003f06270 */
[----:B------:R-:W-:-:S02]  /*4840*/  IMAD R8, R15, R18, R14 ;  /* 0x000000120f087224 */ /* 0x000fc400078e020e */
[----:B------:R-:W-:-:S03]  /*4850*/  IMAD.HI.U32 R18, R19, R10, RZ ;  /* 0x0000000a13127227 */ /* 0x000fc600078e00ff */
[----:B------:R-:W-:Y:S01]  /*4860*/  ISETP.GT.U32.AND P6, PT, R15, R8, PT ;  /* 0x000000080f00720c */ /* 0x000fe20003fc4070 */
[----:B------:R-:W-:Y:S01]  /*4870*/  @!P2 IMAD.IADD R0, R0, 0x1, -R15 ;  /* 0x000000010000a824 */ /* 0x000fe200078e0a0f */
[----:B------:R-:W-:Y:S01]  /*4880*/  ISETP.GE.AND P2, PT, R12, RZ, PT ;  /* 0x000000ff0c00720c */ /* 0x000fe20003f46270 */
[----:B------:R-:W-:Y:S01]  /*4890*/  IMAD.MOV R18, RZ, RZ, -R18 ;  /* 0x000000ffff127224 */ /* 0x000fe200078e0a12 */
[----:B------:R-:W-:Y:S01]  /*48a0*/  LOP3.LUT R12, R17, 0x6e, RZ, 0xfc, !PT ;  /* 0x0000006e110c7812 */ /* 0x000fe200078efcff */
[----:B------:R-:W-:Y:S01]  /*48b0*/  IMAD.HI.U32 R14, R19, R16, RZ ;  /* 0x00000010130e7227 */ /* 0x000fe200078e00ff */
[----:B------:R-:W-:-:S03]  /*48c0*/  ISETP.GT.U32.AND P3, PT, R15, R0, PT ;  /* 0x000000000f00720c */ /* 0x000fc60003f64070 */
[C---:B------:R-:W-:Y:S01]  /*48d0*/  IMAD R10, R15.reuse, R18, R10 ;  /* 0x000000120f0a7224 */ /* 0x040fe200078e020a */
[----:B------:R-:W-:Y:S01]  /*48e0*/  IABS R18, R12 ;  /* 0x0000000c00127213 */ /* 0x000fe20000000000 */
[----:B------:R-:W-:Y:S02]  /*48f0*/  IMAD.MOV R14, RZ, RZ, -R14 ;  /* 0x000000ffff0e7224 */ /* 0x000fe400078e0a0e */
[----:B0-----:R-:W-:Y:S02]  /*4900*/  IMAD.MOV.U32 R2, RZ, RZ, R5 ;  /* 0x000000ffff027224 */ /* 0x001fe400078e0005 */
[----:B------:R-:W-:Y:S02]  /*4910*/  IMAD.MOV.U32 R5, RZ, RZ, R18 ;  /* 0x000000ffff057224 */ /* 0x000fe400078e0012 */
[----:B------:R-:W-:Y:S01]  /*4920*/  IMAD R14, R15, R14, R16 ;  /* 0x0000000e0f0e7224 */ /* 0x000fe200078e0210 */
[----:B------:R-:W-:Y:S01]  /*4930*/  LOP3.LUT R16, R17, 0x6c, RZ, 0xfc, !PT ;  /* 0x0000006c11107812 */ /* 0x000fe200078efcff */
[----:B------:R-:W-:-:S02]  /*4940*/  IMAD R13, R15, R20, R13 ;  /* 0x000000140f0d7224 */ /* 0x000fc400078e020d */
[--C-:B------:R-:W-:Y:S01]  /*4950*/  @!P6 IMAD.IADD R8, R8, 0x1, -R15.reuse ;  /* 0x000000010808e824 */ /* 0x100fe200078e0a0f */
[----:B-1----:R-:W-:Y:S01]  /*4960*/  IABS R9, R16 ;  /* 0x0000001000097213 */ /* 0x002fe20000000000 */
[----:B------:R-:W-:Y:S02]  /*4970*/  IMAD.MOV.U32 R18, RZ, RZ, R6 ;  /* 0x000000ffff127224 */ /* 0x000fe400078e0006 */
[----:B------:R-:W-:Y:S01]  /*4980*/  @!P1 IMAD.MOV R2, RZ, RZ, -R2 ;  /* 0x000000ffff029224 */ /* 0x000fe200078e0a02 */
[C---:B------:R-:W-:Y:S01]  /*4990*/  ISETP.GT.U32.AND P6, PT, R15.reuse, R8, PT ;  /* 0x000000080f00720c */ /* 0x040fe20003fc4070 */
[----:B------:R-:W-:Y:S01]  /*49a0*/  @!P4 IMAD.MOV R18, RZ, RZ, -R18 ;  /* 0x000000ffff12c224 */ /* 0x000fe200078e0a12 */
[C---:B------:R-:W-:Y:S01]  /*49b0*/  ISETP.GT.U32.AND P1, PT, R15.reuse, R14, PT ;  /* 0x0000000e0f00720c */ /* 0x040fe20003f24070 */
[----:B------:R-:W-:Y:S01]  /*49c0*/  @!P3 IMAD.IADD R0, R0, 0x1, -R15 ;  /* 0x000000010000b824 */ /* 0x000fe200078e0a0f */
[C---:B------:R-:W-:Y:S01]  /*49d0*/  ISETP.GT.U32.AND P4, PT, R15.reuse, R13, PT ;  /* 0x0000000d0f00720c */ /* 0x040fe20003f84070 */
[----:B------:R0:W-:Y:S01]  /*49e0*/  STL [R1+0xa0], R2 ;  /* 0x0000a00201007387 */ /* 0x0001e20000100800 */
[----:B------:R-:W-:Y:S01]  /*49f0*/  ISETP.GT.U32.AND P3, PT, R15, R10, PT ;  /* 0x0000000a0f00720c */ /* 0x000fe20003f64070 */
[----:B------:R-:W-:-:S02]  /*4a00*/  IMAD.HI.U32 R6, R19, R5, RZ ;  /* 0x0000000513067227 */ /* 0x000fc400078e00ff */
[----:B------:R1:W-:Y:S02]  /*4a10*/  STL [R1+0x9c], R18 ;  /* 0x00009c1201007387 */ /* 0x0003e40000100800 */
[----:B------:R-:W-:Y:S02]  /*4a20*/  IMAD.MOV R6, RZ, RZ, -R6 ;  /* 0x000000ffff067224 */ /* 0x000fe400078e0a06 */
[--C-:B------:R-:W-:Y:S01]  /*4a30*/  @!P6 IMAD.IADD R8, R8, 0x1, -R15.reuse ;  /* 0x000000010808e824 */ /* 0x100fe200078e0a0f */
[----:B------:R-:W-:Y:S01]  /*4a40*/  ISETP.GE.AND P6, PT, R11, RZ, PT ;  /* 0x000000ff0b00720c */ /* 0x000fe20003fc6270 */
[----:B0-----:R-:W-:Y:S02]  /*4a50*/  IMAD.MOV.U32 R2, RZ, RZ, R4 ;  /* 0x000000ffff027224 */ /* 0x001fe400078e0004 */
[--C-:B------:R-:W-:Y:S01]  /*4a60*/  @!P1 IMAD.IADD R14, R14, 0x1, -R15.reuse ;  /* 0x000000010e0e9824 */ /* 0x100fe200078e0a0f */
[----:B------:R-:W-:Y:S01]  /*4a70*/  ISETP.GE.AND P1, PT, R3, RZ, PT ;  /* 0x000000ff0300720c */ /* 0x000fe20003f26270 */
[----:B------:R-:W-:Y:S01]  /*4a80*/  @!P5 IMAD.MOV R2, RZ, RZ, -R2 ;  /* 0x000000ffff02d224 */ /* 0x000fe200078e0a02 */
[----:B------:R-:W-:Y:S01]  /*4a90*/  ISETP.GE.AND P5, PT, R7, RZ, PT ;  /* 0x000000ff0700720c */ /* 0x000fe20003fa6270 */
[----:B------:R-:W-:Y:S01]  /*4aa0*/  @!P4 IMAD.IADD R13, R13, 0x1, -R15 ;  /* 0x000000010d0dc824 */ /* 0x000fe200078e0a0f */
[C---:B------:R-:W-:Y:S01]  /*4ab0*/  ISETP.GT.U32.AND P4, PT, R15.reuse, R14, PT ;  /* 0x0000000e0f00720c */ /* 0x040fe20003f84070 */
[----:B------:R-:W-:Y:S01]  /*4ac0*/  IMAD.MOV.U32 R4, RZ, RZ, R9 ;  /* 0x000000ffff047224 */ /* 0x000fe200078e0009 */
[----:B------:R0:W-:Y:S01]  /*4ad0*/  STL [R1+0x98], R2 ;  /* 0x0000980201007387 */ /* 0x0001e20000100800 */
[----:B------:R-:W-:Y:S01]  /*4ae0*/  IMAD R5, R15, R6, R5 ;  /* 0x000000060f057224 */ /* 0x000fe200078e0205 */
[----:B------:R-:W-:Y:S01]  /*4af0*/  LOP3.LUT R9, R17, 0x6a, RZ, 0xfc, !PT ;  /* 0x0000006a11097812 */ /* 0x000fe200078efcff */
[----:B------:R-:W-:Y:S01]  /*4b00*/  @!P3 IMAD.IADD R10, R10, 0x1, -R15 ;  /* 0x000000010a0ab824 */ /* 0x000fe200078e0a0f */
[----:B------:R-:W-:Y:S01]  /*4b10*/  ISETP.GT.U32.AND P3, PT, R15, R13, PT ;  /* 0x0000000d0f00720c */ /* 0x000fe20003f64070 */
[----:B------:R-:W-:Y:S01]  /*4b20*/  IMAD.HI.U32 R3, R19, R4, RZ ;  /* 0x0000000413037227 */ /* 0x000fe200078e00ff */
[----:B------:R-:W-:-:S02]  /*4b30*/  LOP3.LUT R6, R17, 0x68, RZ, 0xfc, !PT ;  /* 0x0000006811067812 */ /* 0x000fc400078efcff */
[C---:B------:R-:W-:Y:S01]  /*4b40*/  LOP3.LUT R7, R17.reuse, 0x66, RZ, 0xfc, !PT ;  /* 0x0000006611077812 */ /* 0x040fe200078efcff */
[----:B------:R-:W-:Y:S01]  /*4b50*/  IMAD.MOV R3, RZ, RZ, -R3 ;  /* 0x000000ffff037224 */ /* 0x000fe200078e0a03 */
[----:B-1----:R-:W-:Y:S01]  /*4b60*/  LOP3.LUT R18, R17, 0x64, RZ, 0xfc, !PT ;  /* 0x0000006411127812 */ /* 0x002fe200078efcff */
[----:B0-----:R-:W-:Y:S02]  /*4b70*/  IMAD.MOV.U32 R2, RZ, RZ, R0 ;  /* 0x000000ffff027224 */ /* 0x001fe400078e0000 */
[----:B------:R-:W-:Y:S02]  /*4b80*/  IMAD.MOV.U32 R0, RZ, RZ, R8 ;  /* 0x000000ffff007224 */ /* 0x000fe400078e0008 */
[C---:B------:R-:W-:Y:S01]  /*4b90*/  IMAD R4, R15.reuse, R3, R4 ;  /* 0x000000030f047224 */ /* 0x040fe200078e0204 */
[----:B------:R-:W-:Y:S01]  /*4ba0*/  IABS R3, R9 ;  /* 0x0000000900037213 */ /* 0x000fe20000000000 */
[----:B------:R-:W-:Y:S01]  /*4bb0*/  @!P2 IMAD.MOV R0, RZ, RZ, -R0 ;  /* 0x000000ffff00a224 */ /* 0x000fe200078e0a00 */
[C---:B------:R-:W-:Y:S01]  /*4bc0*/  ISETP.GT.U32.AND P2, PT, R15.reuse, R5, PT ;  /* 0x000000050f00720c */ /* 0x040fe20003f44070 */
[----:B------:R-:W-:Y:S01]  /*4bd0*/  @!P0 IMAD.MOV R2, RZ, RZ, -R2 ;  /* 0x000000ffff028224 */ /* 0x000fe200078e0a02 */
[----:B------:R-:W-:Y:S01]  /*4be0*/  ISETP.GT.U32.AND P0, PT, R15, R10, PT ;  /* 0x0000000a0f00720c */ /* 0x000fe20003f04070 */
[--C-:B------:R-:W-:Y:S01]  /*4bf0*/  @!P4 IMAD.IADD R14, R14, 0x1, -R15.reuse ;  /* 0x000000010e0ec824 */ /* 0x100fe200078e0a0f */
[----:B------:R-:W-:Y:S01]  /*4c00*/  ISETP.GE.AND P4, PT, R12, RZ, PT ;  /* 0x000000ff0c00720c */ /* 0x000fe20003f86270 */
[----:B------:R-:W-:Y:S01]  /*4c10*/  @!P3 IMAD.IADD R13, R13, 0x1, -R15 ;  /* 0x000000010d0db824 */ /* 0x000fe200078e0a0f */
[----:B------:R-:W-:Y:S01]  /*4c20*/  ISETP.GT.U32.AND P3, PT, R15, R4, PT ;  /* 0x000000040f00720c */ /* 0x000fe20003f64070 */
[----:B------:R0:W-:Y:S01]  /*4c30*/  STL [R1+0x94], R2 ;  /* 0x0000940201007387 */ /* 0x0001e20000100800 */
[----:B------:R-:W-:-:S03]  /*4c40*/  IMAD.HI.U32 R11, R19, R3, RZ ;  /* 0x00000003130b7227 */ /* 0x000fc600078e00ff */
[----:B------:R1:W-:Y:S01]  /*4c50*/  STL [R1+0x90], R0 ;  /* 0x0000900001007387 */ /* 0x0003e20000100800 */
[----:B------:R-:W-:Y:S02]  /*4c60*/  IMAD.MOV R11, RZ, RZ, -R11 ;  /* 0x000000ffff0b7224 */ /* 0x000fe400078e0a0b */
[--C-:B------:R-:W-:Y:S01]  /*4c70*/  @!P2 IMAD.IADD R5, R5, 0x1, -R15.reuse ;  /* 0x000000010505a824 */ /* 0x100fe200078e0a0f */
[----:B------:R-:W-:Y:S01]  /*4c80*/  ISETP.GE.AND P2, PT, R9, RZ, PT ;  /* 0x000000ff0900720c */ /* 0x000fe20003f46270 */
[--C-:B------:R-:W-:Y:S01]  /*4c90*/  @!P0 IMAD.IADD R10, R10, 0x1, -R15.reuse ;  /* 0x000000010a0a8824 */ /* 0x100fe200078e0a0f */
[----:B------:R-:W-:Y:S01]  /*4ca0*/  IABS R9, R7 ;  /* 0x0000000700097213 */ /* 0x000fe20000000000 */
[----:B0-----:R-:W-:Y:S01]  /*4cb0*/  IMAD.MOV.U32 R2, RZ, RZ, R14 ;  /* 0x000000ffff027224 */ /* 0x001fe200078e000e */
[----:B------:R-:W-:Y:S01]  /*4cc0*/  ISETP.GE.AND P0, PT, R16, RZ, PT ;  /* 0x000000ff1000720c */ /* 0x000fe20003f06270 */
[----:B------:R-:W-:Y:S01]  /*4cd0*/  @!P3 IMAD.IADD R4, R4, 0x1, -R15 ;  /* 0x000000010404b824 */ /* 0x000fe200078e0a0f */
[----:B-1----:R-:W-:Y:S01]  /*4ce0*/  IABS R0, R6 ;  /* 0x0000000600007213 */ /* 0x002fe20000000000 */
[----:B------:R-:W-:Y:S01]  /*4cf0*/  @!P5 IMAD.MOV R2, RZ, RZ, -R2 ;  /* 0x000000ffff02d224 */ /* 0x000fe200078e0a02 */
[C---:B------:R-:W-:Y:S01]  /*4d00*/  ISETP.GT.U32.AND P5, PT, R15.reuse, R5, PT ;  /* 0x000000050f00720c */ /* 0x040fe20003fa4070 */
[----:B------:R-:W-:Y:S01]  /*4d10*/  IMAD.MOV.U32 R12, RZ, RZ, R13 ;  /* 0x000000ffff0c7224 */ /* 0x000fe200078e000d */
[----:B------:R-:W-:Y:S01]  /*4d20*/  ISETP.GT.U32.AND P3, PT, R15, R4, PT ;  /* 0x000000040f00720c */ /* 0x000fe20003f64070 */
[----:B------:R-:W-:Y:S01]  /*4d30*/  IMAD.HI.U32 R8, R19, R0, RZ ;  /* 0x0000000013087227 */ /* 0x000fe200078e00ff */
[----:B------:R0:W-:Y:S03]  /*4d40*/  STL [R1+0x80], R2 ;  /* 0x0000800201007387 */ /* 0x0001e60000100800 */
[----:B------:R-:W-:-:S02]  /*4d50*/  IMAD.MOV R8, RZ, RZ, -R8 ;  /* 0x000000ffff087224 */ /* 0x000fc400078e0a08 */
[----:B------:R-:W-:Y:S01]  /*4d60*/  IMAD R3, R15, R11, R3 ;  /* 0x0000000b0f037224 */ /* 0x000fe200078e0203 */
[----:B------:R-:W-:Y:S01]  /*4d70*/  LOP3.LUT R11, R17, 0x58, RZ, 0xfc, !PT ;  /* 0x00000058110b7812 */ /* 0x000fe200078efcff */
[C---:B------:R-:W-:Y:S02]  /*4d80*/  IMAD R0, R15.reuse, R8, R0 ;  /* 0x000000080f007224 */ /* 0x040fe400078e0200 */
[----:B------:R-:W-:Y:S01]  /*4d90*/  @!P6 IMAD.MOV R12, RZ, RZ, -R12 ;  /* 0x000000ffff0ce224 */ /* 0x000fe200078e0a0c */
[----:B------:R-:W-:Y:S01]  /*4da0*/  ISETP.GT.U32.AND P6, PT, R15, R3, PT ;  /* 0x000000030f00720c */ /* 0x000fe20003fc4070 */
[----:B0-----:R-:W-:Y:S02]  /*4db0*/  IMAD.MOV.U32 R2, RZ, RZ, R10 ;  /* 0x000000ffff027224 */ /* 0x001fe400078e000a */
[----:B------:R-:W-:Y:S01]  /*4dc0*/  @!P5 IMAD.IADD R5, R5, 0x1, -R15 ;  /* 0x000000010505d824 */ /* 0x000fe200078e0a0f */
[----:B------:R-:W-:Y:S01]  /*4dd0*/  ISETP.GT.U32.AND P5, PT, R15, R0, PT ;  /* 0x000000000f00720c */ /* 0x000fe20003fa4070 */
[----:B------:R-:W-:Y:S01]  /*4de0*/  @!P1 IMAD.MOV R2, RZ, RZ, -R2 ;  /* 0x000000ffff029224 */ /* 0x000fe200078e0a02 */
[----:B------:R0:W-:Y:S01]  /*4df0*/  STL [R1+0x84], R12 ;  /* 0x0000840c01007387 */ /* 0x0001e20000100800 */
[----:B------:R-:W-:Y:S01]  /*4e00*/  IMAD.MOV.U32 R14, RZ, RZ, R9 ;  /* 0x000000ffff0e7224 */ /* 0x000fe200078e0009 */
[----:B------:R-:W-:Y:S01]  /*4e10*/  ISETP.GE.AND P1, PT, R6, RZ, PT ;  /* 0x000000ff0600720c */ /* 0x000fe20003f26270 */
[----:B------:R-:W-:Y:S01]  /*4e20*/  @!P3 IMAD.IADD R4, R4, 0x1, -R15 ;  /* 0x000000010404b824 */ /* 0x000fe200078e0a0f */
[----:B------:R1:W-:Y:S01]  /*4e30*/  STL [R1+0x88], R2 ;  /* 0x0000880201007387 */ /* 0x0003e20000100800 */
[----:B------:R-:W-:Y:S01]  /*4e40*/  IMAD.HI.U32 R8, R19, R14, RZ ;  /* 0x0000000e13087227 */ /* 0x000fe200078e00ff */
[----:B------:R-:W-:-:S02]  /*4e50*/  ISETP.GE.AND P3, PT, R7, RZ, PT ;  /* 0x000000ff0700720c */ /* 0x000fc40003f66270 */
[C---:B------:R-:W-:Y:S01]  /*4e60*/  LOP3.LUT R7, R17.reuse, 0x60, RZ, 0xfc, !PT ;  /* 0x0000006011077812 */ /* 0x040fe200078efcff */
[----:B------:R-:W-:Y:S01]  /*4e70*/  IMAD.MOV R8, RZ, RZ, -R8 ;  /* 0x000000ffff087224 */ /* 0x000fe200078e0a08 */
[----:B0-----:R-:W-:Y:S01]  /*4e80*/  LOP3.LUT R12, R17, 0x56, RZ, 0xfc, !PT ;  /* 0x00000056110c7812 */ /* 0x001fe200078efcff */
[----:B------:R-:W-:Y:S01]  /*4e90*/  @!P6 IMAD.IADD R3, R3, 0x1, -R15 ;  /* 0x000000010303e824 */ /* 0x000fe200078e0a0f */
[----:B------:R-:W-:Y:S01]  /*4ea0*/  ISETP.GE.AND P6, PT, R18, RZ, PT ;  /* 0x000000ff1200720c */ /* 0x000fe20003fc6270 */
[----:B------:R-:W-:Y:S01]  /*4eb0*/  IMAD R14, R15, R8, R14 ;  /* 0x000000080f0e7224 */ /* 0x000fe200078e020e */
[----:B------:R-:W-:Y:S01]  /*4ec0*/  IABS R18, R18 ;  /* 0x0000001200127213 */ /* 0x000fe20000000000 */
[----:B-1----:R-:W-:Y:S01]  /*4ed0*/  IMAD.MOV.U32 R2, RZ, RZ, R5 ;  /* 0x000000ffff027224 */ /* 0x002fe200078e0005 */
[----:B------:R-:W-:Y:S01]  /*4ee0*/  LOP3.LUT R8, R17, 0x62, RZ, 0xfc, !PT ;  /* 0x0000006211087812 */ /* 0x000fe200078efcff */
[----:B------:R-:W-:Y:S01]  /*4ef0*/  @!P5 IMAD.IADD R0, R0, 0x1, -R15 ;  /* 0x000000010000d824 */ /* 0x000fe200078e0a0f */
[----:B------:R-:W-:Y:S01]  /*4f00*/  IABS R5, R7 ;  /* 0x0000000700057213 */ /* 0x000fe20000000000 */
[----:B------:R-:W-:Y:S01]  /*4f10*/  @!P4 IMAD.MOV R2, RZ, RZ, -R2 ;  /* 0x000000ffff02c224 */ /* 0x000fe200078e0a02 */
[----:B------:R-:W-:Y:S01]  /*4f20*/  ISETP.GT.U32.AND P4, PT, R15, R3, PT ;  /* 0x000000030f00720c */ /* 0x000fe20003f84070 */
[----:B------:R-:W-:Y:S01]  /*4f30*/  IMAD.HI.U32 R10, R19, R18, RZ ;  /* 0x00000012130a7227 */ /* 0x000fe200078e00ff */
[----:B------:R-:W-:-:S02]  /*4f40*/  ISETP.GT.U32.AND P5, PT, R15, R0, PT ;  /* 0x000000000f00720c */ /* 0x000fc40003fa4070 */
[----:B------:R0:W-:Y:S01]  /*4f50*/  STL [R1+0x8c], R2 ;  /* 0x00008c0201007387 */ /* 0x0001e20000100800 */
[----:B------:R-:W-:-:S05]  /*4f60*/  IABS R9, R8 ;  /* 0x0000000800097213 */ /* 0x000fca0000000000 */
[----:B------:R-:W-:-:S04]  /*4f70*/  IMAD.HI.U32 R6, R19, R9, RZ ;  /* 0x0000000913067227 */ /* 0x000fc800078e00ff */
[----:B0-----:R-:W-:Y:S02]  /*4f80*/  IMAD.MOV.U32 R2, RZ, RZ, R4 ;  /* 0x000000ffff027224 */ /* 0x001fe400078e0004 */
[--C-:B------:R-:W-:Y:S01]  /*4f90*/  @!P4 IMAD.IADD R3, R3, 0x1, -R15.reuse ;  /* 0x000000010303c824 */ /* 0x100fe200078e0a0f */
[----:B------:R-:W-:Y:S01]  /*4fa0*/  ISETP.GE.AND P4, PT, R8, RZ, PT ;  /* 0x000000ff0800720c */ /* 0x000fe20003f86270 */
[----:B------:R-:W-:Y:S01]  /*4fb0*/  @!P0 IMAD.MOV R2, RZ, RZ, -R2 ;  /* 0x000000ffff028224 */ /* 0x000fe200078e0a02 */
[----:B------:R-:W-:Y:S01]  /*4fc0*/  ISETP.GT.U32.AND P0, PT, R15, R14, PT ;  /* 0x0000000e0f00720c */ /* 0x000fe20003f04070 */
[----:B------:R-:W-:Y:S01]  /*4fd0*/  IMAD.MOV R8, RZ, RZ, -R10 ;  /* 0x000000ffff087224 */ /* 0x000fe200078e0a0a */
[----:B------:R-:W-:Y:S01]  /*4fe0*/  LOP3.LUT R10, R17, 0x5a, RZ, 0xfc, !PT ;  /* 0x0000005a110a7812 */ /* 0x000fe200078efcff */
[----:B------:R-:W-:Y:S01]  /*4ff0*/  @!P5 IMAD.IADD R0, R0, 0x1, -R15 ;  /* 0x000000010000d824 */ /* 0x000fe200078e0a0f */
[----:B------:R0:W-:Y:S01]  /*5000*/  STL [R1+0x208], R2 ;  /* 0x0002080201007387 */ /* 0x0001e20000100800 */
[----:B------:R-:W-:Y:S01]  /*5010*/  IMAD R18, R15, R8, R18 ;  /* 0x000000080f127224 */ /* 0x000fe200078e0212 */
[----:B------:R-:W-:Y:S01]  /*5020*/  IABS R8, R11 ;  /* 0x0000000b00087213 */ /* 0x000fe20000000000 */
[----:B------:R-:W-:Y:S01]  /*5030*/  IMAD.HI.U32 R4, R19, R5, RZ ;  /* 0x0000000513047227 */ /* 0x000fe200078e00ff */
[----:B------:R-:W-:-:S02]  /*5040*/  ISETP.GE.AND P5, PT, R7, RZ, PT ;  /* 0x000000ff0700720c */ /* 0x000fc40003fa6270 */
[----:B------:R-:W-:Y:S01]  /*5050*/  IABS R7, R12 ;  /* 0x0000000c00077213 */ /* 0x000fe20000000000 */
[----:B------:R-:W-:Y:S02]  /*5060*/  IMAD.MOV R6, RZ, RZ, -R6 ;  /* 0x000000ffff067224 */ /* 0x000fe400078e0a06 */
[----:B------:R-:W-:Y:S02]  /*5070*/  @!P0 IMAD.IADD R14, R14, 0x1, -R15 ;  /* 0x000000010e0e8824 */ /* 0x000fe400078e0a0f */
[----:B0-----:R-:W-:Y:S01]  /*5080*/  IMAD.MOV.U32 R2, RZ, RZ, R0 ;  /* 0x000000ffff027224 */ /* 0x001fe200078e0000 */
[----:B------:R-:W-:Y:S01]  /*5090*/  IABS R0, R21 ;  /* 0x0000001500007213 */ /* 0x000fe20000000000 */
[----:B------:R-:W-:Y:S01]  /*50a0*/  IMAD.MOV R4, RZ, RZ, -R4 ;  /* 0x000000ffff047224 */ /* 0x000fe200078e0a04 */
[C---:B------:R-:W-:Y:S01]  /*50b0*/  ISETP.GT.U32.AND P0, PT, R15.reuse, R14, PT ;  /* 0x0000000e0f00720c */ /* 0x040fe20003f04070 */
[----:B------:R-:W-:Y:S01]  /*50c0*/  @!P1 IMAD.MOV R2, RZ, RZ, -R2 ;  /* 0x000000ffff029224 */ /* 0x000fe200078e0a02 */
[C---:B------:R-:W-:Y:S01]  /*50d0*/  ISETP.GT.U32.AND P1, PT, R15.reuse, R18, PT ;  /* 0x000000120f00720c */ /* 0x040fe20003f24070 */
[C---:B------:R-:W-:Y:S01]  /*50e0*/  IMAD R9, R15.reuse, R6, R9 ;  /* 0x000000060f097224 */ /* 0x040fe200078e0209 */
[----:B------:R-:W-:Y:S01]  /*50f0*/  IABS R6, R10 ;  /* 0x0000000a00067213 */ /* 0x000fe20000000000 */
[----:B------:R-:W-:Y:S01]  /*5100*/  IMAD R5, R15, R4, R5 ;  /* 0x000000040f057224 */ /* 0x000fe200078e0205 */
[----:B------:R-:W-:Y:S01]  /*5110*/  LOP3.LUT R4, R17, 0x5e, RZ, 0xfc, !PT ;  /* 0x0000005e11047812 */ /* 0x000fe200078efcff */
[----:B------:R-:W-:-:S02]  /*5120*/  IMAD.MOV.U32 R13, RZ, RZ, R3 ;  /* 0x000000ffff0d7224 */ /* 0x000fc400078e0003 */
[----:B------:R-:W-:-:S04]  /*5130*/  IMAD.HI.U32 R3, R19, R6, RZ ;  /* 0x0000000613037227 */ /* 0x000fc800078e00ff */
[----:B------:R-:W-:Y:S01]  /*5140*/  @!P0 IMAD.IADD R14, R14, 0x1, -R15 ;  /* 0x000000010e0e8824 */ /* 0x000fe200078e0a0f */
[C---:B------:R-:W-:Y:S01]  /*5150*/  ISETP.GT.U32.AND P0, PT, R15.reuse, R9, PT ;  /* 0x000000090f00720c */ /* 0x040fe20003f04070 */
[----:B------:R-:W-:Y:S01]  /*5160*/  @!P2 IMAD.MOV R13, RZ, RZ, -R13 ;  /* 0x000000ffff0da224 */ /* 0x000fe200078e0a0d */
[----:B------:R-:W-:Y:S01]  /*5170*/  ISETP.GE.AND P2, PT, R4, RZ, PT ;  /* 0x000000ff0400720c */ /* 0x000fe20003f46270 */
[--C-:B------:R-:W-:Y:S01]  /*5180*/  @!P1 IMAD.IADD R18, R18, 0x1, -R15.reuse ;  /* 0x0000000112129824 */ /* 0x100fe200078e0a0f */
[----:B------:R-:W-:Y:S02]  /*5190*/  IABS R4, R4 ;  /* 0x0000000400047213 */ /* 0x000fe40000000000 */
[----:B------:R0:W-:Y:S02]  /*51a0*/  STL [R1+0x200], R13 ;  /* 0x0002000d01007387 */ /* 0x0001e40000100800 */
[----:B------:R-:W-:Y:S01]  /*51b0*/  ISETP.GT.U32.AND P1, PT, R15, R18, PT ;  /* 0x000000120f00720c */ /* 0x000fe20003f24070 */
[----:B------:R-:W-:Y:S01]  /*51c0*/  IMAD.HI.U32 R16, R19, R4, RZ ;  /* 0x0000000413107227 */ /* 0x000fe200078e00ff */
[----:B------:R1:W-:Y:S03]  /*51d0*/  STL [R1+0x204], R2 ;  /* 0x0002040201007387 */ /* 0x0003e60000100800 */
[----:B------:R-:W-:-:S02]  /*51e0*/  @!P0 IMAD.IADD R9, R9, 0x1, -R15 ;  /* 0x0000000109098824 */ /* 0x000fc400078e0a0f */
[----:B------:R-:W-:Y:S02]  /*51f0*/  IMAD.MOV R16, RZ, RZ, -R16 ;  /* 0x000000ffff107224 */ /* 0x000fe400078e0a10 */
[----:B0-----:R-:W-:Y:S01]  /*5200*/  IMAD.HI.U32 R13, R19, R0, RZ ;  /* 0x00000000130d7227 */ /* 0x001fe200078e00ff */
[----:B------:R-:W-:-:S03]  /*5210*/  ISETP.GT.U32.AND P0, PT, R15, R9, PT ;  /* 0x000000090f00720c */ /* 0x000fc60003f04070 */
[----:B-1----:R-:W-:Y:S02]  /*5220*/  IMAD.MOV.U32 R2, RZ, RZ, R14 ;  /* 0x000000ffff027224 */ /* 0x002fe400078e000e */
[----:B------:R-:W-:Y:S01]  /*5230*/  IMAD R4, R15, R16, R4 ;  /* 0x000000100f047224 */ /* 0x000fe200078e0204 */
[----:B------:R-:W-:Y:S01]  /*5240*/  LOP3.LUT R16, R17, 0x50, RZ, 0xfc, !PT ;  /* 0x0000005011107812 */ /* 0x000fe200078efcff */
[----:B------:R-:W-:Y:S01]  /*5250*/  @!P3 IMAD.MOV R2, RZ, RZ, -R2 ;  /* 0x000000ffff02b224 */ /* 0x000fe200078e0a02 */
[C---:B------:R-:W-:Y:S01]  /*5260*/  ISETP.GT.U32.AND P3, PT, R15.reuse, R5, PT ;  /* 0x000000050f00720c */ /* 0x040fe20003f64070 */
[----:B------:R-:W-:Y:S01]  /*5270*/  @!P1 IMAD.IADD R18, R18, 0x1, -R15 ;  /* 0x0000000112129824 */ /* 0x000fe200078e0a0f */
[----:B------:R-:W-:Y:S01]  /*5280*/  ISETP.GT.U32.AND P1, PT, R15, R4, PT ;  /* 0x000000040f00720c */ /* 0x000fe20003f24070 */
[----:B------:R-:W-:Y:S01]  /*5290*/  IMAD.MOV R13, RZ, RZ, -R13 ;  /* 0x000000ffff0d7224 */ /* 0x000fe200078e0a0d */
[----:B------:R0:W-:Y:S01]  /*52a0*/  STL [R1+0x1fc], R2 ;  /* 0x0001fc0201007387 */ /* 0x0001e20000100800 */
[----:B------:R-:W-:Y:S01]  /*52b0*/  @!P0 IMAD.IADD R9, R9, 0x1, -R15 ;  /* 0x0000000109098824 */ /* 0x000fe200078e0a0f */
[----:B------:R-:W-:Y:S01]  /*52c0*/  IABS R20, R16 ;  /* 0x0000001000147213 */ /* 0x000fe20000000000 */
[----:B------:R-:W-:-:S02]  /*52d0*/  IMAD R0, R15, R13, R0 ;  /* 0x0000000d0f007224 */ /* 0x000fc400078e0200 */
[----:B------:R-:W-:Y:S02]  /*52e0*/  IMAD.MOV R13, RZ, RZ, -R3 ;  /* 0x000000ffff0d7224 */ /* 0x000fe400078e0a03 */
[----:B------:R-:W-:Y:S01]  /*52f0*/  IMAD.HI.U32 R14, R19, R8, RZ ;  /* 0x00000008130e7227 */ /* 0x000fe200078e00ff */
[----:B------:R-:W-:-:S03]  /*5300*/  ISETP.GT.U32.AND P0, PT, R15, R0, PT ;  /* 0x000000000f00720c */ /* 0x000fc60003f04070 */
[--C-:B------:R-:W-:Y:S02]  /*5310*/  @!P3 IMAD.IADD R5, R5, 0x1, -R15.reuse ;  /* 0x000000010505b824 */ /* 0x100fe400078e0a0f */
[----:B------:R-:W-:Y:S01]  /*5320*/  IMAD R6, R15, R13, R6 ;  /* 0x0000000d0f067224 */ /* 0x000fe200078e0206 */
[----:B------:R-:W-:Y:S01]  /*5330*/  LOP3.LUT R13, R17, 0x54, RZ, 0xfc, !PT ;  /* 0x00000054110d7812 */ /* 0x000fe200078efcff */
[----:B------:R-:W-:Y:S01]  /*5340*/  @!P1 IMAD.IADD R4, R4, 0x1, -R15 ;  /* 0x0000000104049824 */ /* 0x000fe200078e0a0f */
[C---:B------:R-:W-:Y:S01]  /*5350*/  ISETP.GT.U32.AND P1, PT, R15.reuse, R5, PT ;  /* 0x000000050f00720c */ /* 0x040fe20003f24070 */
[----:B------:R-:W-:Y:S01]  /*5360*/  IMAD.MOV R14, RZ, RZ, -R14 ;  /* 0x000000ffff0e7224 */ /* 0x000fe200078e0a0e */
[----:B------:R-:W-:Y:S01]  /*5370*/  ISETP.GT.U32.AND P3, PT, R15, R6, PT ;  /* 0x000000060f00720c */ /* 0x000fe20003f64070 */
[----:B0-----:R-:W-:Y:S02]  /*5380*/  IMAD.MOV.U32 R2, RZ, RZ, R18 ;  /* 0x000000ffff027224 */ /* 0x001fe400078e0012 */
[----:B------:R-:W-:-:S04]  /*5390*/  IMAD.HI.U32 R3, R19, R7, RZ ;  /* 0x0000000713037227 */ /* 0x000fc800078e00ff */
[----:B------:R-:W-:Y:S01]  /*53a0*/  IMAD R8, R15, R14, R8 ;  /* 0x0000000e0f087224 */ /* 0x000fe200078e0208 */
[----:B------:R-:W-:Y:S01]  /*53b0*/  LOP3.LUT R14, R17, 0x52, RZ, 0xfc, !PT ;  /* 0x00000052110e7812 */ /* 0x000fe200078efcff */
[----:B------:R-:W-:Y:S01]  /*53c0*/  @!P0 IMAD.IADD R0, R0, 0x1, -R15 ;  /* 0x0000000100008824 */ /* 0x000fe200078e0a0f */
[C---:B------:R-:W-:Y:S01]  /*53d0*/  ISETP.GT.U32.AND P0, PT, R15.reuse, R4, PT ;  /* 0x000000040f00720c */ /* 0x040fe20003f04070 */
[----:B------:R-:W-:Y:S01]  /*53e0*/  @!P6 IMAD.MOV R2, RZ, RZ, -R2 ;  /* 0x000000ffff02e224 */ /* 0x000fe200078e0a02 */
[----:B------:R-:W-:Y:S01]  /*53f0*/  IABS R18, R14 ;  /* 0x0000000e00127213 */ /* 0x000fe20000000000 */
[----:B------:R-:W-:Y:S01]  /*5400*/  IMAD.MOV R3, RZ, RZ, -R3 ;  /* 0x000000ffff037224 */ /* 0x000fe200078e0a03 */
[----:B------:R-:W-:Y:S01]  /*5410*/  ISETP.GT.U32.AND P6, PT, R15, R0, PT ;  /* 0x000000000f00720c */ /* 0x000fe20003fc4070 */
[--C-:B------:R-:W-:Y:S01]  /*5420*/  @!P1 IMAD.IADD R5, R5, 0x1, -R15.reuse ;  /* 0x0000000105059824 */ /* 0x100fe200078e0a0f */
[C---:B------:R-:W-:Y:S01]  /*5430*/  ISETP.GT.U32.AND P1, PT, R15.reuse, R8, PT ;  /* 0x000000080f00720c */ /* 0x040fe20003f24070 */
[----:B------:R-:W-:Y:S01]  /*5440*/  @!P3 IMAD.IADD R6, R6, 0x1, -R15 ;  /* 0x000000010606b824 */ /* 0x000fe200078e0a0f */
[----:B------:R0:W-:Y:S01]  /*5450*/  STL [R1+0x7c], R2 ;  /* 0x00007c0201007387 */ /* 0x0001e20000100800 */
[C---:B------:R-:W-:Y:S01]  /*5460*/  IMAD R7, R15.reuse, R3, R7 ;  /* 0x000000030f077224 */ /* 0x040fe200078e0207 */
[----:B------:R-:W-:Y:S01]  /*5470*/  IABS R3, R13 ;  /* 0x0000000d00037213 */ /* 0x000fe20000000000 */
[----:B------:R-:W-:Y:S01]  /*5480*/  IMAD.MOV.U32 R23, RZ, RZ, R5 ;  /* 0x000000ffff177224 */ /* 0x000fe200078e0005 */
[C---:B------:R-:W-:Y:S01]  /*5490*/  ISETP.GT.U32.AND P3, PT, R15.reuse, R6, PT ;  /* 0x000000060f00720c */ /* 0x040fe20003f64070 */
[----:B------:R-:W-:Y:S01]  /*54a0*/  @!P0 IMAD.IADD R4, R4, 0x1, -R15 ;  /* 0x0000000104048824 */ /* 0x000fe200078e0a0f */
[----:B------:R-:W-:Y:S01]  /*54b0*/  ISETP.GT.U32.AND P0, PT, R15, R7, PT ;  /* 0x000000070f00720c */ /* 0x000fe20003f04070 */
[----:B------:R-:W-:Y:S01]  /*54c0*/  IMAD.HI.U32 R22, R19, R3, RZ ;  /* 0x0000000313167227 */ /* 0x000fe200078e00ff */
[----:B------:R-:W-:-:S03]  /*54d0*/  LOP3.LUT R5, R17, 0x4a, RZ, 0xfc, !PT ;  /* 0x0000004a11057812 */ /* 0x000fc600078efcff */
[----:B0-----:R-:W-:Y:S02]  /*54e0*/  IMAD.MOV.U32 R2, RZ, RZ, R9 ;  /* 0x000000ffff027224 */ /* 0x001fe400078e0009 */
[----:B------:R-:W-:Y:S02]  /*54f0*/  IMAD.MOV R22, RZ, RZ, -R22 ;  /* 0x000000ffff167224 */ /* 0x000fe400078e0a16 */
[----:B------:R-:W-:Y:S02]  /*5500*/  @!P4 IMAD.MOV R2, RZ, RZ, -R2 ;  /* 0x000000ffff02c224 */ /* 0x000fe400078e0a02 */
[--C-:B------:R-:W-:Y:S01]  /*5510*/  @!P6 IMAD.IADD R0, R0, 0x1, -R15.reuse ;  /* 0x000000010000e824 */ /* 0x100fe200078e0a0f */
[----:B------:R-:W-:Y:S01]  /*5520*/  ISETP.GE.AND P6, PT, R21, RZ, PT ;  /* 0x000000ff1500720c */ /* 0x000fe20003fc6270 */
[----:B------:R-:W-:Y:S01]  /*5530*/  @!P1 IMAD.IADD R8, R8, 0x1, -R15 ;  /* 0x0000000108089824 */ /* 0x000fe200078e0a0f */
[----:B------:R0:W-:Y:S01]  /*5540*/  STL [R1+0x78], R2 ;  /* 0x0000780201007387 */ /* 0x0001e20000100800 */
[----:B------:R-:W-:Y:S01]  /*5550*/  ISETP.GE.AND P1, PT, R10, RZ, PT ;  /* 0x000000ff0a00720c */ /* 0x000fe20003f26270 */
[----:B------:R-:W-:Y:S01]  /*5560*/  IMAD.HI.U32 R21, R19, R20, RZ ;  /* 0x0000001413157227 */ /* 0x000fe200078e00ff */
[----:B------:R-:W-:-:S03]  /*5570*/  LOP3.LUT R10, R17, 0x4e, RZ, 0xfc, !PT ;  /* 0x0000004e110a7812 */ /* 0x000fc600078efcff */
[----:B------:R-:W-:Y:S02]  /*5580*/  IMAD R3, R15, R22, R3 ;  /* 0x000000160f037224 */ /* 0x000fe400078e0203 */
[----:B------:R-:W-:Y:S02]  /*5590*/  @!P5 IMAD.MOV R23, RZ, RZ, -R23 ;  /* 0x000000ffff17d224 */ /* 0x000fe400078e0a17 */
[----:B0-----:R-:W-:Y:S01]  /*55a0*/  IMAD.MOV.U32 R2, RZ, RZ, R4 ;  /* 0x000000ffff027224 */ /* 0x001fe200078e0004 */
[----:B------:R-:W-:Y:S01]  /*55b0*/  LOP3.LUT R4, R17, 0x4c, RZ, 0xfc, !PT ;  /* 0x0000004c11047812 */ /* 0x000fe200078efcff */
[----:B------:R-:W-:Y:S01]  /*55c0*/  @!P3 IMAD.IADD R6, R6, 0x1, -R15 ;  /* 0x000000010606b824 */ /* 0x000fe200078e0a0f */
[----:B------:R-:W-:Y:S01]  /*55d0*/  ISETP.GT.U32.AND P3, PT, R15, R3, PT ;  /* 0x000000030f00720c */ /* 0x000fe20003f64070 */
[----:B------:R-:W-:Y:S01]  /*55e0*/  @!P2 IMAD.MOV R2, RZ, RZ, -R2 ;  /* 0x000000ffff02a224 */ /* 0x000fe200078e0a02 */
[----:B------:R-:W-:Y:S01]  /*55f0*/  STL [R1+0x74], R23 ;  /* 0x0000741701007387 */ /* 0x000fe20000100800 */
[----:B------:R-:W-:-:S02]  /*5600*/  IMAD.MOV R21, RZ, RZ, -R21 ;  /* 0x000000ffff157224 */ /* 0x000fc400078e0a15 */
[----:B------:R-:W-:Y:S01]  /*5610*/  IMAD.HI.U32 R22, R19, R18, RZ ;  /* 0x0000001213167227 */ /* 0x000fe200078e00ff */
[----:B------:R0:W-:Y:S03]  /*5620*/  STL [R1+0x1f4], R2 ;  /* 0x0001f40201007387 */ /* 0x0001e60000100800 */
[----:B------:R-:W-:Y:S02]  /*5630*/  IMAD R20, R15, R21, R20 ;  /* 0x000000150f147224 */ /* 0x000fe400078e0214 */
[----:B------:R-:W-:Y:S02]  /*5640*/  IMAD.MOV R22, RZ, RZ, -R22 ;  /* 0x000000ffff167224 */ /* 0x000fe400078e0a16 */
[----:B------:R-:W-:Y:S01]  /*5650*/  @!P3 IMAD.IADD R3, R3, 0x1, -R15 ;  /* 0x000000010303b824 */ /* 0x000fe200078e0a0f */
[C---:B------:R-:W-:Y:S01]  /*5660*/  ISETP.GT.U32.AND P3, PT, R15.reuse, R8, PT ;  /* 0x000000080f00720c */ /* 0x040fe20003f64070 */
[----:B------:R-:W-:-:S02]  /*5670*/  IMAD R18, R15, R22, R18 ;  /* 0x000000160f127224 */ /* 0x000fc400078e0212 */
[----:B0-----:R-:W-:Y:S01]  /*5680*/  IMAD.MOV.U32 R2, RZ, RZ, R6 ;  /* 0x000000ffff027224 */ /* 0x001fe200078e0006 */
[----:B------:R-:W-:Y:S01]  /*5690*/  ISETP.GT.U32.AND P5, PT, R15, R3, PT ;  /* 0x000000030f00720c */ /* 0x000fe20003fa4070 */
[--C-:B------:R-:W-:Y:S01]  /*56a0*/  @!P0 IMAD.IADD R7, R7, 0x1, -R15.reuse ;  /* 0x0000000107078824 */ /* 0x100fe200078e0a0f */
[----:B------:R-:W-:Y:S01]  /*56b0*/  ISETP.GE.AND P0, PT, R11, RZ, PT ;  /* 0x000000ff0b00720c */ /* 0x000fe20003f06270 */
[----:B------:R-:W-:Y:S01]  /*56c0*/  @!P1 IMAD.MOV R2, RZ, RZ, -R2 ;  /* 0x000000ffff029224 */ /* 0x000fe200078e0a02 */
[C---:B------:R-:W-:Y:S01]  /*56d0*/  ISETP.GT.U32.AND P1, PT, R15.reuse, R20, PT ;  /* 0x000000140f00720c */ /* 0x040fe20003f24070 */
[----:B------:R-:W-:Y:S01]  /*56e0*/  @!P6 IMAD.MOV R0, RZ, RZ, -R0 ;  /* 0x000000ffff00e224 */ /* 0x000fe200078e0a00 */
[C---:B------:R-:W-:Y:S02]  /*56f0*/  ISETP.GT.U32.AND P2, PT, R15.reuse, R18, PT ;  /* 0x000000120f00720c */ /* 0x040fe40003f44070 */
[----:B------:R-:W-:Y:S01]  /*5700*/  IABS R11, R10 ;  /* 0x0000000a000b7213 */ /* 0x000fe20000000000 */
[--C-:B------:R-:W-:Y:S01]  /*5710*/  @!P3 IMAD.IADD R8, R8, 0x1, -R15.reuse ;  /* 0x000000010808b824 */ /* 0x100fe200078e0a0f */
[----:B------:R-:W-:Y:S01]  /*5720*/  ISETP.GT.U32.AND P4, PT, R15, R7, PT ;  /* 0x000000070f00720c */ /* 0x000fe20003f84070 */
[----:B------:R0:W-:Y:S01]  /*5730*/  STL [R1+0x1f0], R0 ;  /* 0x0001f00001007387 */ /* 0x0001e20000100800 */
[----:B------:R-:W-:Y:S01]  /*5740*/  ISETP.GE.AND P6, PT, R12, RZ, PT ;  /* 0x000000ff0c00720c */ /* 0x000fe20003fc6270 */
[--C-:B------:R-:W-:Y:S01]  /*5750*/  @!P5 IMAD.IADD R3, R3, 0x1, -R15.reuse ;  /* 0x000000010303d824 */ /* 0x100fe200078e0a0f */
[----:B------:R-:W-:Y:S01]  /*5760*/  ISETP.GE.AND P3, PT, R13, RZ, PT ;  /* 0x000000ff0d00720c */ /* 0x000fe20003f66270 */
[----:B------:R1:W-:Y:S01]  /*5770*/  STL [R1+0x1ec], R2 ;  /* 0x0001ec0201007387 */ /* 0x0003e20000100800 */
[----:B------:R-:W-:Y:S01]  /*5780*/  ISETP.GE.AND P5, PT, R16, RZ, PT ;  /* 0x000000ff1000720c */ /* 0x000fe20003fa6270 */
[--C-:B------:R-:W-:Y:S01]  /*5790*/  @!P1 IMAD.IADD R20, R20, 0x1, -R15.reuse ;  /* 0x0000000114149824 */ /* 0x100fe200078e0a0f */
[----:B------:R-:W-:Y:S01]  /*57a0*/  LOP3.LUT R13, R17, 0x40, RZ, 0xfc, !PT ;  /* 0x00000040110d7812 */ /* 0x000fe200078efcff */
[----:B------:R-:W-:Y:S01]  /*57b0*/  @!P2 IMAD.IADD R18, R18, 0x1, -R15 ;  /* 0x000000011212a824 */ /* 0x000fe200078e0a0f */
[----:B------:R-:W-:Y:S01]  /*57c0*/  ISETP.GE.AND P2, PT, R10, RZ, PT ;  /* 0x000000ff0a00720c */ /* 0x000fe20003f46270 */
[----:B0-----:R-:W-:Y:S01]  /*57d0*/  IMAD.HI.U32 R0, R19, R11, RZ ;  /* 0x0000000b13007227 */ /* 0x001fe200078e00ff */
[----:B------:R-:W-:-:S03]  /*57e0*/  ISETP.GT.U32.AND P1, PT, R15, R20, PT ;  /* 0x000000140f00720c */ /* 0x000fc60003f24070 */
[----:B------:R-:W-:Y:S02]  /*57f0*/  IMAD.MOV R0, RZ, RZ, -R0 ;  /* 0x000000ffff007224 */ /* 0x000fe400078e0a00 */
[----:B-1----:R-:W-:Y:S01]  /*5800*/  IMAD.MOV.U32 R2, RZ, RZ, R8 ;  /* 0x000000ffff027224 */ /* 0x002fe200078e0008 */
[----:B------:R-:W-:Y:S01]  /*5810*/  LOP3.LUT R8, R17, 0x46, RZ, 0xfc, !PT ;  /* 0x0000004611087812 */ /* 0x000fe200078efcff */
[----:B------:R-:W-:Y:S01]  /*5820*/  IMAD R6, R15, R0, R11 ;  /* 0x000000000f067224 */ /* 0x000fe200078e020b */
[----:B------:R-:W-:Y:S01]  /*5830*/  LOP3.LUT R0, R17, 0x48, RZ, 0xfc, !PT ;  /* 0x0000004811007812 */ /* 0x000fe200078efcff */
[----:B------:R-:W-:Y:S01]  /*5840*/  @!P0 IMAD.MOV R2, RZ, RZ, -R2 ;  /* 0x000000ffff028224 */ /* 0x000fe200078e0a02 */
[----:B------:R-:W-:Y:S01]  /*5850*/  ISETP.GT.U32.AND P0, PT, R15, R18, PT ;  /* 0x000000120f00720c */ /* 0x000fe20003f04070 */
[--C-:B------:R-:W-:Y:S01]  /*5860*/  @!P4 IMAD.IADD R7, R7, 0x1, -R15.reuse ;  /* 0x000000010707c824 */ /* 0x100fe200078e0a0f */
[----:B------:R-:W-:Y:S01]  /*5870*/  ISETP.GE.AND P4, PT, R14, RZ, PT ;  /* 0x000000ff0e00720c */ /* 0x000fe20003f86270 */
[----:B------:R-:W-:Y:S01]  /*5880*/  @!P1 IMAD.IADD R20, R20, 0x1, -R15 ;  /* 0x0000000114149824 */ /* 0x000fe200078e0a0f */
[----:B------:R-:W-:Y:S01]  /*5890*/  ISETP.GT.U32.AND P1, PT, R15, R6, PT ;  /* 0x000000060f00720c */ /* 0x000fe20003f24070 */
[----:B------:R0:W-:Y:S01]  /*58a0*/  STL [R1+0x1d4], R2 ;  /* 0x0001d40201007387 */ /* 0x0001e20000100800 */
[----:B------:R-:W-:Y:S01]  /*58b0*/  @!P6 IMAD.MOV R7, RZ, RZ, -R7 ;  /* 0x000000ffff07e224 */ /* 0x000fe200078e0a07 */
[----:B------:R-:W-:-:S02]  /*58c0*/  ISETP.GE.AND P6, PT, R4, RZ, PT ;  /* 0x000000ff0400720c */ /* 0x000fc40003fc6270 */
[----:B------:R-:W-:Y:S02]  /*58d0*/  IABS R10, R8 ;  /* 0x00000008000a7213 */ /* 0x000fe40000000000 */
[----:B------:R1:W-:Y:S02]  /*58e0*/  STL [R1+0x1c4], R7 ;  /* 0x0001c40701007387 */ /* 0x0003e40000100800 */
[----:B------:R-:W-:Y:S01]  /*58f0*/  @!P0 IMAD.IADD R18, R18, 0x1, -R15 ;  /* 0x0000000112128824 */ /* 0x000fe200078e0a0f */
[----:B------:R-:W-:Y:S01]  /*5900*/  ISETP.GE.AND P0, PT, R0, RZ, PT ;  /* 0x000000ff0000720c */ /* 0x000fe20003f06270 */
[----:B0-----:R-:W-:Y:S01]  /*5910*/  IMAD.MOV.U32 R2, RZ, RZ, R3 ;  /* 0x000000ffff027224 */ /* 0x001fe200078e0003 */
[----:B------:R-:W-:Y:S01]  /*5920*/  IABS R3, R4 ;  /* 0x0000000400037213 */ /* 0x000fe20000000000 */
[----:B------:R-:W-:Y:S01]  /*5930*/  @!P1 IMAD.IADD R6, R6, 0x1, -R15 ;  /* 0x0000000106069824 */ /* 0x000fe200078e0a0f */
[----:B------:R-:W-:Y:S01]  /*5940*/  IABS R4, R5 ;  /* 0x0000000500047213 */ /* 0x000fe20000000000 */
[----:B------:R-:W-:Y:S01]  /*5950*/  @!P3 IMAD.MOV R2, RZ, RZ, -R2 ;  /* 0x000000ffff02b224 */ /* 0x000fe200078e0a02 */
[----:B------:R-:W-:Y:S01]  /*5960*/  ISETP.GE.AND P3, PT, R5, RZ, PT ;  /* 0x000000ff0500720c */ /* 0x000fe20003f66270 */
[----:B------:R-:W-:Y:S01]  /*5970*/  IMAD.MOV.U32 R5, RZ, RZ, R3 ;  /* 0x000000ffff057224 */ /* 0x000fe200078e0003 */
[----:B------:R-:W-:Y:S01]  /*5980*/  IABS R0, R0 ;  /* 0x0000000000007213 */ /* 0x000fe20000000000 */
[----:B-1----:R-:W-:Y:S01]  /*5990*/  IMAD.HI.U32 R7, R19, R4, RZ ;  /* 0x0000000413077227 */ /* 0x002fe200078e00ff */
[----:B------:R0:W-:Y:S01]  /*59a0*/  STL [R1+0x1c0], R2 ;  /* 0x0001c00201007387 */ /* 0x0001e20000100800 */
[----:B------:R-:W-:-:S02]  /*59b0*/  ISETP.GT.U32.AND P1, PT, R15, R6, PT ;  /* 0x000000060f00720c */ /* 0x000fc40003f24070 */
[----:B------:R-:W-:Y:S01]  /*59c0*/  IMAD.MOV R7, RZ, RZ, -R7 ;  /* 0x000000ffff077224 */ /* 0x000fe200078e0a07 */
[----:B------:R-:W-:Y:S01]  /*59d0*/  LOP3.LUT R3, R17, 0x44, RZ, 0xfc, !PT ;  /* 0x0000004411037812 */ /* 0x000fe200078efcff */
[----:B------:R-:W-:-:S04]  /*59e0*/  IMAD.HI.U32 R11, R19, R5, RZ ;  /* 0x00000005130b7227 */ /* 0x000fc800078e00ff */
[----:B------:R-:W-:Y:S02]  /*59f0*/  IMAD R4, R15, R7, R4 ;  /* 0x000000070f047224 */ /* 0x000fe400078e0204 */
[----:B0-----:R-:W-:Y:S02]  /*5a00*/  IMAD.MOV.U32 R2, RZ, RZ, R20 ;  /* 0x000000ffff027224 */ /* 0x001fe400078e0014 */
[----:B------:R-:W-:Y:S02]  /*5a10*/  IMAD.MOV R11, RZ, RZ, -R11 ;  /* 0x000000ffff0b7224 */ /* 0x000fe400078e0a0b */
[----:B------:R-:W-:-:S04]  /*5a20*/  IMAD.HI.U32 R9, R19, R0, RZ ;  /* 0x0000000013097227 */ /* 0x000fc800078e00ff */
[----:B------:R-:W-:Y:S01]  /*5a30*/  @!P5 IMAD.MOV R2, RZ, RZ, -R2 ;  /* 0x000000ffff02d224 */ /* 0x000fe200078e0a02 */
[C---:B------:R-:W-:Y:S01]  /*5a40*/  ISETP.GT.U32.AND P5, PT, R15.reuse, R4, PT ;  /* 0x000000040f00720c */ /* 0x040fe20003fa4070 */
[----:B------:R-:W-:Y:S01]  /*5a50*/  IMAD R5, R15, R11, R5 ;  /* 0x0000000b0f057224 */ /* 0x000fe200078e0205 */
[----:B------:R-:W-:Y:S01]  /*5a60*/  IABS R11, R3 ;  /* 0x00000003000b7213 */ /* 0x000fe20000000000 */
[----:B------:R-:W-:Y:S02]  /*5a70*/  IMAD.MOV R9, RZ, RZ, -R9 ;  /* 0x000000ffff097224 */ /* 0x000fe400078e0a09 */
[----:B------:R-:W-:-:S04]  /*5a80*/  IMAD.HI.U32 R7, R19, R10, RZ ;  /* 0x0000000a13077227 */ /* 0x000fc800078e00ff */
[----:B------:R-:W-:Y:S01]  /*5a90*/  IMAD.MOV.U32 R12, RZ, RZ, R18 ;  /* 0x000000ffff0c7224 */ /* 0x000fe200078e0012 */
[----:B------:R-:W-:Y:S01]  /*5aa0*/  LOP3.LUT R18, R17, 0x42, RZ, 0xfc, !PT ;  /* 0x0000004211127812 */ /* 0x000fe200078efcff */
[----:B------:R-:W-:Y:S02]  /*5ab0*/  IMAD R0, R15, R9, R0 ;  /* 0x000000090f007224 */ /* 0x000fe400078e0200 */
[----:B------:R-:W-:Y:S02]  /*5ac0*/  IMAD.MOV R7, RZ, RZ, -R7 ;  /* 0x000000ffff077224 */ /* 0x000fe400078e0a07 */
[----:B------:R-:W-:-:S04]  /*5ad0*/  IMAD.HI.U32 R9, R19, R11, RZ ;  /* 0x0000000b13097227 */ /* 0x000fc800078e00ff */
[----:B------:R-:W-:Y:S01]  /*5ae0*/  @!P4 IMAD.MOV R12, RZ, RZ, -R12 ;  /* 0x000000ffff0cc224 */ /* 0x000fe200078e0a0c */
[C---:B------:R-:W-:Y:S01]  /*5af0*/  ISETP.GT.U32.AND P4, PT, R15.reuse, R5, PT ;  /* 0x000000050f00720c */ /* 0x040fe20003f84070 */
[C---:B------:R-:W-:Y:S01]  /*5b00*/  IMAD R10, R15.reuse, R7, R10 ;  /* 0x000000070f0a7224 */ /* 0x040fe200078e020a */
[----:B------:R-:W-:Y:S01]  /*5b10*/  IABS R7, R18 ;  /* 0x0000001200077213 */ /* 0x000fe20000000000 */
[----:B------:R-:W-:Y:S01]  /*5b20*/  @!P1 IMAD.IADD R6, R6, 0x1, -R15 ;  /* 0x0000000106069824 */ /* 0x000fe200078e0a0f */
[----:B------:R0:W-:Y:S01]  /*5b30*/  STL [R1+0x1bc], R12 ;  /* 0x0001bc0c01007387 */ /* 0x0001e20000100800 */
[----:B------:R-:W-:Y:S01]  /*5b40*/  IMAD.MOV R9, RZ, RZ, -R9 ;  /* 0x000000ffff097224 */ /* 0x000fe200078e0a09 */
[C---:B------:R-:W-:Y:S01]  /*5b50*/  ISETP.GT.U32.AND P1, PT, R15.reuse, R0, PT ;  /* 0x000000000f00720c */ /* 0x040fe20003f24070 */
[----:B------:R-:W-:Y:S01]  /*5b60*/  @!P5 IMAD.IADD R4, R4, 0x1, -R15 ;  /* 0x000000010404d824 */ /* 0x000fe200078e0a0f */
[----:B------:R1:W-:Y:S01]  /*5b70*/  STL [R1+0x1b8], R2 ;  /* 0x0001b80201007387 */ /* 0x0003e20000100800 */
[----:B------:R-:W-:-:S02]  /*5b80*/  IMAD R11, R15, R9, R11 ;  /* 0x000000090f0b7224 */ /* 0x000fc400078e020b */
[----:B------:R-:W-:Y:S01]  /*5b90*/  IMAD.MOV.U32 R9, RZ, RZ, R7 ;  /* 0x000000ffff097224 */ /* 0x000fe200078e0007 */
[----:B------:R-:W-:Y:S01]  /*5ba0*/  LOP3.LUT R7, R17, 0x3e, RZ, 0xfc, !PT ;  /* 0x0000003e11077812 */ /* 0x000fe200078efcff */
[----:B------:R-:W-:Y:S01]  /*5bb0*/  @!P4 IMAD.IADD R5, R5, 0x1, -R15 ;  /* 0x000000010505c824 */ /* 0x000fe200078e0a0f */
[----:B------:R-:W-:Y:S01]  /*5bc0*/  ISETP.GT.U32.AND P4, PT, R15, R10, PT ;  /* 0x0000000a0f00720c */ /* 0x000fe20003f84070 */
[----:B------:R-:W-:Y:S01]  /*5bd0*/  IMAD.HI.U32 R14, R19, R9, RZ ;  /* 0x00000009130e7227 */ /* 0x000fe200078e00ff */
[----:B0-----:R-:W-:Y:S02]  /*5be0*/  IABS R12, R13 ;  /* 0x0000000d000c7213 */ /* 0x001fe40000000000 */
[----:B------:R-:W-:Y:S01]  /*5bf0*/  ISETP.GT.U32.AND P5, PT, R15, R5, PT ;  /* 0x000000050f00720c */ /* 0x000fe20003fa4070 */
[----:B-1----:R-:W-:Y:S01]  /*5c00*/  IMAD.MOV.U32 R2, RZ, RZ, R6 ;  /* 0x000000ffff027224 */ /* 0x002fe200078e0006 */
[----:B------:R-:W-:Y:S01]  /*5c10*/  IABS R16, R7 ;  /* 0x0000000700107213 */ /* 0x000fe20000000000 */
[----:B------:R-:W-:-:S02]  /*5c20*/  IMAD.MOV R14, RZ, RZ, -R14 ;  /* 0x000000ffff0e7224 */ /* 0x000fc400078e0a0e */
[----:B------:R-:W-:Y:S01]  /*5c30*/  @!P2 IMAD.MOV R2, RZ, RZ, -R2 ;  /* 0x000000ffff02a224 */ /* 0x000fe200078e0a02 */
[C---:B------:R-:W-:Y:S01]  /*5c40*/  ISETP.GT.U32.AND P2, PT, R15.reuse, R4, PT ;  /* 0x000000040f00720c */ /* 0x040fe20003f44070 */
[----:B------:R-:W-:Y:S01]  /*5c50*/  IMAD R6, R15, R14, R9 ;  /* 0x0000000e0f067224 */ /* 0x000fe200078e0209 */
[----:B------:R-:W-:Y:S01]  /*5c60*/  LOP3.LUT R9, R17, 0x3c, RZ, 0xfc, !PT ;  /* 0x0000003c11097812 */ /* 0x000fe200078efcff */
[--C-:B------:R-:W-:Y:S01]  /*5c70*/  @!P1 IMAD.IADD R0, R0, 0x1, -R15.reuse ;  /* 0x0000000100009824 */ /* 0x100fe200078e0a0f */
[----:B------:R0:W-:Y:S01]  /*5c80*/  STL [R1+0x19c], R2 ;  /* 0x00019c0201007387 */ /* 0x0001e20000100800 */
[----:B------:R-:W-:Y:S01]  /*5c90*/  @!P4 IMAD.IADD R10, R10, 0x1, -R15 ;  /* 0x000000010a0ac824 */ /* 0x000fe200078e0a0f */
[----:B------:R-:W-:Y:S01]  /*5ca0*/  IABS R20, R9 ;  /* 0x0000000900147213 */ /* 0x000fe20000000000 */
[----:B------:R-:W-:Y:S01]  /*5cb0*/  IMAD.HI.U32 R14, R19, R12, RZ ;  /* 0x0000000c130e7227 */ /* 0x000fe200078e00ff */
[C---:B------:R-:W-:Y:S02]  /*5cc0*/  ISETP.GT.U32.AND P1, PT, R15.reuse, R0, PT ;  /* 0x000000000f00720c */ /* 0x040fe40003f24070 */
[----:B------:R-:W-:Y:S01]  /*5cd0*/  ISETP.GT.U32.AND P4, PT, R15, R10, PT ;  /* 0x0000000a0f00720c */ /* 0x000fe20003f84070 */
[----:B------:R-:W-:-:S02]  /*5ce0*/  IMAD.MOV R14, RZ, RZ, -R14 ;  /* 0x000000ffff0e7224 */ /* 0x000fc400078e0a0e */
[--C-:B------:R-:W-:Y:S01]  /*5cf0*/  @!P2 IMAD.IADD R4, R4, 0x1, -R15.reuse ;  /* 0x000000010404a824 */ /* 0x100fe200078e0a0f */
[----:B------:R-:W-:Y:S01]  /*5d00*/  ISETP.GT.U32.AND P2, PT, R15, R6, PT ;  /* 0x000000060f00720c */ /* 0x000fe20003f44070 */
[----:B------:R-:W-:Y:S01]  /*5d10*/  @!P5 IMAD.IADD R5, R5, 0x1, -R15 ;  /* 0x000000010505d824 */ /* 0x000fe200078e0a0f */
[----:B------:R-:W-:Y:S01]  /*5d20*/  ISETP.GT.U32.AND P5, PT, R15, R11, PT ;  /* 0x0000000b0f00720c */ /* 0x000fe20003fa4070 */
[----:B0-----:R-:W-:Y:S01]  /*5d30*/  IMAD.MOV.U32 R2, RZ, RZ, R4 ;  /* 0x000000ffff027224 */ /* 0x001fe200078e0004 */
[----:B------:R-:W-:Y:S01]  /*5d40*/  LOP3.LUT R4, R17, 0x38, RZ, 0xfc, !PT ;  /* 0x0000003811047812 */ /* 0x000fe200078efcff */
[----:B------:R-:W-:Y:S02]  /*5d50*/  IMAD.MOV.U32 R21, RZ, RZ, R5 ;  /* 0x000000ffff157224 */ /* 0x000fe400078e0005 */
[----:B------:R-:W-:Y:S01]  /*5d60*/  @!P1 IMAD.IADD R0, R0, 0x1, -R15 ;  /* 0x0000000100009824 */ /* 0x000fe200078e0a0f */
[----:B------:R-:W-:Y:S01]  /*5d70*/  ISETP.GE.AND P1, PT, R8, RZ, PT ;  /* 0x000000ff0800720c */ /* 0x000fe20003f26270 */
[----:B------:R-:W-:Y:S01]  /*5d80*/  IMAD R8, R15, R14, R12 ;  /* 0x0000000e0f087224 */ /* 0x000fe200078e020c */
[----:B------:R-:W-:Y:S01]  /*5d90*/  LOP3.LUT R12, R17, 0x3a, RZ, 0xfc, !PT ;  /* 0x0000003a110c7812 */ /* 0x000fe200078efcff */
[----:B------:R-:W-:-:S02]  /*5da0*/  @!P3 IMAD.MOV R2, RZ, RZ, -R2 ;  /* 0x000000ffff02b224 */ /* 0x000fc400078e0a02 */
[----:B------:R-:W-:Y:S01]  /*5db0*/  @!P2 IMAD.IADD R6, R6, 0x1, -R15 ;  /* 0x000000010606a824 */ /* 0x000fe200078e0a0f */
[----:B------:R-:W-:Y:S01]  /*5dc0*/  ISETP.GE.AND P2, PT, R18, RZ, PT ;  /* 0x000000ff1200720c */ /* 0x000fe20003f46270 */
[----:B------:R-:W-:-:S03]  /*5dd0*/  IMAD.HI.U32 R5, R19, R20, RZ ;  /* 0x0000001413057227 */ /* 0x000fc600078e00ff */
[C---:B------:R-:W-:Y:S01]  /*5de0*/  ISETP.GT.U32.AND P3, PT, R15.reuse, R6, PT ;  /* 0x000000060f00720c */ /* 0x040fe20003f64070 */
[----:B------:R-:W-:Y:S01]  /*5df0*/  @!P4 IMAD.IADD R10, R10, 0x1, -R15 ;  /* 0x000000010a0ac824 */ /* 0x000fe200078e0a0f */
[----:B------:R-:W-:Y:S01]  /*5e00*/  ISETP.GT.U32.AND P4, PT, R15, R8, PT ;  /* 0x000000080f00720c */ /* 0x000fe20003f84070 */
[----:B------:R-:W-:Y:S02]  /*5e10*/  IMAD.MOV R5, RZ, RZ, -R5 ;  /* 0x000000ffff057224 */ /* 0x000fe400078e0a05 */
[----:B------:R-:W-:-:S04]  /*5e20*/  IMAD.HI.U32 R14, R19, R16, RZ ;  /* 0x00000010130e7227 */ /* 0x000fc800078e00ff */
[----:B------:R-:W-:Y:S01]  /*5e30*/  IMAD R20, R15, R5, R20 ;  /* 0x000000050f147224 */ /* 0x000fe200078e0214 */
[----:B------:R-:W-:Y:S01]  /*5e40*/  LOP3.LUT R5, R17, 0x34, RZ, 0xfc, !PT ;  /* 0x0000003411057812 */ /* 0x000fe200078efcff */
[--C-:B------:R-:W-:Y:S01]  /*5e50*/  @!P5 IMAD.IADD R11, R11, 0x1, -R15.reuse ;  /* 0x000000010b0bd824 */ /* 0x100fe200078e0a0f */
[----:B------:R-:W-:Y:S01]  /*5e60*/  ISETP.GE.AND P5, PT, R3, RZ, PT ;  /* 0x000000ff0300720c */ /* 0x000fe20003fa6270 */
[--C-:B------:R-:W-:Y:S01]  /*5e70*/  @!P3 IMAD.IADD R6, R6, 0x1, -R15.reuse ;  /* 0x000000010606b824 */ /* 0x100fe200078e0a0f */
[C---:B------:R-:W-:Y:S01]  /*5e80*/  ISETP.GT.U32.AND P3, PT, R15.reuse, R20, PT ;  /* 0x000000140f00720c */ /* 0x040fe20003f64070 */
[----:B------:R-:W-:Y:S01]  /*5e90*/  IMAD.MOV R3, RZ, RZ, -R14 ;  /* 0x000000ffff037224 */ /* 0x000fe200078e0a0e */
[----:B------:R-:W-:Y:S01]  /*5ea0*/  IABS R14, R12 ;  /* 0x0000000c000e7213 */ /* 0x000fe20000000000 */
[----:B------:R-:W-:Y:S01]  /*5eb0*/  @!P4 IMAD.IADD R8, R8, 0x1, -R15 ;  /* 0x000000010808c824 */ /* 0x000fe200078e0a0f */
[----:B------:R-:W-:Y:S01]  /*5ec0*/  ISETP.GT.U32.AND P4, PT, R15, R11, PT ;  /* 0x0000000b0f00720c */ /* 0x000fe20003f84070 */
[----:B------:R-:W-:-:S02]  /*5ed0*/  @!P6 IMAD.MOV R21, RZ, RZ, -R21 ;  /* 0x000000ffff15e224 */ /* 0x000fc400078e0a15 */
[C---:B------:R-:W-:Y:S01]  /*5ee0*/  IMAD R3, R15.reuse, R3, R16 ;  /* 0x000000030f037224 */ /* 0x040fe200078e0210 */
[C---:B------:R-:W-:Y:S01]  /*5ef0*/  ISETP.GT.U32.AND P6, PT, R15.reuse, R8, PT ;  /* 0x000000080f00720c */ /* 0x040fe20003fc4070 */
[----:B------:R-:W-:Y:S01]  /*5f00*/  @!P0 IMAD.MOV R0, RZ, RZ, -R0 ;  /* 0x000000ffff008224 */ /* 0x000fe200078e0a00 */
[----:B------:R-:W-:Y:S01]  /*5f10*/  STL [R1+0x17c], R21 ;  /* 0x00017c1501007387 */ /* 0x000fe20000100800 */
[----:B------:R-:W-:Y:S01]  /*5f20*/  @!P2 IMAD.MOV R6, RZ, RZ, -R6 ;  /* 0x000000ffff06a224 */ /* 0x000fe200078e0a06 */
[----:B------:R-:W-:Y:S01]  /*5f30*/  ISETP.GT.U32.AND P0, PT, R15, R3, PT ;  /* 0x000000030f00720c */ /* 0x000fe20003f04070 */
[--C-:B------:R-:W-:Y:S01]  /*5f40*/  @!P3 IMAD.IADD R20, R20, 0x1, -R15.reuse ;  /* 0x000000011414b824 */ /* 0x100fe200078e0a0f */
[----:B------:R0:W-:Y:S01]  /*5f50*/  STL [R1+0x16c], R2 ;  /* 0x00016c0201007387 */ /* 0x0001e20000100800 */
[----:B------:R-:W-:Y:S02]  /*5f60*/  ISETP.GE.AND P3, PT, R4, RZ, PT ;  /* 0x000000ff0400720c */ /* 0x000fe40003f66270 */
[----:B------:R-:W-:Y:S01]  /*5f70*/  @!P4 IMAD.IADD R11, R11, 0x1, -R15 ;  /* 0x000000010b0bc824 */ /* 0x000fe200078e0a0f */
[----:B------:R1:W-:Y:S01]  /*5f80*/  STL [R1+0x164], R0 ;  /* 0x0001640001007387 */ /* 0x0003e20000100800 */
[----:B------:R-:W-:-:S02]  /*5f90*/  ISETP.GT.U32.AND P2, PT, R15, R20, PT ;  /* 0x000000140f00720c */ /* 0x000fc40003f44070 */
[--C-:B------:R-:W-:Y:S01]  /*5fa0*/  @!P6 IMAD.IADD R8, R8, 0x1, -R15.reuse ;  /* 0x000000010808e824 */ /* 0x100fe200078e0a0f */
[----:B------:R-:W-:Y:S01]  /*5fb0*/  IABS R4, R4 ;  /* 0x0000000400047213 */ /* 0x000fe20000000000 */
[----:B0-----:R-:W-:Y:S01]  /*5fc0*/  IMAD.MOV.U32 R2, RZ, RZ, R10 ;  /* 0x000000ffff027224 */ /* 0x001fe200078e000a */
[----:B------:R-:W-:Y:S01]  /*5fd0*/  ISETP.GE.AND P4, PT, R7, RZ, PT ;  /* 0x000000ff0700720c */ /* 0x000fe20003f86270 */
[--C-:B------:R-:W-:Y:S01]  /*5fe0*/  @!P0 IMAD.IADD R3, R3, 0x1, -R15.reuse ;  /* 0x0000000103038824 */ /* 0x100fe200078e0a0f */
[----:B------:R-:W-:Y:S01]  /*5ff0*/  ISETP.GE.AND P6, PT, R9, RZ, PT ;  /* 0x000000ff0900720c */ /* 0x000fe20003fc6270 */
[----:B------:R-:W-:Y:S01]  /*6000*/  @!P1 IMAD.MOV R2, RZ, RZ, -R2 ;  /* 0x000000ffff029224 */ /* 0x000fe200078e0a02 */
[----:B------:R-:W-:Y:S01]  /*6010*/  ISETP.GE.AND P1, PT, R13, RZ, PT ;  /* 0x000000ff0d00720c */ /* 0x000fe20003f26270 */
[----:B-1----:R-:W-:Y:S01]  /*6020*/  IMAD.HI.U32 R0, R19, R14, RZ ;  /* 0x0000000e13007227 */ /* 0x002fe200078e00ff */
[----:B------:R-:W-:Y:S02]  /*6030*/  ISETP.GT.U32.AND P0, PT, R15, R3, PT ;  /* 0x000000030f00720c */ /* 0x000fe40003f04070 */
[----:B------:R0:W-:Y:S01]  /*6040*/  STL [R1+0x160], R2 ;  /* 0x0001600201007387 */ /* 0x0001e20000100800 */
[----:B------:R-:W-:Y:S01]  /*6050*/  IMAD.MOV R0, RZ, RZ, -R0 ;  /* 0x000000ffff007224 */ /* 0x000fe200078e0a00 */
[C---:B------:R-:W-:Y:S01]  /*6060*/  LOP3.LUT R9, R17.reuse, 0x32, RZ, 0xfc, !PT ;  /* 0x0000003211097812 */ /* 0x040fe200078efcff */
[----:B------:R-:W-:Y:S01]  /*6070*/  @!P2 IMAD.IADD R20, R20, 0x1, -R15 ;  /* 0x000000011414a824 */ /* 0x000fe200078e0a0f */
[----:B------:R-:W-:Y:S01]  /*6080*/  LOP3.LUT R13, R17, 0x2e, RZ, 0xfc, !PT ;  /* 0x0000002e110d7812 */ /* 0x000fe200078efcff */
[----:B------:R-:W-:Y:S01]  /*6090*/  IMAD R14, R15, R0, R14 ;  /* 0x000000000f0e7224 */ /* 0x000fe200078e020e */
[----:B------:R-:W-:-:S02]  /*60a0*/  LOP3.LUT R0, R17, 0x36, RZ, 0xfc, !PT ;  /* 0x0000003611007812 */ /* 0x000fc400078efcff */
[----:B------:R-:W-:Y:S01]  /*60b0*/  IABS R7, R9 ;  /* 0x0000000900077213 */ /* 0x000fe20000000000 */
[----:B0-----:R-:W-:Y:S01]  /*60c0*/  IMAD.MOV.U32 R2, RZ, RZ, R11 ;  /* 0x000000ffff027224 */ /* 0x001fe200078e000b */
[----:B------:R-:W-:Y:S01]  /*60d0*/  ISETP.GT.U32.AND P2, PT, R15, R14, PT ;  /* 0x0000000e0f00720c */ /* 0x000fe20003f44070 */
[----:B------:R-:W-:Y:S01]  /*60e0*/  @!P0 IMAD.IADD R3, R3, 0x1, -R15 ;  /* 0x0000000103038824 */ /* 0x000fe200078e0a0f */
[----:B------:R-:W-:Y:S01]  /*60f0*/  ISETP.GE.AND P0, PT, R5, RZ, PT ;  /* 0x000000ff0500720c */ /* 0x000fe20003f06270 */
[----:B------:R-:W-:Y:S01]  /*6100*/  @!P5 IMAD.MOV R2, RZ, RZ, -R2 ;  /* 0x000000ffff02d224 */ /* 0x000fe200078e0a02 */
[----:B------:R-:W-:Y:S02]  /*6110*/  ISETP.GE.AND P5, PT, R12, RZ, PT ;  /* 0x000000ff0c00720c */ /* 0x000fe40003fa6270 */
[----:B------:R-:W-:Y:S02]  /*6120*/  IABS R5, R5 ;  /* 0x0000000500057213 */ /* 0x000fe40000000000 */
[----:B------:R0:W-:Y:S01]  /*6130*/  STL [R1+0x124], R2 ;  /* 0x0001240201007387 */ /* 0x0001e20000100800 */
[----:B------:R-:W-:-:S02]  /*6140*/  LOP3.LUT R12, R17, 0x30, RZ, 0xfc, !PT ;  /* 0x00000030110c7812 */ /* 0x000fc400078efcff */
[----:B------:R-:W-:Y:S01]  /*6150*/  IABS R21, R29 ;  /* 0x0000001d00157213 */ /* 0x000fe20000000000 */
[----:B------:R1:W-:Y:S01]  /*6160*/  STL [R1+0x104], R6 ;  /* 0x0001040601007387 */ /* 0x0003e20000100800 */
[----:B------:R-:W-:Y:S02]  /*6170*/  @!P2 IMAD.IADD R14, R14, 0x1, -R15 ;  /* 0x000000010e0ea824 */ /* 0x000fe400078e0a0f */
[----:B0-----:R-:W-:Y:S01]  /*6180*/  IMAD.MOV.U32 R2, RZ, RZ, R8 ;  /* 0x000000ffff027224 */ /* 0x001fe200078e0008 */
[----:B------:R-:W-:-:S03]  /*6190*/  IABS R8, R12 ;  /* 0x0000000c00087213 */ /* 0x000fc60000000000 */
[----:B------:R-:W-:Y:S01]  /*61a0*/  @!P1 IMAD.MOV R2, RZ, RZ, -R2 ;  /* 0x000000ffff029224 */ /* 0x000fe200078e0a02 */
[----:B------:R-:W-:Y:S02]  /*61b0*/  ISETP.GE.AND P1, PT, R0, RZ, PT ;  /* 0x000000ff0000720c */ /* 0x000fe40003f26270 */
[----:B-1----:R-:W-:Y:S01]  /*61c0*/  IABS R6, R0 ;  /* 0x0000000000067213 */ /* 0x002fe20000000000 */
[----:B------:R-:W-:Y:S01]  /*61d0*/  IMAD.MOV.U32 R0, RZ, RZ, R4 ;  /* 0x000000ffff007224 */ /* 0x000fe200078e0004 */
[----:B------:R0:W-:Y:S03]  /*61e0*/  STL [R1+0x4], R2 ;  /* 0x0000040201007387 */ /* 0x0001e60000100800 */
[----:B------:R-:W-:-:S04]  /*61f0*/  IMAD.HI.U32 R11, R19, R0, RZ ;  /* 0x00000000130b7227 */ /* 0x000fc800078e00ff */
[----:B------:R-:W-:Y:S02]  /*6200*/  IMAD.MOV.U32 R4, RZ, RZ, R6 ;  /* 0x000000ffff047224 */ /* 0x000fe400078e0006 */
[----:B------:R-:W-:Y:S02]  /*6210*/  IMAD.MOV R11, RZ, RZ, -R11 ;  /* 0x000000ffff0b7224 */ /* 0x000fe400078e0a0b */
[----:B0-----:R-:W-:Y:S02]  /*6220*/  IMAD.MOV.U32 R2, RZ, RZ, R3 ;  /* 0x000000ffff027224 */ /* 0x001fe400078e0003 */
[----:B------:R-:W-:-:S04]  /*6230*/  IMAD.HI.U32 R10, R19, R4, RZ ;  /* 0x00000004130a7227 */ /* 0x000fc800078e00ff */
[----:B------:R-:W-:Y:S01]  /*6240*/  IMAD R0, R15, R11, R0 ;  /* 0x0000000b0f007224 */ /* 0x000fe200078e0200 */
[----:B------:R-:W-:Y:S01]  /*6250*/  LOP3.LUT R11, R17, 0x2a, RZ, 0xfc, !PT ;  /* 0x0000002a110b7812 */ /* 0x000fe200078efcff */
[----:B------:R-:W-:Y:S01]  /*6260*/  @!P4 IMAD.MOV R2, RZ, RZ, -R2 ;  /* 0x000000ffff02c224 */ /* 0x000fe200078e0a02 */
[C---:B------:R-:W-:Y:S01]  /*6270*/  ISETP.GT.U32.AND P4, PT, R15.reuse, R14, PT ;  /* 0x0000000e0f00720c */ /* 0x040fe20003f84070 */
[----:B------:R-:W-:Y:S01]  /*6280*/  IMAD.MOV R10, RZ, RZ, -R10 ;  /* 0x000000ffff0a7224 */ /* 0x000fe200078e0a0a */
[----:B------:R-:W-:Y:S01]  /*6290*/  ISETP.GT.U32.AND P2, PT, R15, R0, PT ;  /* 0x000000000f00720c */ /* 0x000fe20003f44070 */
[----:B------:R-:W-:Y:S01]  /*62a0*/  IMAD.HI.U32 R6, R19, R5, RZ ;  /* 0x0000000513067227 */ /* 0x000fe200078e00ff */
[----:B------:R0:W-:Y:S03]  /*62b0*/  STL [R1], R2 ;  /* 0x0000000201007387 */ /* 0x0001e60000100800 */
[----:B------:R-:W-:-:S02]  /*62c0*/  IMAD R4, R15, R10, R4 ;  /* 0x0000000a0f047224 */ /* 0x000fc400078e0204 */
[----:B------:R-:W-:-:S04]  /*62d0*/  IMAD.HI.U32 R10, R19, R7, RZ ;  /* 0x00000007130a7227 */ /* 0x000fc800078e00ff */
[----:B------:R-:W-:Y:S02]  /*62e0*/  IMAD.MOV R10, RZ, RZ, -R10 ;  /* 0x000000ffff0a7224 */ /* 0x000fe400078e0a0a */
[----:B0-----:R-:W-:Y:S02]  /*62f0*/  IMAD.MOV.U32 R2, RZ, RZ, R20 ;  /* 0x000000ffff027224 */ /* 0x001fe400078e0014 */
[----:B------:R-:W-:Y:S02]  /*6300*/  @!P4 IMAD.IADD R14, R14, 0x1, -R15 ;  /* 0x000000010e0ec824 */ /* 0x000fe400078e0a0f */
[----:B------:R-:W-:Y:S01]  /*6310*/  @!P6 IMAD.MOV R2, RZ, RZ, -R2 ;  /* 0x000000ffff02e224 */ /* 0x000fe200078e0a02 */
[C---:B------:R-:W-:Y:S01]  /*6320*/  ISETP.GT.U32.AND P6, PT, R15.reuse, R4, PT ;  /* 0x000000040f00720c */ /* 0x040fe20003fc4070 */
[----:B------:R-:W-:Y:S01]  /*6330*/  IMAD R7, R15, R10, R7 ;  /* 0x0000000a0f077224 */ /* 0x000fe200078e0207 */
[----:B------:R-:W-:Y:S01]  /*6340*/  LOP3.LUT R10, R17, 0x2c, RZ, 0xfc, !PT ;  /* 0x0000002c110a7812 */ /* 0x000fe200078efcff */
[----:B------:R-:W-:Y:S01]  /*6350*/  @!P2 IMAD.IADD R0, R0, 0x1, -R15 ;  /* 0x000000010000a824 */ /* 0x000fe200078e0a0f */
[----:B------:R-:W-:Y:S01]  /*6360*/  STL [R1+0x100], R2 ;  /* 0x0001000201007387 */ /* 0x000fe20000100800 */
[----:B------:R-:W-:Y:S01]  /*6370*/  IMAD.MOV.U32 R28, RZ, RZ, R14 ;  /* 0x000000ffff1c7224 */ /* 0x000fe200078e000e */
[----:B------:R-:W-:Y:S01]  /*6380*/  IABS R16, R10 ;  /* 0x0000000a00107213 */ /* 0x000fe20000000000 */
[----:B------:R-:W-:Y:S01]  /*6390*/  IMAD.MOV R6, RZ, RZ, -R6 ;  /* 0x000000ffff067224 */ /* 0x000fe200078e0a06 */
[C---:B------:R-:W-:Y:S01]  /*63a0*/  ISETP.GT.U32.AND P2, PT, R15.reuse, R0, PT ;  /* 0x000000000f00720c */ /* 0x040fe20003f44070 */
[----:B------:R-:W-:Y:S01]  /*63b0*/  @!P5 IMAD.MOV R28, RZ, RZ, -R28 ;  /* 0x000000ffff1cd224 */ /* 0x000fe200078e0a1c */
[C---:B------:R-:W-:Y:S01]  /*63c0*/  ISETP.GT.U32.AND P5, PT, R15.reuse, R7, PT ;  /* 0x000000070f00720c */ /* 0x040fe20003fa4070 */
[----:B------:R-:W-:Y:S01]  /*63d0*/  IMAD R5, R15, R6, R5 ;  /* 0x000000060f057224 */ /* 0x000fe200078e0205 */
[----:B------:R-:W-:Y:S01]  /*63e0*/  IABS R6, R13 ;  /* 0x0000000d00067213 */ /* 0x000fe20000000000 */
[----:B------:R-:W-:Y:S01]  /*63f0*/  @!P6 IMAD.IADD R4, R4, 0x1, -R15 ;  /* 0x000000010404e824 */ /* 0x000fe200078e0a0f */
[----:B------:R0:W-:Y:S01]  /*6400*/  STL [R1+0xde0], R28 ;  /* 0x000de01c01007387 */ /* 0x0001e20000100800 */
[----:B------:R-:W-:Y:S01]  /*6410*/  IMAD.HI.U32 R3, R19, R8, RZ ;  /* 0x0000000813037227 */ /* 0x000fe200078e00ff */
[----:B------:R-:W-:-:S02]  /*6420*/  ISETP.GT.U32.AND P4, PT, R15, R5, PT ;  /* 0x000000050f00720c */ /* 0x000fc40003f84070 */
[----:B------:R-:W-:Y:S01]  /*6430*/  ISETP.GT.U32.AND P6, PT, R15, R4, PT ;  /* 0x000000040f00720c */ /* 0x000fe20003fc4070 */
[----:B------:R-:W-:Y:S02]  /*6440*/  IMAD.MOV R3, RZ, RZ, -R3 ;  /* 0x000000ffff037224 */ /* 0x000fe400078e0a03 */
[----:B------:R-:W-:Y:S01]  /*6450*/  IMAD.HI.U32 R18, R19, R6, RZ ;  /* 0x0000000613127227 */ /* 0x000fe200078e00ff */
[----:B0-----:R-:W-:-:S03]  /*6460*/  LOP3.LUT R28, R17, 0x10, RZ, 0xfc, !PT ;  /* 0x00000010111c7812 */ /* 0x001fc600078efcff */
[C---:B------:R-:W-:Y:S01]  /*6470*/  IMAD R8, R15.reuse, R3, R8 ;  /* 0x000000030f087224 */ /* 0x040fe200078e0208 */
[----:B------:R-:W-:Y:S01]  /*6480*/  IABS R3, R11 ;  /* 0x0000000b00037213 */ /* 0x000fe20000000000 */
[----:B------:R-:W-:Y:S02]  /*6490*/  IMAD.MOV R18, RZ, RZ, -R18 ;  /* 0x000000ffff127224 */ /* 0x000fe400078e0a12 */
[--C-:B------:R-:W-:Y:S01]  /*64a0*/  @!P2 IMAD.IADD R0, R0, 0x1, -R15.reuse ;  /* 0x000000010000a824 */ /* 0x100fe200078e0a0f */
[----:B------:R-:W-:Y:S01]  /*64b0*/  ISETP.GT.U32.AND P2, PT, R15, R8, PT ;  /* 0x000000080f00720c */ /* 0x000fe20003f44070 */
[----:B------:R-:W-:Y:S01]  /*64c0*/  @!P5 IMAD.IADD R7, R7, 0x1, -R15 ;  /* 0x000000010707d824 */ /* 0x000fe200078e0a0f */
[----:B------:R-:W-:Y:S01]  /*64d0*/  ISETP.GE.AND P5, PT, R9, RZ, PT ;  /* 0x000000ff0900720c */ /* 0x000fe20003fa6270 */
[----:B------:R-:W-:Y:S02]  /*64e0*/  IMAD.MOV.U32 R14, RZ, RZ, R16 ;  /* 0x000000ffff0e7224 */ /* 0x000fe400078e0010 */
[----:B------:R-:W-:-:S02]  /*64f0*/  IMAD R6, R15, R18, R6 ;  /* 0x000000120f067224 */ /* 0x000fc400078e0206 */
[----:B------:R-:W-:Y:S01]  /*6500*/  @!P3 IMAD.MOV R0, RZ, RZ, -R0 ;  /* 0x000000ffff00b224 */ /* 0x000fe200078e0a00 */
[----:B------:R-:W-:Y:S01]  /*6510*/  ISETP.GT.U32.AND P3, PT, R15, R7, PT ;  /* 0x000000070f00720c */ /* 0x000fe20003f64070 */
[----:B------:R-:W-:-:S03]  /*6520*/  IMAD.HI.U32 R16, R19, R14, RZ ;  /* 0x0000000e13107227 */ /* 0x000fc600078e00ff */
[----:B------:R0:W-:Y:S01]  /*6530*/  STL [R1+0xde4], R0 ;  /* 0x000de40001007387 */ /* 0x0001e20000100800 */
[----:B------:R-:W-:Y:S01]  /*6540*/  @!P6 IMAD.IADD R4, R4, 0x1, -R15 ;  /* 0x000000010404e824 */ /* 0x000fe200078e0a0f */
[----:B------:R-:W-:Y:S01]  /*6550*/  ISETP.GT.U32.AND P6, PT, R15, R6, PT ;  /* 0x000000060f00720c */ /* 0x000fe20003fc4070 */
[----:B------:R-:W-:-:S04]  /*6560*/  IMAD.HI.U32 R18, R19, R3, RZ ;  /* 0x0000000313127227 */ /* 0x000fc800078e00ff */
[----:B------:R-:W-:Y:S02]  /*6570*/  IMAD.MOV R16, RZ, RZ, -R16 ;  /* 0x000000ffff107224 */ /* 0x000fe400078e0a10 */
[----:B------:R-:W-:Y:S02]  /*6580*/  IMAD.MOV R18, RZ, RZ, -R18 ;  /* 0x000000ffff127224 */ /* 0x000fe400078e0a12 */
[----:B------:R-:W-:Y:S02]  /*6590*/  IMAD R9, R15, R16, R14 ;  /* 0x000000100f097224 */ /* 0x000fe400078e020e */
[--C-:B------:R-:W-:Y:S02]  /*65a0*/  @!P4 IMAD.IADD R5, R5, 0x1, -R15.reuse ;  /* 0x000000010505c824 */ /* 0x100fe400078e0a0f */
[----:B------:R-:W-:Y:S01]  /*65b0*/  @!P2 IMAD.IADD R8, R8, 0x1, -R15 ;  /* 0x000000010808a824 */ /* 0x000fe200078e0a0f */
[----:B------:R-:W-:Y:S01]  /*65c0*/  ISETP.GE.AND P2, PT, R13, RZ, PT ;  /* 0x000000ff0d00720c */ /* 0x000fe20003f46270 */
[C---:B------:R-:W-:Y:S01]  /*65d0*/  IMAD R3, R15.reuse, R18, R3 ;  /* 0x000000120f037224 */ /* 0x040fe200078e0203 */
[----:B------:R-:W-:Y:S01]  /*65e0*/  ISETP.GT.U32.AND P4, PT, R15, R5, PT ;  /* 0x000000050f00720c */ /* 0x000fe20003f84070 */
[--C-:B------:R-:W-:Y:S01]  /*65f0*/  @!P3 IMAD.IADD R7, R7, 0x1, -R15.reuse ;  /* 0x000000010707b824 */ /* 0x100fe200078e0a0f */
[C---:B------:R-:W-:Y:S01]  /*6600*/  ISETP.GT.U32.AND P3, PT, R15.reuse, R9, PT ;  /* 0x000000090f00720c */ /* 0x040fe20003f64070 */
[----:B------:R-:W-:Y:S01]  /*6610*/  @!P6 IMAD.IADD R6, R6, 0x1, -R15 ;  /* 0x000000010606e824 */ /* 0x000fe200078e0a0f */
[C---:B------:R-:W-:Y:S01]  /*6620*/  ISETP.GT.U32.AND P6, PT, R15.reuse, R8, PT ;  /* 0x000000080f00720c */ /* 0x040fe20003fc4070 */
[----:B------:R-:W-:Y:S01]  /*6630*/  @!P5 IMAD.MOV R7, RZ, RZ, -R7 ;  /* 0x000000ffff07d224 */ /* 0x000fe200078e0a07 */
[----:B------:R-:W-:Y:S01]  /*6640*/  ISETP.GT.U32.AND P5, PT, R15, R3, PT ;  /* 0x000000030f00720c */ /* 0x000fe20003fa4070 */
[----:B------:R-:W-:Y:S01]  /*6650*/  @!P1 IMAD.MOV R4, RZ, RZ, -R4 ;  /* 0x000000ffff049224 */ /* 0x000fe200078e0a04 */
[----:B------:R-:W-:-:S02]  /*6660*/  LOP3.LUT R13, R17, 0x28, RZ, 0xfc, !PT ;  /* 0x00000028110d7812 */ /* 0x000fc400078efcff */
[----:B------:R-:W-:Y:S02]  /*6670*/  ISETP.GT.U32.AND P1, PT, R15, R6, PT ;  /* 0x000000060f00720c */ /* 0x000fe40003f24070 */
[----:B------:R-:W-:Y:S01]  /*6680*/  IABS R14, R13 ;  /* 0x0000000d000e7213 */ /* 0x000fe20000000000 */
[--C-:B------:R-:W-:Y:S01]  /*6690*/  @!P4 IMAD.IADD R5, R5, 0x1, -R15.reuse ;  /* 0x000000010505c824 */ /* 0x100fe200078e0a0f */
[----:B------:R-:W-:Y:S01]  /*66a0*/  ISETP.GE.AND P4, PT, R12, RZ, PT ;  /* 0x000000ff0c00720c */ /* 0x000fe20003f86270 */
[--C-:B------:R-:W-:Y:S01]  /*66b0*/  @!P3 IMAD.IADD R9, R9, 0x1, -R15.reuse ;  /* 0x000000010909b824 */ /* 0x100fe200078e0a0f */
[----:B------:R-:W-:Y:S01]  /*66c0*/  LOP3.LUT R12, R17, 0x26, RZ, 0xfc, !PT ;  /* 0x00000026110c7812 */ /* 0x000fe200078efcff */
[--C-:B------:R-:W-:Y:S01]  /*66d0*/  @!P6 IMAD.IADD R8, R8, 0x1, -R15.reuse ;  /* 0x000000010808e824 */ /* 0x100fe200078e0a0f */
[----:B------:R-:W-:Y:S01]  /*66e0*/  ISETP.GE.AND P6, PT, R11, RZ, PT ;  /* 0x000000ff0b00720c */ /* 0x000fe20003fc6270 */
[----:B------:R-:W-:Y:S01]  /*66f0*/  @!P5 IMAD.IADD R3, R3, 0x1, -R15 ;  /* 0x000000010303d824 */ /* 0x000fe200078e0a0f */
[----:B------:R-:W-:Y:S01]  /*6700*/  ISETP.GT.U32.AND P5, PT, R15, R9, PT ;  /* 0x000000090f00720c */ /* 0x000fe20003fa4070 */
[----:B------:R-:W-:Y:S01]  /*6710*/  IMAD.HI.U32 R11, R19, R14, RZ ;  /* 0x0000000e130b7227 */ /* 0x000fe200078e00ff */
[----:B------:R-:W-:Y:S01]  /*6720*/  ISETP.GE.AND P3, PT, R12, RZ, PT ;  /* 0x000000ff0c00720c */ /* 0x000fe20003f66270 */
[----:B------:R-:W-:Y:S02]  /*6730*/  STL [R1+0xde8], R4 ;  /* 0x000de80401007387 */ /* 0x000fe40000100800 */
[----:B------:R-:W-:-:S02]  /*6740*/  IMAD.MOV R11, RZ, RZ, -R11 ;  /* 0x000000ffff0b7224 */ /* 0x000fc400078e0a0b */
[----:B------:R-:W-:Y:S02]  /*6750*/  IMAD.MOV.U32 R2, RZ, RZ, R8 ;  /* 0x000000ffff027224 */ /* 0x000fe400078e0008 */
[----:B------:R-:W-:Y:S01]  /*6760*/  IMAD R8, R15, R11, R14 ;  /* 0x0000000b0f087224 */ /* 0x000fe200078e020e */
[----:B------:R-:W-:Y:S01]  /*6770*/  LOP3.LUT R14, R17, 0x22, RZ, 0xfc, !PT ;  /* 0x00000022110e7812 */ /* 0x000fe200078efcff */
[----:B------:R-:W-:Y:S01]  /*6780*/  @!P4 IMAD.MOV R2, RZ, RZ, -R2 ;  /* 0x000000ffff02c224 */ /* 0x000fe200078e0a02 */
[----:B------:R-:W-:Y:S01]  /*6790*/  ISETP.GT.U32.AND P4, PT, R15, R3, PT ;  /* 0x000000030f00720c */ /* 0x000fe20003f84070 */
[----:B------:R-:W-:Y:S01]  /*67a0*/  @!P0 IMAD.MOV R5, RZ, RZ, -R5 ;  /* 0x000000ffff058224 */ /* 0x000fe200078e0a05 */
[----:B------:R-:W-:Y:S01]  /*67b0*/  ISETP.GE.AND P0, PT, R10, RZ, PT ;  /* 0x000000ff0a00720c */ /* 0x000fe20003f06270 */
[--C-:B------:R-:W-:Y:S01]  /*67c0*/  @!P5 IMAD.IADD R9, R9, 0x1, -R15.reuse ;  /* 0x000000010909d824 */ /* 0x100fe200078e0a0f */
[----:B------:R-:W-:Y:S01]  /*67d0*/  ISETP.GT.U32.AND P5, PT, R15, R8, PT ;  /* 0x000000080f00720c */ /* 0x000fe20003fa4070 */
[----:B------:R-:W-:Y:S01]  /*67e0*/  @!P1 IMAD.IADD R6, R6, 0x1, -R15 ;  /* 0x0000000106069824 */ /* 0x000fe200078e0a0f */
[----:B------:R-:W-:Y:S01]  /*67f0*/  IABS R10, R12 ;  /* 0x0000000c000a7213 */ /* 0x000fe20000000000 */
[----:B------:R-:W-:Y:S01]  /*6800*/  STL [R1+0xdec], R5 ;  /* 0x000dec0501007387 */ /* 0x000fe20000100800 */
[----:B------:R-:W-:Y:S01]  /*6810*/  ISETP.GE.AND P1, PT, R13, RZ, PT ;  /* 0x000000ff0d00720c */ /* 0x000fe20003f26270 */
[----:B------:R-:W-:Y:S01]  /*6820*/  IMAD.MOV.U32 R20, RZ, RZ, R6 ;  /* 0x000000ffff147224 */ /* 0x000fe200078e0006 */
[----:B------:R-:W-:Y:S01]  /*6830*/  LOP3.LUT R12, R17, 0x24, RZ, 0xfc, !PT ;  /* 0x00000024110c7812 */ /* 0x000fe200078efcff */
[----:B------:R-:W-:Y:S01]  /*6840*/  IMAD.HI.U32 R13, R19, R10, RZ ;  /* 0x0000000a130d7227 */ /* 0x000fe200078e00ff */
[----:B------:R-:W-:Y:S01]  /*6850*/  STL [R1+0xdf0], R7 ;  /* 0x000df00701007387 */ /* 0x000fe20000100800 */
[----:B------:R-:W-:-:S02]  /*6860*/  LOP3.LUT R6, R17, 0x20, RZ, 0xfc, !PT ;  /* 0x0000002011067812 */ /* 0x000fc400078efcff */
[----:B------:R-:W-:Y:S01]  /*6870*/  IMAD.MOV R13, RZ, RZ, -R13 ;  /* 0x000000ffff0d7224 */ /* 0x000fe200078e0a0d */
[----:B------:R1:W-:Y:S01]  /*6880*/  STL [R1+0xdf4], R2 ;  /* 0x000df40201007387 */ /* 0x0003e20000100800 */
[--C-:B------:R-:W-:Y:S01]  /*6890*/  @!P4 IMAD.IADD R3, R3, 0x1, -R15.reuse ;  /* 0x000000010303c824 */ /* 0x100fe200078e0a0f */
[----:B------:R-:W-:Y:S01]  /*68a0*/  ISETP.GE.AND P4, PT, R14, RZ, PT ;  /* 0x000000ff0e00720c */ /* 0x000fe20003f86270 */
[----:B------:R-:W-:Y:S01]  /*68b0*/  @!P2 IMAD.MOV R20, RZ, RZ, -R20 ;  /* 0x000000ffff14a224 */ /* 0x000fe200078e0a14 */
[----:B------:R-:W-:Y:S01]  /*68c0*/  ISETP.GE.AND P2, PT, R12, RZ, PT ;  /* 0x000000ff0c00720c */ /* 0x000fe20003f46270 */
[----:B------:R-:W-:Y:S01]  /*68d0*/  @!P5 IMAD.IADD R8, R8, 0x1, -R15 ;  /* 0x000000010808d824 */ /* 0x000fe200078e0a0f */
[----:B------:R-:W-:Y:S01]  /*68e0*/  IABS R12, R12 ;  /* 0x0000000c000c7213 */ /* 0x000fe20000000000 */
[C---:B------:R-:W-:Y:S01]  /*68f0*/  IMAD R11, R15.reuse, R13, R10 ;  /* 0x0000000d0f0b7224 */ /* 0x040fe200078e020a */
[----:B------:R-:W-:Y:S01]  /*6900*/  IABS R14, R14 ;  /* 0x0000000e000e7213 */ /* 0x000fe20000000000 */
[----:B0-----:R-:W-:Y:S01]  /*6910*/  IMAD.MOV.U32 R0, RZ, RZ, R3 ;  /* 0x000000ffff007224 */ /* 0x001fe200078e0003 */
[----:B------:R-:W-:Y:S01]  /*6920*/  ISETP.GT.U32.AND P5, PT, R15, R8, PT ;  /* 0x000000080f00720c */ /* 0x000fe20003fa4070 */
[----:B-1----:R-:W-:Y:S01]  /*6930*/  IMAD.MOV.U32 R2, RZ, RZ, R9 ;  /* 0x000000ffff027224 */ /* 0x002fe200078e0009 */
[----:B------:R-:W-:Y:S01]  /*6940*/  LOP3.LUT R10, R17, 0x1e, RZ, 0xfc, !PT ;  /* 0x0000001e110a7812 */ /* 0x000fe200078efcff */
[----:B------:R-:W-:Y:S01]  /*6950*/  @!P6 IMAD.MOV R0, RZ, RZ, -R0 ;  /* 0x000000ffff00e224 */ /* 0x000fe200078e0a00 */
[----:B------:R-:W-:Y:S01]  /*6960*/  ISETP.GT.U32.AND P6, PT, R15, R11, PT ;  /* 0x0000000b0f00720c */ /* 0x000fe20003fc4070 */
[----:B------:R-:W-:Y:S01]  /*6970*/  IMAD.HI.U32 R9, R19, R12, RZ ;  /* 0x0000000c13097227 */ /* 0x000fe200078e00ff */
[----:B------:R0:W-:Y:S01]  /*6980*/  STL [R1+0x28], R20 ;  /* 0x0000281401007387 */ /* 0x0001e20000100800 */
[----:B------:R-:W-:-:S02]  /*6990*/  IABS R18, R10 ;  /* 0x0000000a00127213 */ /* 0x000fc40000000000 */
[----:B------:R-:W-:Y:S01]  /*69a0*/  IMAD.MOV R9, RZ, RZ, -R9 ;  /* 0x000000ffff097224 */ /* 0x000fe200078e0a09 */
[----:B------:R-:W-:Y:S01]  /*69b0*/  LOP3.LUT R4, R17, 0x18, RZ, 0xfc, !PT ;  /* 0x0000001811047812 */ /* 0x000fe200078efcff */
[----:B------:R-:W-:Y:S01]  /*69c0*/  @!P0 IMAD.MOV R2, RZ, RZ, -R2 ;  /* 0x000000ffff028224 */ /* 0x000fe200078e0a02 */
[----:B------:R-:W-:Y:S01]  /*69d0*/  ISETP.GE.AND P0, PT, R6, RZ, PT ;  /* 0x000000ff0600720c */ /* 0x000fe20003f06270 */
[----:B------:R-:W-:Y:S01]  /*69e0*/  IMAD R12, R15, R9, R12 ;  /* 0x000000090f0c7224 */ /* 0x000fe200078e020c */
[----:B------:R-:W-:Y:S01]  /*69f0*/  IABS R6, R6 ;  /* 0x0000000600067213 */ /* 0x000fe20000000000 */
[--C-:B------:R-:W-:Y:S01]  /*6a00*/  @!P5 IMAD.IADD R8, R8, 0x1, -R15.reuse ;  /* 0x000000010808d824 */ /* 0x100fe200078e0a0f */
[----:B------:R1:W-:Y:S01]  /*6a10*/  STL [R1+0x30], R2 ;  /* 0x0000300201007387 */ /* 0x0003e20000100800 */
[----:B------:R-:W-:Y:S01]  /*6a20*/  @!P6 IMAD.IADD R11, R11, 0x1, -R15 ;  /* 0x000000010b0be824 */ /* 0x000fe200078e0a0f */
[----:B------:R-:W-:Y:S01]  /*6a30*/  ISETP.GT.U32.AND P5, PT, R15, R12, PT ;  /* 0x0000000c0f00720c */ /* 0x000fe20003fa4070 */
[----:B------:R-:W-:Y:S01]  /*6a40*/  IMAD.HI.U32 R3, R19, R14, RZ ;  /* 0x0000000e13037227 */ /* 0x000fe200078e00ff */
[----:B------:R2:W-:Y:S01]  /*6a50*/  STL [R1+0x4c], R0 ;  /* 0x00004c0001007387 */ /* 0x0005e20000100800 */
[----:B0-----:R-:W-:-:S02]  /*6a60*/  IABS R20, R25 ;  /* 0x0000001900147213 */ /* 0x001fc40000000000 */
[----:B------:R-:W-:Y:S01]  /*6a70*/  ISETP.GT.U32.AND P6, PT, R15, R11, PT ;  /* 0x0000000b0f00720c */ /* 0x000fe20003fc4070 */
[----:B------:R-:W-:Y:S01]  /*6a80*/  IMAD.HI.U32 R16, R19, R6, RZ ;  /* 0x0000000613107227 */ /* 0x000fe200078e00ff */
[----:B------:R-:W-:Y:S02]  /*6a90*/  IABS R22, R4 ;  /* 0x0000000400167213 */ /* 0x000fe40000000000 */
[C---:B-1----:R-:W-:Y:S01]  /*6aa0*/  LOP3.LUT R2, R17.reuse, 0x16, RZ, 0xfc, !PT ;  /* 0x0000001611027812 */ /* 0x042fe200078efcff */
[----:B------:R-:W-:Y:S01]  /*6ab0*/  IMAD.MOV R3, RZ, RZ, -R3 ;  /* 0x000000ffff037224 */ /* 0x000fe200078e0a03 */
[C---:B------:R-:W-:Y:S01]  /*6ac0*/  LOP3.LUT R7, R17.reuse, 0xc, RZ, 0xfc, !PT ;  /* 0x0000000c11077812 */ /* 0x040fe200078efcff */
[----:B------:R-:W-:Y:S01]  /*6ad0*/  IMAD.MOV R16, RZ, RZ, -R16 ;  /* 0x000000ffff107224 */ /* 0x000fe200078e0a10 */
[----:B------:R-:W-:Y:S01]  /*6ae0*/  LOP3.LUT R5, R17, 0xa, RZ, 0xfc, !PT ;  /* 0x0000000a11057812 */ /* 0x000fe200078efcff */
[----:B------:R-:W-:Y:S02]  /*6af0*/  IMAD R14, R15, R3, R14 ;  /* 0x000000030f0e7224 */ /* 0x000fe400078e020e */
[----:B--2---:R-:W-:-:S02]  /*6b00*/  IMAD.MOV.U32 R0, RZ, RZ, R8 ;  /* 0x000000ffff007224 */ /* 0x004fc400078e0008 */
[--C-:B------:R-:W-:Y:S02]  /*6b10*/  @!P5 IMAD.IADD R12, R12, 0x1, -R15.reuse ;  /* 0x000000010c0cd824 */ /* 0x100fe400078e0a0f */
[C---:B------:R-:W-:Y:S02]  /*6b20*/  IMAD R16, R15.reuse, R16, R6 ;  /* 0x000000100f107224 */ /* 0x040fe400078e0206 */
[----:B------:R-:W-:Y:S01]  /*6b30*/  @!P1 IMAD.MOV R0, RZ, RZ, -R0 ;  /* 0x000000ffff009224 */ /* 0x000fe200078e0a00 */
[----:B------:R-:W-:Y:S01]  /*6b40*/  ISETP.GT.U32.AND P1, PT, R15, R14, PT ;  /* 0x0000000e0f00720c */ /* 0x000fe20003f24070 */
[----:B------:R-:W-:Y:S01]  /*6b50*/  @!P6 IMAD.IADD R11, R11, 0x1, -R15 ;  /* 0x000000010b0be824 */ /* 0x000fe200078e0a0f */
[----:B------:R-:W-:Y:S01]  /*6b60*/  ISETP.GT.U32.AND P5, PT, R15, R12, PT ;  /* 0x0000000c0f00720c */ /* 0x000fe20003fa4070 */
[----:B------:R-:W-:Y:S01]  /*6b70*/  IMAD.HI.U32 R9, R19, R18, RZ ;  /* 0x0000001213097227 */ /* 0x000fe200078e00ff */
[----:B------:R-:W-:Y:S01]  /*6b80*/  ISETP.GT.U32.AND P6, PT, R15, R16, PT ;  /* 0x000000100f00720c */ /* 0x000fe20003fc4070 */
[----:B------:R0:W-:Y:S02]  /*6b90*/  STL [R1+0x2c], R0 ;  /* 0x00002c0001007387 */ /* 0x0001e40000100800 */
[----:B------:R-:W-:-:S02]  /*6ba0*/  IMAD.HI.U32 R3, R19, R20, RZ ;  /* 0x0000001413037227 */ /* 0x000fc400078e00ff */
[----:B------:R-:W-:Y:S02]  /*6bb0*/  STL [R1+0x6c], R4 ;  /* 0x00006c0401007387 */ /* 0x000fe40000100800 */
[----:B------:R-:W-:Y:S02]  /*6bc0*/  IMAD.MOV R9, RZ, RZ, -R9 ;  /* 0x000000ffff097224 */ /* 0x000fe400078e0a09 */
[----:B------:R-:W-:Y:S01]  /*6bd0*/  IMAD.HI.U32 R8, R19, R21, RZ ;  /* 0x0000001513087227 */ /* 0x000fe200078e00ff */
[----:B------:R1:W-:Y:S01]  /*6be0*/  STL [R1+0x68], R2 ;  /* 0x0000680201007387 */ /* 0x0003e20000100800 */
[----:B0-----:R-:W-:Y:S02]  /*6bf0*/  LOP3.LUT R0, R17, 0x14, RZ, 0xfc, !PT ;  /* 0x0000001411007812 */ /* 0x001fe400078efcff */
[----:B------:R-:W-:Y:S02]  /*6c00*/  IMAD.MOV R3, RZ, RZ, -R3 ;  /* 0x000000ffff037224 */ /* 0x000fe400078e0a03 */
[C---:B------:R-:W-:Y:S01]  /*6c10*/  IMAD R18, R15.reuse, R9, R18 ;  /* 0x000000090f127224 */ /* 0x040fe200078e0212 */
[----:B------:R-:W-:Y:S01]  /*6c20*/  IABS R6, R0 ;  /* 0x0000000000067213 */ /* 0x000fe20000000000 */
[----:B------:R-:W-:Y:S01]  /*6c30*/  IMAD.MOV R8, RZ, RZ, -R8 ;  /* 0x000000ffff087224 */ /* 0x000fe200078e0a08 */
[----:B------:R0:W-:Y:S01]  /*6c40*/  STL [R1+0x64], R0 ;  /* 0x0000640001007387 */ /* 0x0001e20000100800 */
[----:B------:R-:W-:Y:S01]  /*6c50*/  IMAD R20, R15, R3, R20 ;  /* 0x000000030f147224 */ /* 0x000fe200078e0214 */
[----:B------:R-:W-:Y:S01]  /*6c60*/  IABS R3, R2 ;  /* 0x0000000200037213 */ /* 0x000fe20000000000 */
[--C-:B------:R-:W-:Y:S01]  /*6c70*/  @!P1 IMAD.IADD R14, R14, 0x1, -R15.reuse ;  /* 0x000000010e0e9824 */ /* 0x100fe200078e0a0f */
[----:B-1----:R-:W-:Y:S01]  /*6c80*/  LOP3.LUT R2, R17, 0x6, RZ, 0xfc, !PT ;  /* 0x0000000611027812 */ /* 0x002fe200078efcff */
[----:B------:R-:W-:Y:S01]  /*6c90*/  @!P5 IMAD.IADD R12, R12, 0x1, -R15 ;  /* 0x000000010c0cd824 */ /* 0x000fe200078e0a0f */
[C---:B------:R-:W-:Y:S01]  /*6ca0*/  ISETP.GT.U32.AND P5, PT, R15.reuse, R18, PT ;  /* 0x000000120f00720c */ /* 0x040fe20003fa4070 */
[C---:B------:R-:W-:Y:S01]  /*6cb0*/  IMAD R21, R15.reuse, R8, R21 ;  /* 0x000000080f157224 */ /* 0x040fe200078e0215 */
[----:B------:R-:W-:Y:S01]  /*6cc0*/  ISETP.GT.U32.AND P1, PT, R15, R14, PT ;  /* 0x0000000e0f00720c */ /* 0x000fe20003f24070 */
[----:B------:R-:W-:Y:S01]  /*6cd0*/  @!P6 IMAD.IADD R16, R16, 0x1, -R15 ;  /* 0x000000011010e824 */ /* 0x000fe200078e0a0f */
[----:B0-----:R-:W-:Y:S01]  /*6ce0*/  LOP3.LUT R0, R17, 0x12, RZ, 0xfc, !PT ;  /* 0x0000001211007812 */ /* 0x001fe200078efcff */
[----:B------:R-:W-:Y:S01]  /*6cf0*/  IMAD.HI.U32 R8, R19, R6, RZ ;  /* 0x0000000613087227 */ /* 0x000fe200078e00ff */
[----:B------:R-:W-:-:S02]  /*6d00*/  LOP3.LUT R4, R17, 0x8, RZ, 0xfc, !PT ;  /* 0x0000000811047812 */ /* 0x000fc400078efcff */
[----:B------:R-:W-:Y:S01]  /*6d10*/  ISETP.GT.U32.AND P6, PT, R15, R16, PT ;  /* 0x000000100f00720c */ /* 0x000fe20003fc4070 */
[----:B------:R-:W-:Y:S02]  /*6d20*/  IMAD.MOV R8, RZ, RZ, -R8 ;  /* 0x000000ffff087224 */ /* 0x000fe400078e0a08 */
[----:B------:R-:W-:-:S04]  /*6d30*/  IMAD.HI.U32 R9, R19, R3, RZ ;  /* 0x0000000313097227 */ /* 0x000fc800078e00ff */
[C---:B------:R-:W-:Y:S01]  /*6d40*/  IMAD R6, R15.reuse, R8, R6 ;  /* 0x000000080f067224 */ /* 0x040fe200078e0206 */
[----:B------:R-:W-:Y:S01]  /*6d50*/  IABS R8, R0 ;  /* 0x0000000000087213 */ /* 0x000fe20000000000 */
[----:B------:R-:W-:Y:S02]  /*6d60*/  IMAD.MOV R9, RZ, RZ, -R9 ;  /* 0x000000ffff097224 */ /* 0x000fe400078e0a09 */
[----:B------:R-:W-:Y:S01]  /*6d70*/  @!P5 IMAD.IADD R18, R18, 0x1, -R15 ;  /* 0x000000011212d824 */ /* 0x000fe200078e0a0f */
[----:B------:R-:W-:Y:S01]  /*6d80*/  ISETP.GE.AND P5, PT, R10, RZ, PT ;  /* 0x000000ff0a00720c */ /* 0x000fe20003fa6270 */
[----:B------:R-:W-:Y:S01]  /*6d90*/  IMAD R3, R15, R9, R3 ;  /* 0x000000090f037224 */ /* 0x000fe200078e0203 */
[----:B------:R-:W-:Y:S01]  /*6da0*/  IABS R9, R28 ;  /* 0x0000001c00097213 */ /* 0x000fe20000000000 */
[----:B------:R-:W-:Y:S01]  /*6db0*/  IMAD.HI.U32 R23, R19, R8, RZ ;  /* 0x0000000813177227 */ /* 0x000fe200078e00ff */
[----:B------:R-:W-:-:S03]  /*6dc0*/  IABS R10, R24 ;  /* 0x00000018000a7213 */ /* 0x000fc60000000000 */
[--C-:B------:R-:W-:Y:S01]  /*6dd0*/  @!P1 IMAD.IADD R14, R14, 0x1, -R15.reuse ;  /* 0x000000010e0e9824 */ /* 0x100fe200078e0a0f */
[C---:B------:R-:W-:Y:S01]  /*6de0*/  ISETP.GT.U32.AND P1, PT, R15.reuse, R20, PT ;  /* 0x000000140f00720c */ /* 0x040fe20003f24070 */
[----:B------:R-:W-:Y:S01]  /*6df0*/  @!P6 IMAD.IADD R16, R16, 0x1, -R15 ;  /* 0x000000011010e824 */ /* 0x000fe200078e0a0f */
[----:B------:R-:W-:Y:S01]  /*6e00*/  ISETP.GT.U32.AND P6, PT, R15, R21, PT ;  /* 0x000000150f00720c */ /* 0x000fe20003fc4070 */
[----:B------:R-:W-:Y:S02]  /*6e10*/  IMAD.MOV R23, RZ, RZ, -R23 ;  /* 0x000000ffff177224 */ /* 0x000fe400078e0a17 */
[C---:B------:R-:W-:Y:S01]  /*6e20*/  IMAD.HI.U32 R26, R19.reuse, R9, RZ ;  /* 0x00000009131a7227 */ /* 0x040fe200078e00ff */
[----:B------:R-:W-:Y:S03]  /*6e30*/  STL [R1+0xe64], R16 ;  /* 0x000e641001007387 */ /* 0x000fe60000100800 */
[----:B------:R-:W-:Y:S01]  /*6e40*/  IMAD.HI.U32 R27, R19, R10, RZ ;  /* 0x0000000a131b7227 */ /* 0x000fe200078e00ff */
[----:B------:R0:W-:Y:S03]  /*6e50*/  STL [R1+0x58], R0 ;  /* 0x0000580001007387 */ /* 0x0001e60000100800 */
[----:B------:R-:W-:-:S02]  /*6e60*/  IMAD R8, R15, R23, R8 ;  /* 0x000000170f087224 */ /* 0x000fc400078e0208 */
[----:B------:R-:W-:Y:S02]  /*6e70*/  IMAD.MOV R23, RZ, RZ, -R26 ;  /* 0x000000ffff177224 */ /* 0x000fe400078e0a1a */
[----:B------:R-:W-:Y:S01]  /*6e80*/  IMAD.MOV R26, RZ, RZ, -R27 ;  /* 0x000000ffff1a7224 */ /* 0x000fe200078e0a1b */
[----:B------:R-:W-:Y:S01]  /*6e90*/  IABS R27, R2 ;  /* 0x00000002001b7213 */ /* 0x000fe20000000000 */
[----:B------:R-:W-:Y:S01]  /*6ea0*/  @!P3 IMAD.MOV R11, RZ, RZ, -R11 ;  /* 0x000000ffff0bb224 */ /* 0x000fe200078e0a0b */
[----:B0-----:R-:W-:Y:S01]  /*6eb0*/  LOP3.LUT R0, R17, 0x4, RZ, 0xfc, !PT ;  /* 0x0000000411007812 */ /* 0x001fe200078efcff */
[C---:B------:R-:W-:Y:S02]  /*6ec0*/  IMAD R10, R15.reuse, R26, R10 ;  /* 0x0000001a0f0a7224 */ /* 0x040fe400078e020a */
[----:B------:R-:W-:Y:S01]  /*6ed0*/  @!P1 IMAD.IADD R20, R20, 0x1, -R15 ;  /* 0x0000000114149824 */ /* 0x000fe200078e0a0f */
[----:B------:R-:W-:Y:S01]  /*6ee0*/  IABS R26, R0 ;  /* 0x00000000001a7213 */ /* 0x000fe20000000000 */
[----:B------:R0:W-:Y:S01]  /*6ef0*/  STL [R1+0xdf8], R11 ;  /* 0x000df80b01007387 */ /* 0x0001e20000100800 */
[----:B------:R-:W-:Y:S01]  /*6f00*/  ISETP.GT.U32.AND P1, PT, R15, R18, PT ;  /* 0x000000120f00720c */ /* 0x000fe20003f24070 */
[----:B------:R-:W-:-:S02]  /*6f10*/  IMAD.HI.U32 R13, R19, R22, RZ ;  /* 0x00000016130d7227 */ /* 0x000fc400078e00ff */
[----:B------:R1:W-:Y:S02]  /*6f20*/  STL [R1+0xe60], R28 ;  /* 0x000e601c01007387 */ /* 0x0003e40000100800 */
[----:B------:R-:W-:Y:S02]  /*6f30*/  IMAD.HI.U32 R16, R19, R26, RZ ;  /* 0x0000001a13107227 */ /* 0x000fe400078e00ff */
[----:B------:R2:W-:Y:S02]  /*6f40*/  STL [R1+0xe68], R24 ;  /* 0x000e681801007387 */ /* 0x0005e40000100800 */
[----:B------:R-:W-:Y:S01]  /*6f50*/  IMAD.MOV R13, RZ, RZ, -R13 ;  /* 0x000000ffff0d7224 */ /* 0x000fe200078e0a0d */
[----:B0-----:R-:W-:Y:S01]  /*6f60*/  LOP3.LUT R11, R17, 0x2, RZ, 0xfc, !PT ;  /* 0x00000002110b7812 */ /* 0x001fe200078efcff */
[----:B------:R-:W-:Y:S01]  /*6f70*/  @!P6 IMAD.IADD R21, R21, 0x1, -R15 ;  /* 0x000000011515e824 */ /* 0x000fe200078e0a0f */
[----:B------:R-:W-:Y:S01]  /*6f80*/  IABS R17, R5 ;  /* 0x0000000500117213 */ /* 0x000fe20000000000 */
[----:B------:R-:W-:Y:S01]  /*6f90*/  IMAD.MOV R16, RZ, RZ, -R16 ;  /* 0x000000ffff107224 */ /* 0x000fe200078e0a10 */
[----:B-1----:R-:W-:Y:S01]  /*6fa0*/  IABS R28, R11 ;  /* 0x0000000b001c7213 */ /* 0x002fe20000000000 */
[C---:B------:R-:W-:Y:S01]  /*6fb0*/  IMAD R22, R15.reuse, R13, R22 ;  /* 0x0000000d0f167224 */ /* 0x040fe200078e0216 */
[----:B------:R-:W-:Y:S01]  /*6fc0*/  ISETP.GT.U32.AND P3, PT, R15, R21, PT ;  /* 0x000000150f00720c */ /* 0x000fe20003f64070 */
[----:B--2---:R-:W-:Y:S01]  /*6fd0*/  IMAD.HI.U32 R24, R19, R27, RZ ;  /* 0x0000001b13187227 */ /* 0x004fe200078e00ff */
[----:B------:R-:W-:-:S02]  /*6fe0*/  IABS R13, R7 ;  /* 0x00000007000d7213 */ /* 0x000fc40000000000 */
[C---:B------:R-:W-:Y:S01]  /*6ff0*/  ISETP.GT.U32.AND P6, PT, R15.reuse, R20, PT ;  /* 0x000000140f00720c */ /* 0x040fe20003fc4070 */
[----:B------:R-:W-:Y:S02]  /*7000*/  IMAD.MOV R24, RZ, RZ, -R24 ;  /* 0x000000ffff187224 */ /* 0x000fe400078e0a18 */
[C---:B------:R-:W-:Y:S02]  /*7010*/  IMAD R26, R15.reuse, R16, R26 ;  /* 0x000000100f1a7224 */ /* 0x040fe400078e021a */
[C---:B------:R-:W-:Y:S02]  /*7020*/  IMAD R27, R15.reuse, R24, R27 ;  /* 0x000000180f1b7224 */ /* 0x040fe400078e021b */
[----:B------:R-:W2:Y:S01]  /*7030*/  LDL.LU R24, [R1+0xe68] ;  /* 0x000e680001187983 */ /* 0x000ea20000300800 */
[--C-:B------:R-:W-:Y:S01]  /*7040*/  @!P1 IMAD.IADD R18, R18, 0x1, -R15.reuse ;  /* 0x0000000112129824 */ /* 0x100fe200078e0a0f */
[----:B------:R-:W-:Y:S01]  /*7050*/  ISETP.GT.U32.AND P1, PT, R15, R22, PT ;  /* 0x000000160f00720c */ /* 0x000fe20003f24070 */
[----:B------:R-:W-:Y:S01]  /*7060*/  @!P3 IMAD.IADD R21, R21, 0x1, -R15 ;  /* 0x000000011515b824 */ /* 0x000fe200078e0a0f */
[----:B------:R-:W3:Y:S01]  /*7070*/  LDL.LU R16, [R1+0xe64] ;  /* 0x000e640001107983 */ /* 0x000ee20000300800 */
[C---:B------:R-:W-:Y:S01]  /*7080*/  ISETP.GT.U32.AND P3, PT, R15.reuse, R6, PT ;  /* 0x000000060f00720c */ /* 0x040fe20003f64070 */
[----:B------:R-:W-:Y:S01]  /*7090*/  IMAD R9, R15, R23, R9 ;  /* 0x000000170f097224 */ /* 0x000fe200078e0209 */
[----:B------:R-:W-:Y:S01]  /*70a0*/  IABS R23, R4 ;  /* 0x0000000400177213 */ /* 0x000fe20000000000 */
[----:B------:R-:W-:-:S02]  /*70b0*/  @!P2 IMAD.MOV R12, RZ, RZ, -R12 ;  /* 0x000000ffff0ca224 */ /* 0x000fc400078e0a0c */
[----:B------:R-:W-:Y:S01]  /*70c0*/  @!P6 IMAD.IADD R20, R20, 0x1, -R15 ;  /* 0x000000011414e824 */ /* 0x000fe200078e0a0f */
[----:B------:R-:W-:-:S04]  /*70d0*/  ISETP.GT.U32.AND P6, PT, R15, R3, PT ;  /* 0x000000030f00720c */ /* 0x000fc80003fc4070 */
[----:B------:R-:W-:Y:S01]  /*70e0*/  @!P1 IMAD.IADD R22, R22, 0x1, -R15 ;  /* 0x0000000116169824 */ /* 0x000fe200078e0a0f */
[----:B------:R-:W-:Y:S01]  /*70f0*/  ISETP.GE.AND P1, PT, R25, RZ, PT ;  /* 0x000000ff1900720c */ /* 0x000fe20003f26270 */
[----:B------:R-:W-:-:S04]  /*7100*/  IMAD.HI.U32 R25, R19, R13, RZ ;  /* 0x0000000d13197227 */ /* 0x000fc800078e00ff */
[----:B------:R-:W-:Y:S02]  /*7110*/  IMAD.MOV R25, RZ, RZ, -R25 ;  /* 0x000000ffff197224 */ /* 0x000fe400078e0a19 */
[----:B------:R-:W-:Y:S01]  /*7120*/  @!P3 IMAD.IADD R6, R6, 0x1, -R15 ;  /* 0x000000010606b824 */ /* 0x000fe200078e0a0f */
[----:B------:R-:W-:Y:S01]  /*7130*/  ISETP.GE.AND P3, PT, R29, RZ, PT ;  /* 0x000000ff1d00720c */ /* 0x000fe20003f66270 */
[----:B------:R-:W-:Y:S02]  /*7140*/  IMAD R13, R15, R25, R13 ;  /* 0x000000190f0d7224 */ /* 0x000fe400078e020d */
[----:B------:R-:W-:-:S04]  /*7150*/  IMAD.HI.U32 R25, R19, R17, RZ ;  /* 0x0000001113197227 */ /* 0x000fc800078e00ff */
[----:B------:R-:W-:-:S04]  /*7160*/  IMAD.HI.U32 R29, R19, R23, RZ ;  /* 0x00000017131d7227 */ /* 0x000fc800078e00ff */
[----:B------:R-:W-:Y:S02]  /*7170*/  IMAD.MOV R25, RZ, RZ, -R25 ;  /* 0x000000ffff197224 */ /* 0x000fe400078e0a19 */
[----:B------:R-:W-:Y:S02]  /*7180*/  IMAD.MOV R29, RZ, RZ, -R29 ;  /* 0x000000ffff1d7224 */ /* 0x000fe400078e0a1d */
[----:B------:R-:W-:Y:S02]  /*7190*/  IMAD R17, R15, R25, R17 ;  /* 0x000000190f117224 */ /* 0x000fe400078e0211 */
[----:B------:R-:W-:-:S04]  /*71a0*/  IMAD.HI.U32 R25, R19, R28, RZ ;  /* 0x0000001c13197227 */ /* 0x000fc800078e00ff */
[----:B------:R-:W-:Y:S02]  /*71b0*/  IMAD R19, R15, R29, R23 ;  /* 0x0000001d0f137224 */ /* 0x000fe400078e0217 */
[----:B------:R-:W4:Y:S01]  /*71c0*/  LDL.LU R23, [R1+0x64] ;  /* 0x0000640001177983 */ /* 0x000f220000300800 */
[----:B------:R-:W-:Y:S02]  /*71d0*/  @!P4 IMAD.MOV R14, RZ, RZ, -R14 ;  /* 0x000000ffff0ec224 */ /* 0x000fe400078e0a0e */
[----:B------:R-:W-:Y:S01]  /*71e0*/  @!P5 IMAD.MOV R18, RZ, RZ, -R18 ;  /* 0x000000ffff12d224 */ /* 0x000fe200078e0a12 */
[----:B------:R-:W2:Y:S01]  /*71f0*/  LDL.LU R29, [R1+0x58] ;  /* 0x00005800011d7983 */ /* 0x000ea20000300800 */
[----:B------:R-:W-:Y:S02]  /*7200*/  @!P1 IMAD.MOV R20, RZ, RZ, -R20 ;  /* 0x000000ffff149224 */ /* 0x000fe400078e0a14 */
[----:B------:R-:W-:Y:S01]  /*7210*/  @!P6 IMAD.IADD R3, R3, 0x1, -R15 ;  /* 0x000000010303e824 */ /* 0x000fe200078e0a0f */
[----:B------:R0:W-:Y:S01]  /*7220*/  STL [R1+0xdfc], R12 ;  /* 0x000dfc0c01007387 */ /* 0x0001e20000100800 */
[----:B------:R-:W-:Y:S01]  /*7230*/  IMAD.MOV R25, RZ, RZ, -R25 ;  /* 0x000000ffff197224 */ /* 0x000fe200078e0a19 */
[C---:B------:R-:W-:Y:S01]  /*7240*/  ISETP.GT.U32.AND P2, PT, R15.reuse, R22, PT ;  /* 0x000000160f00720c */ /* 0x040fe20003f44070 */
[----:B------:R-:W-:Y:S01]  /*7250*/  @!P3 IMAD.MOV R21, RZ, RZ, -R21 ;  /* 0x000000ffff15b224 */ /* 0x000fe200078e0a15 */
[C---:B------:R-:W-:Y:S01]  /*7260*/  ISETP.GT.U32.AND P6, PT, R15.reuse, R8, PT ;  /* 0x000000080f00720c */ /* 0x040fe20003fc4070 */
[----:B------:R-:W-:Y:S01]  /*7270*/  IMAD R25, R15, R25, R28 ;  /* 0x000000190f197224 */ /* 0x000fe200078e021c */
[----:B0-----:R-:W2:Y:S04]  /*7280*/  LDL.LU R12, [R1+0x68] ;  /* 0x00006800010c7983 */ /* 0x001ea80000300800 */
[----:B------:R0:W-:Y:S05]  /*7290*/  STL [R1+0xe00], R14 ;  /* 0x000e000e01007387 */ /* 0x0001ea0000100800 */
[----:B------:R-:W-:-:S02]  /*72a0*/  @!P2 IMAD.IADD R22, R22, 0x1, -R15 ;  /* 0x000000011616a824 */ /* 0x000fc400078e0a0f */
[----:B------:R-:W-:Y:S01]  /*72b0*/  @!P6 IMAD.IADD R8, R8, 0x1, -R15 ;  /* 0x000000010808e824 */ /* 0x000fe200078e0a0f */
[----:B0-----:R-:W2:Y:S01]  /*72c0*/  LDL.LU R14, [R1+0x6c] ;  /* 0x00006c00010e7983 */ /* 0x001ea20000300800 */
[C---:B------:R-:W-:Y:S02]  /*72d0*/  ISETP.GT.U32.AND P2, PT, R15.reuse, R17, PT ;  /* 0x000000110f00720c */ /* 0x040fe40003f44070 */
[----:B------:R-:W-:-:S11]  /*72e0*/  ISETP.GT.U32.AND P6, PT, R15, R9, PT ;  /* 0x000000090f00720c */ /* 0x000fd60003fc4070 */
[--C-:B------:R-:W-:Y:S02]  /*72f0*/  @!P2 IMAD.IADD R17, R17, 0x1, -R15.reuse ;  /* 0x000000011111a824 */ /* 0x100fe400078e0a0f */
[----:B---3--:R-:W-:Y:S01]  /*7300*/  @!P0 IMAD.MOV R16, RZ, RZ, -R16 ;  /* 0x000000ffff108224 */ /* 0x008fe200078e0a10 */
[----:B------:R-:W-:Y:S01]  /*7310*/  ISETP.GT.U32.AND P4, PT, R15, R3, PT ;  /* 0x000000030f00720c */ /* 0x000fe20003f84070 */
[----:B------:R-:W-:Y:S01]  /*7320*/  @!P6 IMAD.IADD R9, R9, 0x1, -R15 ;  /* 0x000000010909e824 */ /* 0x000fe200078e0a0f */
[----:B----4-:R-:W-:Y:S02]  /*7330*/  ISETP.GE.AND P2, PT, R23, RZ, PT ;  /* 0x000000ff1700720c */ /* 0x010fe40003f46270 */
[----:B------:R-:W-:Y:S01]  /*7340*/  STL [R1+0xe04], R16 ;  /* 0x000e041001007387 */ /* 0x000fe20000100800 */
[C---:B------:R-:W-:Y:S02]  /*7350*/  ISETP.GT.U32.AND P0, PT, R15.reuse, R6, PT ;  /* 0x000000060f00720c */ /* 0x040fe40003f04070 */
[C---:B------:R-:W-:Y:S01]  /*7360*/  ISETP.GT.U32.AND P5, PT, R15.reuse, R8, PT ;  /* 0x000000080f00720c */ /* 0x040fe20003fa4070 */
[----:B------:R-:W-:Y:S01]  /*7370*/  STL [R1+0xe08], R18 ;  /* 0x000e081201007387 */ /* 0x000fe20000100800 */
[----:B------:R-:W-:-:S03]  /*7380*/  ISETP.GT.U32.AND P6, PT, R15, R10, PT ;  /* 0x0000000a0f00720c */ /* 0x000fc60003fc4070 */
[----:B------:R-:W-:Y:S04]  /*7390*/  STL [R1+0xe0c], R20 ;  /* 0x000e0c1401007387 */ /* 0x000fe80000100800 */
[----:B------:R-:W3:Y:S04]  /*73a0*/  LDL.LU R28, [R1+0xe60] ;  /* 0x000e6000011c7983 */ /* 0x000ee80000300800 */
[----:B------:R-:W-:Y:S04]  /*73b0*/  STL [R1+0xe10], R21 ;  /* 0x000e101501007387 */ /* 0x000fe80000100800 */
[----:B------:R-:W4:Y:S01]  /*73c0*/  LDL.LU R23, [R1+0x1a4] ;  /* 0x0001a40001177983 */ /* 0x000f220000300800 */
[----:B------:R-:W-:Y:S01]  /*73d0*/  @!P0 IMAD.IADD R6, R6, 0x1, -R15 ;  /* 0x0000000106068824 */ /* 0x000fe200078e0a0f */
[----:B------:R-:W-:-:S02]  /*73e0*/  ISETP.GT.U32.AND P0, PT, R15, R27, PT ;  /* 0x0000001b0f00720c */ /* 0x000fc40003f04070 */
[----:B------:R-:W-:Y:S01]  /*73f0*/  ISETP.GT.U32.AND P1, PT, R15, R9, PT ;  /* 0x000000090f00720c */ /* 0x000fe20003f24070 */
[--C-:B------:R-:W-:Y:S01]  /*7400*/  @!P4 IMAD.IADD R3, R3, 0x1, -R15.reuse ;  /* 0x000000010303c824 */ /* 0x100fe200078e0a0f */
[C---:B------:R-:W-:Y:S02]  /*7410*/  ISETP.GT.U32.AND P3, PT, R15.reuse, R13, PT ;  /* 0x0000000d0f00720c */ /* 0x040fe40003f64070 */
[C---:B------:R-:W-:Y:S01]  /*7420*/  ISETP.GT.U32.AND P4, PT, R15.reuse, R19, PT ;  /* 0x000000130f00720c */ /* 0x040fe20003f84070 */
[----:B------:R-:W-:Y:S01]  /*7430*/  @!P5 IMAD.IADD R8, R8, 0x1, -R15 ;  /* 0x000000010808d824 */ /* 0x000fe200078e0a0f */
[----:B------:R-:W-:-:S05]  /*7440*/  ISETP.GT.U32.AND P5, PT, R15, R26, PT ;  /* 0x0000001a0f00720c */ /* 0x000fca0003fa4070 */
[--C-:B------:R-:W-:Y:S02]  /*7450*/  @!P0 IMAD.IADD R27, R27, 0x1, -R15.reuse ;  /* 0x000000011b1b8824 */ /* 0x100fe400078e0a0f */
[--C-:B------:R-:W-:Y:S02]  /*7460*/  @!P6 IMAD.IADD R10, R10, 0x1, -R15.reuse ;  /* 0x000000010a0ae824 */ /* 0x100fe400078e0a0f */
[--C-:B------:R-:W-:Y:S01]  /*7470*/  @!P1 IMAD.IADD R9, R9, 0x1, -R15.reuse ;  /* 0x0000000109099824 */ /* 0x100fe200078e0a0f */
[----:B--2---:R-:W-:Y:S02]  /*7480*/  ISETP.GE.AND P1, PT, R14, RZ, PT ;  /* 0x000000ff0e00720c */ /* 0x004fe40003f26270 */
[----:B------:R-:W-:Y:S01]  /*7490*/  ISETP.GT.U32.AND P6, PT, R15, R10, PT ;  /* 0x0000000a0f00720c */ /* 0x000fe20003fc4070 */
[--C-:B------:R-:W-:Y:S01]  /*74a0*/  @!P3 IMAD.IADD R13, R13, 0x1, -R15.reuse ;  /* 0x000000010d0db824 */ /* 0x100fe200078e0a0f */
[----:B------:R-:W-:Y:S01]  /*74b0*/  ISETP.GE.AND P3, PT, R12, RZ, PT ;  /* 0x000000ff0c00720c */ /* 0x000fe20003f66270 */
[--C-:B------:R-:W-:Y:S01]  /*74c0*/  @!P4 IMAD.IADD R19, R19, 0x1, -R15.reuse ;  /* 0x000000011313c824 */ /* 0x100fe200078e0a0f */
[----:B------:R-:W-:Y:S01]  /*74d0*/  ISETP.GE.AND P4, PT, R29, RZ, PT ;  /* 0x000000ff1d00720c */ /* 0x000fe20003f86270 */
[----:B------:R-:W-:Y:S01]  /*74e0*/  @!P5 IMAD.IADD R26, R26, 0x1, -R15 ;  /* 0x000000011a1ad824 */ /* 0x000fe200078e0a0f */
[----:B------:R-:W-:Y:S01]  /*74f0*/  ISETP.GE.AND P5, PT, R24, RZ, PT ;  /* 0x000000ff1800720c */ /* 0x000fe20003fa6270 */
[----:B------:R-:W-:Y:S01]  /*7500*/  @!P2 IMAD.MOV R6, RZ, RZ, -R6 ;  /* 0x000000ffff06a224 */ /* 0x000fe200078e0a06 */
[----:B------:R-:W-:Y:S01]  /*7510*/  ISETP.GT.U32.AND P2, PT, R15, R19, PT ;  /* 0x000000130f00720c */ /* 0x000fe20003f44070 */
[----:B------:R-:W2:Y:S02]  /*7520*/  LDL.LU R24, [R1+0xe5c] ;  /* 0x000e5c0001187983 */ /* 0x000ea40000300800 */
[----:B------:R-:W-:-:S02]  /*7530*/  @!P1 IMAD.MOV R22, RZ, RZ, -R22 ;  /* 0x000000ffff169224 */ /* 0x000fc400078e0a16 */
[----:B------:R-:W-:Y:S01]  /*7540*/  @!P6 IMAD.IADD R10, R10, 0x1, -R15 ;  /* 0x000000010a0ae824 */ /* 0x000fe200078e0a0f */
[C---:B------:R-:W-:Y:S02]  /*7550*/  ISETP.GT.U32.AND P6, PT, R15.reuse, R25, PT ;  /* 0x000000190f00720c */ /* 0x040fe40003fc4070 */
[----:B------:R-:W-:Y:S01]  /*7560*/  ISETP.GT.U32.AND P1, PT, R15, R13, PT ;  /* 0x0000000d0f00720c */ /* 0x000fe20003f24070 */
[----:B------:R-:W-:Y:S02]  /*7570*/  @!P3 IMAD.MOV R3, RZ, RZ, -R3 ;  /* 0x000000ffff03b224 */ /* 0x000fe400078e0a03 */
[----:B------:R-:W-:Y:S01]  /*7580*/  @!P4 IMAD.MOV R8, RZ, RZ, -R8 ;  /* 0x000000ffff08c224 */ /* 0x000fe200078e0a08 */
[----:B------:R-:W-:Y:S01]  /*7590*/  STL [R1+0xe14], R22 ;  /* 0x000e141601007387 */ /* 0x000fe20000100800 */
[----:B------:R-:W-:-:S03]  /*75a0*/  @!P5 IMAD.MOV R10, RZ, RZ, -R10 ;  /* 0x000000ffff0ad224 */ /* 0x000fc600078e0a0a */
[----:B------:R0:W-:Y:S01]  /*75b0*/  STL [R1+0xe18], R3 ;  /* 0x000e180301007387 */ /* 0x0001e20000100800 */
[----:B------:R-:W-:-:S03]  /*75c0*/  @!P2 IMAD.IADD R19, R19, 0x1, -R15 ;  /* 0x000000011313a824 */ /* 0x000fc600078e0a0f */
[----:B------:R1:W-:Y:S01]  /*75d0*/  STL [R1+0xe1c], R6 ;  /* 0x000e1c0601007387 */ /* 0x0003e20000100800 */
[----:B------:R-:W-:-:S03]  /*75e0*/  @!P6 IMAD.IADD R25, R25, 0x1, -R15 ;  /* 0x000000011919e824 */ /* 0x000fc600078e0a0f */
[----:B------:R-:W-:Y:S01]  /*75f0*/  STL [R1+0xe20], R8 ;  /* 0x000e200801007387 */ /* 0x000fe20000100800 */
[----:B------:R-:W-:Y:S01]  /*7600*/  ISETP.GE.AND P2, PT, R2, RZ, PT ;  /* 0x000000ff0200720c */ /* 0x000fe20003f46270 */
[----:B------:R-:W-:Y:S01]  /*7610*/  @!P1 IMAD.IADD R13, R13, 0x1, -R15 ;  /* 0x000000010d0d9824 */ /* 0x000fe200078e0a0f */
[----:B------:R-:W-:Y:S02]  /*7620*/  ISETP.GE.AND P6, PT, R7, RZ, PT ;  /* 0x000000ff0700720c */ /* 0x000fe40003fc6270 */
[----:B------:R-:W-:Y:S02]  /*7630*/  ISETP.GE.AND P1, PT, R5, RZ, PT ;  /* 0x000000ff0500720c */ /* 0x000fe40003f26270 */
[----:B---3--:R-:W-:Y:S02]  /*7640*/  ISETP.GE.AND P0, PT, R28, RZ, PT ;  /* 0x000000ff1c00720c */ /* 0x008fe40003f06270 */
[----:B------:R-:W3:Y:S11]  /*7650*/  S2R R28, SR_TID.X ;  /* 0x00000000001c7919 */ /* 0x000ef60000002100 */
[----:B------:R-:W-:-:S02]  /*7660*/  @!P0 IMAD.MOV R9, RZ, RZ, -R9 ;  /* 0x000000ffff098224 */ /* 0x000fc400078e0a09 */
[----:B---3--:R-:W-:-:S03]  /*7670*/  IMAD.SHL.U32 R29, R28, 0x80, RZ ;  /* 0x000000801c1d7824 */ /* 0x008fc600078e00ff */
[----:B------:R-:W-:Y:S02]  /*7680*/  STL [R1+0xe24], R9 ;  /* 0x000e240901007387 */ /* 0x000fe40000100800 */
[----:B----4-:R-:W-:-:S05]  /*7690*/  LOP3.LUT R29, R23, 0x800, R29, 0xf8, !PT ;  /* 0x00000800171d7812 */ /* 0x010fca00078ef81d */
[----:B------:R-:W-:Y:S04]  /*76a0*/  STL [R1+0xcf0], R29 ;  /* 0x000cf01d01007387 */ /* 0x000fe80000100800 */
[----:B------:R-:W-:Y:S04]  /*76b0*/  STL [R1+0xe28], R10 ;  /* 0x000e280a01007387 */ /* 0x000fe80000100800 */
[----:B------:R-:W3:Y:S04]  /*76c0*/  LDL.LU R2, [R1+0x5c] ;  /* 0x00005c0001027983 */ /* 0x000ee80000300800 */
[----:B------:R-:W1:Y:S04]  /*76d0*/  LDL.LU R7, [R1+0x34] ;  /* 0x0000340001077983 */ /* 0x000e680000300800 */
[----:B------:R-:W4:Y:S01]  /*76e0*/  LDL.LU R5, [R1+0x194] ;  /* 0x0001940001057983 */ /* 0x000f220000300800 */
[----:B------:R-:W-:-:S02]  /*76f0*/  ISETP.GT.U32.AND P3, PT, R15, R17, PT ;  /* 0x000000110f00720c */ /* 0x000fc40003f64070 */
[C---:B------:R-:W-:Y:S02]  /*7700*/  ISETP.GT.U32.AND P4, PT, R15.reuse, R27, PT ;  /* 0x0000001b0f00720c */ /* 0x040fe40003f84070 */
[C---:B------:R-:W-:Y:S02]  /*7710*/  ISETP.GT.U32.AND P0, PT, R15.reuse, R26, PT ;  /* 0x0000001a0f00720c */ /* 0x040fe40003f04070 */
[----:B------:R-:W-:Y:S02]  /*7720*/  ISETP.GT.U32.AND P5, PT, R15, R25, PT ;  /* 0x000000190f00720c */ /* 0x000fe40003fa4070 */
[----:B------:R-:W-:-:S05]  /*7730*/  LOP3.LUT R28, R28, 0x3f, RZ, 0xc0, !PT ;  /* 0x0000003f1c1c7812 */ /* 0x000fca00078ec0ff */
[--C-:B------:R-:W-:Y:S01]  /*7740*/  @!P3 IMAD.IADD R17, R17, 0x1, -R15.reuse ;  /* 0x000000011111b824 */ /* 0x100fe200078e0a0f */
[----:B------:R-:W-:Y:S01]  /*7750*/  ISETP.GE.AND P3, PT, R4, RZ, PT ;  /* 0x000000ff0400720c */ /* 0x000fe20003f66270 */
[--C-:B------:R-:W-:Y:S01]  /*7760*/  @!P4 IMAD.IADD R27, R27, 0x1, -R15.reuse ;  /* 0x000000011b1bc824 */ /* 0x100fe200078e0a0f */
[----:B------:R-:W-:Y:S01]  /*7770*/  ISETP.GE.AND P4, PT, R0, RZ, PT ;  /* 0x000000ff0000720c */ /* 0x000fe20003f86270 */
[----:B------:R-:W-:Y:S01]  /*7780*/  @!P0 IMAD.IADD R26, R26, 0x1, -R15 ;  /* 0x000000011a1a8824 */ /* 0x000fe200078e0a0f */
[----:B------:R-:W-:Y:S01]  /*7790*/  ISETP.GE.AND P0, PT, R11, RZ, PT ;  /* 0x000000ff0b00720c */ /* 0x000fe20003f06270 */
[----:B0-----:R-:W-:Y:S01]  /*77a0*/  IMAD R3, R28, c[0x0][0x18c], RZ ;  /* 0x000063001c037a24 */ /* 0x001fe200078e02ff */
[----:B------:R-:W4:Y:S01]  /*77b0*/  LDL.LU R4, [R1+0x198] ;  /* 0x0001980001047983 */ /* 0x000f220000300800 */
[----:B------:R-:W-:Y:S02]  /*77c0*/  @!P6 IMAD.MOV R13, RZ, RZ, -R13 ;  /* 0x000000ffff0de224 */ /* 0x000fe400078e0a0d */
[----:B------:R-:W-:Y:S01]  /*77d0*/  @!P5 IMAD.IADD R25, R25, 0x1, -R15 ;  /* 0x000000011919d824 */ /* 0x000fe200078e0a0f */
[----:B------:R-:W-:Y:S01]  /*77e0*/  LEA R15, P6, R3, c[0x0][0x168], 0x1 ;  /* 0x00005a00030f7a11 */ /* 0x000fe200078c08ff */
[----:B------:R-:W-:Y:S01]  /*77f0*/  @!P1 IMAD.MOV R17, RZ, RZ, -R17 ;  /* 0x000000ffff119224 */ /* 0x000fe200078e0a11 */
[----:B------:R-:W4:Y:S01]  /*7800*/  LDL.LU R0, [R1+0x1a0] ;  /* 0x0001a00001007983 */ /* 0x000f220000300800 */
[----:B------:R-:W-:Y:S01]  /*7810*/  ISETP.NE.AND P5, PT, RZ, c[0x0][0x17c], PT ;  /* 0x00005f00ff007a0c */ /* 0x000fe20003fa5270 */
[----:B------:R-:W-:Y:S01]  /*7820*/  @!P3 IMAD.MOV R19, RZ, RZ, -R19 ;  /* 0x000000ffff13b224 */ /* 0x000fe200078e0a13 */
[----:B------:R-:W-:Y:S01]  /*7830*/  LOP3.LUT R23, RZ, c[0x0][0x17c], RZ, 0x33, !PT ;  /* 0x00005f00ff177a12 */ /* 0x000fe200078e33ff */
[----:B------:R-:W-:Y:S01]  /*7840*/  STL [R1+0xe2c], R13 ;  /* 0x000e2c0d01007387 */ /* 0x000fe20000100800 */
[----:B------:R-:W-:-:S02]  /*7850*/  @!P2 IMAD.MOV R27, RZ, RZ, -R27 ;  /* 0x000000ffff1ba224 */ /* 0x000fc400078e0a1b */
[----:B------:R-:W-:Y:S01]  /*7860*/  @!P4 IMAD.MOV R26, RZ, RZ, -R26 ;  /* 0x000000ffff1ac224 */ /* 0x000fe200078e0a1a */
[----:B------:R-:W4:Y:S01]  /*7870*/  LDL.LU R28, [R1+0x1c] ;  /* 0x00001c00011c7983 */ /* 0x000f220000300800 */
[----:B------:R-:W-:Y:S01]  /*7880*/  @!P0 IMAD.MOV R25, RZ, RZ, -R25 ;  /* 0x000000ffff198224 */ /* 0x000fe200078e0a19 */
[C---:B--2---:R-:W-:Y:S02]  /*7890*/  SEL R3, R23.reuse, R24, !P5 ;  /* 0x0000001817037207 */ /* 0x044fe40006800000 */
[----:B------:R-:W-:Y:S04]  /*78a0*/  STL [R1+0xd50], R15 ;  /* 0x000d500f01007387 */ /* 0x000fe80000100800 */
[----:B------:R-:W-:Y:S04]  /*78b0*/  STL [R1+0xe30], R17 ;  /* 0x000e301101007387 */ /* 0x000fe80000100800 */
[----:B------:R-:W-:Y:S04]  /*78c0*/  STL [R1+0xe34], R19 ;  /* 0x000e341301007387 */ /* 0x000fe80000100800 */
[----:B------:R-:W-:Y:S04]  /*78d0*/  STL [R1+0xe38], R27 ;  /* 0x000e381b01007387 */ /* 0x000fe80000100800 */
[----:B------:R-:W-:Y:S04]  /*78e0*/  STL [R1+0xe3c], R26 ;  /* 0x000e3c1a01007387 */ /* 0x000fe80000100800 */
[----:B------:R-:W-:Y:S04]  /*78f0*/  STL [R1+0xe40], R25 ;  /* 0x000e401901007387 */ /* 0x000fe80000100800 */
[----:B------:R4:W-:Y:S01]  /*7900*/  STL [R1+0x1e4], R3 ;  /* 0x0001e40301007387 */ /* 0x0009e20000100800 */
[----:B---3--:R-:W-:-:S02]  /*7910*/  SEL R2, R23, R2, !P5 ;  /* 0x0000000217027207 */ /* 0x008fc40006800000 */
[----:B-1----:R-:W-:-:S03]  /*7920*/  SEL R6, R23, R7, !P5 ;  /* 0x0000000717067207 */ /* 0x002fc60006800000 */
[----:B------:R0:W-:Y:S01]  /*7930*/  STL [R1+0x1e8], R2 ;  /* 0x0001e80201007387 */ /* 0x0001e20000100800 */
[----:B----4-:R-:W-:-:S03]  /*7940*/  SEL R3, R23, R5, !P5 ;  /* 0x0000000517037207 */ /* 0x010fc60006800000 */
[----:B------:R-:W-:Y:S04]  /*7950*/  STL [R1+0x1e0], R6 ;  /* 0x0001e00601007387 */ /* 0x000fe80000100800 */
[----:B------:R-:W-:Y:S04]  /*7960*/  STL [R1+0x1f8], R3 ;  /* 0x0001f80301007387 */ /* 0x000fe80000100800 */
[----:B------:R-:W2:Y:S01]  /*7970*/  LDL.LU R24, [R1+0xc] ;  /* 0x00000c0001187983 */ /* 0x000ea20000300800 */
[C---:B0-----:R-:W-:Y:S02]  /*7980*/  SEL R2, R23.reuse, R4, !P5 ;  /* 0x0000000417027207 */ /* 0x041fe40006800000 */
[----:B------:R-:W-:-:S03]  /*7990*/  SEL R0, R23, R0, !P5 ;  /* 0x0000000017007207 */ /* 0x000fc60006800000 */
[----:B------:R-:W-:Y:S04]  /*79a0*/  STL [R1+0x1dc], R2 ;  /* 0x0001dc0201007387 */ /* 0x000fe80000100800 */
[----:B--2---:R0:W-:Y:S04]  /*79b0*/  STL [R1+0xe54], R24 ;  /* 0x000e541801007387 */ /* 0x0041e80000100800 */
[----:B------:R-:W-:Y:S04]  /*79c0*/  STL [R1+0x1d8], R0 ;  /* 0x0001d80001007387 */ /* 0x000fe80000100800 */
[----:B0-----:R-:W2:Y:S01]  /*79d0*/  LDL.LU R24, [R1+0x190] ;  /* 0x0001900001187983 */ /* 0x001ea20000300800 */
[----:B------:R-:W-:-:S03]  /*79e0*/  SEL R2, R23, R28, !P5 ;  /* 0x0000001c17027207 */ /* 0x000fc60006800000 */
[----:B--2---:R0:W-:Y:S04]  /*79f0*/  STL [R1+0xe58], R24 ;  /* 0x000e581801007387 */ /* 0x0041e80000100800 */
[----:B0-----:R-:W2:Y:S04]  /*7a00*/  LDL.LU R24, [R1+0x18] ;  /* 0x0000180001187983 */ /* 0x001ea80000300800 */
[----:B------:R-:W3:Y:S04]  /*7a10*/  LDL.LU R25, [R1+0x8] ;  /* 0x0000080001197983 */ /* 0x000ee80000300800 */
[----:B------:R-:W4:Y:S04]  /*7a20*/  LDL.LU R26, [R1+0x70] ;  /* 0x00007000011a7983 */ /* 0x000f280000300800 */
[----:B------:R-:W3:Y:S04]  /*7a30*/  LDL.LU R27, [R1+0x11c] ;  /* 0x00011c00011b7983 */ /* 0x000ee80000300800 */
        /* <DEDUP_REMOVED lines=16> */
[----:B------:R0:W-:Y:S04]  /*7b40*/  STL [R1+0x1d0], R2 ;  /* 0x0001d00201007387 */ /* 0x0001e80000100800 */
[----:B------:R-:W3:Y:S04]  /*7b50*/  LDL.LU R14, [R1+0x13c] ;  /* 0x00013c00010e7983 */ /* 0x000ee80000300800 */
[----:B------:R-:W3:Y:S04]  /*7b60*/  LDL.LU R12, [R1+0x138] ;  /* 0x00013800010c7983 */ /* 0x000ee80000300800 */
[----:B------:R-:W3:Y:S04]  /*7b70*/  LDL.LU R11, [R1+0x134] ;  /* 0x00013400010b7983 */ /* 0x000ee80000300800 */
[----:B0-----:R-:W3:Y:S04]  /*7b80*/  LDL.LU R2, [R1+0x130] ;  /* 0x0001300001027983 */ /* 0x001ee80000300800 */
[----:B------:R-:W3:Y:S04]  /*7b90*/  LDL.LU R7, [R1+0x12c] ;  /* 0x00012c0001077983 */ /* 0x000ee80000300800 */
[----:B------:R-:W3:Y:S04]  /*7ba0*/  LDL.LU R5, [R1+0x128] ;  /* 0x0001280001057983 */ /* 0x000ee80000300800 */
[----:B------:R-:W3:Y:S04]  /*7bb0*/  LDL.LU R4, [R1+0x120] ;  /* 0x0001200001047983 */ /* 0x000ee80000300800 */
[----:B------:R-:W3:Y:S01]  /*7bc0*/  LDL.LU R28, [R1+0x118] ;  /* 0x00011800011c7983 */ /* 0x000ee20000300800 */
[----:B--2---:R-:W-:-:S05]  /*7bd0*/  SEL R24, R23, R24, !P5 ;  /* 0x0000001817187207 */ /* 0x004fca0006800000 */
[----:B------:R0:W-:Y:S04]  /*7be0*/  STL [R1+0x1cc], R24 ;  /* 0x0001cc1801007387 */ /* 0x0001e80000100800 */
[----:B0-----:R-:W2:Y:S02]  /*7bf0*/  LDL.LU R24, [R1+0xe58] ;  /* 0x000e580001187983 */ /* 0x001ea40000300800 */
[----:B--2---:R-:W-:-:S05]  /*7c00*/  SEL R24, R23, R24, !P5 ;  /* 0x0000001817187207 */ /* 0x004fca0006800000 */
[----:B------:R0:W-:Y:S04]  /*7c10*/  STL [R1+0x1c8], R24 ;  /* 0x0001c81801007387 */ /* 0x0001e80000100800 */
[----:B0-----:R-:W2:Y:S01]  /*7c20*/  LDL.LU R24, [R1+0xe54] ;  /* 0x000e540001187983 */ /* 0x001ea20000300800 */
[C---:B---3--:R-:W-:Y:S02]  /*7c30*/  SEL R25, R23.reuse, R25, !P5 ;  /* 0x0000001917197207 */ /* 0x048fe40006800000 */
[C---:B------:R-:W-:Y:S02]  /*7c40*/  SEL R5, R23.reuse, R5, !P5 ;  /* 0x0000000517057207 */ /* 0x040fe40006800000 */
[----:B--2---:R-:W-:-:S05]  /*7c50*/  SEL R24, R23, R24, !P5 ;  /* 0x0000001817187207 */ /* 0x004fca0006800000 */
[----:B------:R4:W-:Y:S04]  /*7c60*/  STL [R1+0x1b4], R24 ;  /* 0x0001b41801007387 */ /* 0x0009e80000100800 */
[----:B------:R0:W-:Y:S01]  /*7c70*/  STL [R1+0x1b0], R25 ;  /* 0x0001b01901007387 */ /* 0x0001e20000100800 */
[C---:B----4-:R-:W-:Y:S02]  /*7c80*/  SEL R24, R23.reuse, R26, !P5 ;  /* 0x0000001a17187207 */ /* 0x050fe40006800000 */
[C---:B------:R-:W-:Y:S02]  /*7c90*/  SEL R26, R23.reuse, R27, !P5 ;  /* 0x0000001b171a7207 */ /* 0x040fe40006800000 */
[C---:B0-----:R-:W-:Y:S01]  /*7ca0*/  SEL R25, R23.reuse, R19, !P5 ;  /* 0x0000001317197207 */ /* 0x041fe20006800000 */
[----:B------:R0:W-:Y:S01]  /*7cb0*/  STL [R1+0x1ac], R24 ;  /* 0x0001ac1801007387 */ /* 0x0001e20000100800 */
[----:B------:R-:W-:-:S02]  /*7cc0*/  SEL R19, R23, R15, !P5 ;  /* 0x0000000f17137207 */ /* 0x000fc40006800000 */
[C---:B------:R-:W-:Y:S01]  /*7cd0*/  SEL R15, R23.reuse, R10, !P5 ;  /* 0x0000000a170f7207 */ /* 0x040fe20006800000 */
[----:B------:R-:W-:Y:S01]  /*7ce0*/  STL [R1+0x1a8], R26 ;  /* 0x0001a81a01007387 */ /* 0x000fe20000100800 */
[C---:B------:R-:W-:Y:S02]  /*7cf0*/  SEL R10, R23.reuse, R9, !P5 ;  /* 0x00000009170a7207 */ /* 0x040fe40006800000 */
[C---:B0-----:R-:W-:Y:S02]  /*7d00*/  SEL R24, R23.reuse, R17, !P5 ;  /* 0x0000001117187207 */ /* 0x041fe40006800000 */
[C---:B------:R-:W-:Y:S01]  /*7d10*/  SEL R17, R23.reuse, R13, !P5 ;  /* 0x0000000d17117207 */ /* 0x040fe20006800000 */
[----:B------:R-:W-:Y:S01]  /*7d20*/  STL [R1+0x1a4], R25 ;  /* 0x0001a41901007387 */ /* 0x000fe20000100800 */
[C---:B------:R-:W-:Y:S02]  /*7d30*/  SEL R13, R23.reuse, R29, !P5 ;  /* 0x0000001d170d7207 */ /* 0x040fe40006800000 */
[C---:B------:R-:W-:Y:S01]  /*7d40*/  SEL R9, R23.reuse, R8, !P5 ;  /* 0x0000000817097207 */ /* 0x040fe20006800000 */
[----:B------:R-:W-:Y:S01]  /*7d50*/  STL [R1+0x1a0], R24 ;  /* 0x0001a01801007387 */ /* 0x000fe20000100800 */
[----:B------:R-:W-:-:S03]  /*7d60*/  SEL R8, R23, R6, !P5 ;  /* 0x0000000617087207 */ /* 0x000fc60006800000 */
[----:B------:R-:W-:Y:S01]  /*7d70*/  STL [R1+0x198], R19 ;  /* 0x0001981301007387 */ /* 0x000fe20000100800 */
[----:B------:R-:W-:-:S03]  /*7d80*/  SEL R6, R23, R3, !P5 ;  /* 0x0000000317067207 */ /* 0x000fc60006800000 */
[----:B------:R-:W-:Y:S01]  /*7d90*/  STL [R1+0x194], R17 ;  /* 0x0001941101007387 */ /* 0x000fe20000100800 */
[----:B------:R-:W-:-:S03]  /*7da0*/  SEL R3, R23, R22, !P5 ;  /* 0x0000001617037207 */ /* 0x000fc60006800000 */
[----:B------:R-:W-:Y:S04]  /*7db0*/  STL [R1+0x190], R15 ;  /* 0x0001900f01007387 */ /* 0x000fe80000100800 */
[----:B------:R-:W-:Y:S04]  /*7dc0*/  STL [R1+0x18c], R13 ;  /* 0x00018c0d01007387 */ /* 0x000fe80000100800 */
[----:B------:R-:W-:Y:S04]  /*7dd0*/  STL [R1+0x188], R10 ;  /* 0x0001880a01007387 */ /* 0x000fe80000100800 */
[----:B------:R-:W-:Y:S04]  /*7de0*/  STL [R1+0x184], R9 ;  /* 0x0001840901007387 */ /* 0x000fe80000100800 */
[----:B------:R0:W-:Y:S04]  /*7df0*/  STL [R1+0x180], R8 ;  /* 0x0001800801007387 */ /* 0x0001e80000100800 */
[----:B------:R1:W-:Y:S04]  /*7e00*/  STL [R1+0x178], R6 ;  /* 0x0001780601007387 */ /* 0x0003e80000100800 */
[----:B------:R2:W-:Y:S01]  /*7e10*/  STL [R1+0x174], R3 ;  /* 0x0001740301007387 */ /* 0x0005e20000100800 */
[----:B0-----:R-:W-:-:S02]  /*7e20*/  SEL R8, R23, R21, !P5 ;  /* 0x0000001517087207 */ /* 0x001fc40006800000 */
[----:B-1----:R-:W-:-:S03]  /*7e30*/  SEL R6, R23, R20, !P5 ;  /* 0x0000001417067207 */ /* 0x002fc60006800000 */
[----:B------:R0:W-:Y:S01]  /*7e40*/  STL [R1+0x170], R8 ;  /* 0x0001700801007387 */ /* 0x0001e20000100800 */
[----:B--2---:R-:W-:-:S03]  /*7e50*/  SEL R3, R23, R0, !P5 ;  /* 0x0000000017037207 */ /* 0x004fc60006800000 */
[----:B------:R-:W2:Y:S04]  /*7e60*/  LDL.LU R0, [R1+0x114] ;  /* 0x0001140001007983 */ /* 0x000ea80000300800 */
[----:B------:R1:W-:Y:S01]  /*7e70*/  STL [R1+0x168], R6 ;  /* 0x0001680601007387 */ /* 0x0003e20000100800 */
[----:B0-----:R-:W-:-:S03]  /*7e80*/  SEL R8, R23, R18, !P5 ;  /* 0x0000001217087207 */ /* 0x001fc60006800000 */
[----:B------:R0:W-:Y:S01]  /*7e90*/  STL [R1+0x15c], R3 ;  /* 0x00015c0301007387 */ /* 0x0001e20000100800 */
[----:B-1----:R-:W-:-:S03]  /*7ea0*/  SEL R6, R23, R16, !P5 ;  /* 0x0000001017067207 */ /* 0x002fc60006800000 */
[----:B------:R1:W-:Y:S01]  /*7eb0*/  STL [R1+0x158], R8 ;  /* 0x0001580801007387 */ /* 0x0003e20000100800 */
[----:B0-----:R-:W-:-:S03]  /*7ec0*/  SEL R3, R23, R14, !P5 ;  /* 0x0000000e17037207 */ /* 0x001fc60006800000 */
[----:B------:R0:W-:Y:S04]  /*7ed0*/  STL [R1+0x154], R6 ;  /* 0x0001540601007387 */ /* 0x0001e80000100800 */
[----:B------:R3:W-:Y:S01]  /*7ee0*/  STL [R1+0x150], R3 ;  /* 0x0001500301007387 */ /* 0x0007e20000100800 */
[C---:B-1----:R-:W-:Y:S02]  /*7ef0*/  SEL R8, R23.reuse, R12, !P5 ;  /* 0x0000000c17087207 */ /* 0x042fe40006800000 */
[----:B0-----:R-:W-:-:S03]  /*7f00*/  SEL R6, R23, R11, !P5 ;  /* 0x0000000b17067207 */ /* 0x001fc60006800000 */
[----:B------:R-:W-:Y:S01]  /*7f10*/  STL [R1+0x14c], R8 ;  /* 0x00014c0801007387 */ /* 0x000fe20000100800 */
[C---:B---3--:R-:W-:Y:S02]  /*7f20*/  SEL R3, R23.reuse, R2, !P5 ;  /* 0x0000000217037207 */ /* 0x048fe40006800000 */
[C---:B------:R-:W-:Y:S01]  /*7f30*/  SEL R2, R23.reuse, R7, !P5 ;  /* 0x0000000717027207 */ /* 0x040fe20006800000 */
[----:B------:R-:W-:Y:S04]  /*7f40*/  STL [R1+0x148], R6 ;  /* 0x0001480601007387 */ /* 0x000fe80000100800 */
[----:B------:R0:W-:Y:S04]  /*7f50*/  STL [R1+0x144], R3 ;  /* 0x0001440301007387 */ /* 0x0001e80000100800 */
[----:B------:R1:W-:Y:S04]  /*7f60*/  STL [R1+0x140], R2 ;  /* 0x0001400201007387 */ /* 0x0003e80000100800 */
[----:B------:R-:W-:Y:S04]  /*7f70*/  STL [R1+0x13c], R5 ;  /* 0x00013c0501007387 */ /* 0x000fe80000100800 */
[----:B------:R-:W3:Y:S01]  /*7f80*/  LDL.LU R24, [R1+0xf4] ;  /* 0x0000f40001187983 */ /* 0x000ee20000300800 */
[----:B0-----:R-:W-:-:S02]  /*7f90*/  SEL R3, R23, R4, !P5 ;  /* 0x0000000417037207 */ /* 0x001fc40006800000 */
[----:B-1----:R-:W-:-:S03]  /*7fa0*/  SEL R2, R23, R28, !P5 ;  /* 0x0000001c17027207 */ /* 0x002fc60006800000 */
[----:B------:R-:W-:Y:S04]  /*7fb0*/  STL [R1+0x138], R3 ;  /* 0x0001380301007387 */ /* 0x000fe80000100800 */
[----:B---3--:R0:W-:Y:S04]  /*7fc0*/  STL [R1+0xe4c], R24 ;  /* 0x000e4c1801007387 */ /* 0x0081e80000100800 */
[----:B------:R-:W-:Y:S04]  /*7fd0*/  STL [R1+0x134], R2 ;  /* 0x0001340201007387 */ /* 0x000fe80000100800 */
[----:B0-----:R-:W3:Y:S01]  /*7fe0*/  LDL.LU R24, [R1+0xf0] ;  /* 0x0000f00001187983 */ /* 0x001ee20000300800 */
[----:B--2---:R-:W-:-:S03]  /*7ff0*/  SEL R0, R23, R0, !P5 ;  /* 0x0000000017007207 */ /* 0x004fc60006800000 */
[----:B---3--:R0:W-:Y:S04]  /*8000*/  STL [R1+0xe50], R24 ;  /* 0x000e501801007387 */ /* 0x0081e80000100800 */
        /* <DEDUP_REMOVED lines=28> */
[----:B0-----:R-:W3:Y:S01]  /*81d0*/  LDL.LU R0, [R1+0x98] ;  /* 0x0000980001007983 */ /* 0x001ee20000300800 */
        /* <DEDUP_REMOVED lines=33> */
[----:B------:R-:W-:Y:S04]  /*83f0*/  STL [R1+0xe8], R9 ;  /* 0x0000e80901007387 */ /* 0x000fe80000100800 */
[----:B------:R0:W-:Y:S04]  /*8400*/  STL [R1+0xe4], R6 ;  /* 0x0000e40601007387 */ /* 0x0001e80000100800 */
[----:B------:R1:W-:Y:S01]  /*8410*/  STL [R1+0xe0], R8 ;  /* 0x0000e00801007387 */ /* 0x0003e20000100800 */
[----:B0-----:R-:W-:-:S03]  /*8420*/  SEL R6, R23, R28, !P5 ;  /* 0x0000001c17067207 */ /* 0x001fc60006800000 */
[----:B------:R-:W2:Y:S04]  /*8430*/  LDL.LU R28, [R1+0x94] ;  /* 0x00009400011c7983 */ /* 0x000ea80000300800 */
[----:B------:R0:W-:Y:S01]  /*8440*/  STL [R1+0xdc], R3 ;  /* 0x0000dc0301007387 */ /* 0x0001e20000100800 */
[----:B-1----:R-:W-:-:S03]  /*8450*/  SEL R8, R23, R20, !P5 ;  /* 0x0000001417087207 */ /* 0x002fc60006800000 */
[----:B------:R1:W-:Y:S01]  /*8460*/  STL [R1+0xd8], R6 ;  /* 0x0000d80601007387 */ /* 0x0003e20000100800 */
[C---:B0-----:R-:W-:Y:S02]  /*8470*/  SEL R3, R23.reuse, R21, !P5 ;  /* 0x0000001517037207 */ /* 0x041fe40006800000 */
[----:B-1----:R-:W-:-:S03]  /*8480*/  SEL R6, R23, R18, !P5 ;  /* 0x0000001217067207 */ /* 0x002fc60006800000 */
[----:B------:R0:W-:Y:S04]  /*8490*/  STL [R1+0xd4], R3 ;  /* 0x0000d40301007387 */ /* 0x0001e80000100800 */
[----:B------:R1:W-:Y:S01]  /*84a0*/  STL [R1+0xd0], R8 ;  /* 0x0000d00801007387 */ /* 0x0003e20000100800 */
[----:B0-----:R-:W-:-:S03]  /*84b0*/  SEL R3, R23, R16, !P5 ;  /* 0x0000001017037207 */ /* 0x001fc60006800000 */
[----:B------:R0:W-:Y:S01]  /*84c0*/  STL [R1+0xcc], R6 ;  /* 0x0000cc0601007387 */ /* 0x0001e20000100800 */
[----:B-1----:R-:W-:-:S03]  /*84d0*/  SEL R8, R23, R14, !P5 ;  /* 0x0000000e17087207 */ /* 0x002fc60006800000 */
[----:B------:R1:W-:Y:S01]  /*84e0*/  STL [R1+0xc8], R3 ;  /* 0x0000c80301007387 */ /* 0x0003e20000100800 */
[----:B0-----:R-:W-:-:S03]  /*84f0*/  SEL R6, R23, R12, !P5 ;  /* 0x0000000c17067207 */ /* 0x001fc60006800000 */
[----:B------:R-:W-:Y:S01]  /*8500*/  STL [R1+0xc4], R8 ;  /* 0x0000c40801007387 */ /* 0x000fe20000100800 */
[----:B-1----:R-:W-:-:S03]  /*8510*/  SEL R3, R23, R11, !P5 ;  /* 0x0000000b17037207 */ /* 0x002fc60006800000 */
[----:B------:R0:W-:Y:S04]  /*8520*/  STL [R1+0xc0], R6 ;  /* 0x0000c00601007387 */ /* 0x0001e80000100800 */
[----:B------:R1:W-:Y:S01]  /*8530*/  STL [R1+0xbc], R3 ;  /* 0x0000bc0301007387 */ /* 0x0003e20000100800 */
[----:B0-----:R-:W-:-:S03]  /*8540*/  SEL R6, R23, R7, !P5 ;  /* 0x0000000717067207 */ /* 0x001fc60006800000 */
[----:B------:R0:W-:Y:S01]  /*8550*/  STL [R1+0xb8], R2 ;  /* 0x0000b80201007387 */ /* 0x0001e20000100800 */
[----:B-1----:R-:W-:-:S03]  /*8560*/  SEL R3, R23, R5, !P5 ;  /* 0x0000000517037207 */ /* 0x002fc60006800000 */
[----:B------:R-:W-:Y:S04]  /*8570*/  STL [R1+0xb4], R6 ;  /* 0x0000b40601007387 */ /* 0x000fe80000100800 */
[----:B------:R-:W-:Y:S04]  /*8580*/  STL [R1+0xb0], R3 ;  /* 0x0000b00301007387 */ /* 0x000fe80000100800 */
[----:B------:R-:W3:Y:S01]  /*8590*/  LDL.LU R25, [R1+0x84] ;  /* 0x0000840001197983 */ /* 0x000ee20000300800 */
[C---:B0-----:R-:W-:Y:S02]  /*85a0*/  SEL R2, R23.reuse, R4, !P5 ;  /* 0x0000000417027207 */ /* 0x041fe40006800000 */
[----:B------:R-:W-:-:S03]  /*85b0*/  SEL R0, R23, R0, !P5 ;  /* 0x0000000017007207 */ /* 0x000fc60006800000 */
[----:B------:R-:W-:Y:S04]  /*85c0*/  STL [R1+0xac], R2 ;  /* 0x0000ac0201007387 */ /* 0x000fe80000100800 */
[----:B---3--:R0:W-:Y:S04]  /*85d0*/  STL [R1+0xe44], R25 ;  /* 0x000e441901007387 */ /* 0x0081e80000100800 */
[----:B------:R2:W-:Y:S04]  /*85e0*/  STL [R1+0xa8], R0 ;  /* 0x0000a80001007387 */ /* 0x0005e80000100800 */
        /* <DEDUP_REMOVED lines=28> */
[----:B0-----:R-:W3:Y:S04]  /*87b0*/  LDL.LU R0, [R1+0x104] ;  /* 0x0001040001007983 */ /* 0x001ee80000300800 */
[----:B------:R-:W3:Y:S04]  /*87c0*/  LDL.LU R28, [R1+0x4] ;  /* 0x00000400011c7983 */ /* 0x000ee80000300800 */
[----:B------:R-:W3:Y:S04]  /*87d0*/  LDL.LU R15, [R1] ;  /* 0x00000000010f7983 */ /* 0x000ee80000300800 */
        /* <DEDUP_REMOVED lines=8> */
[C---:B----4-:R-:W-:Y:S02]  /*8860*/  SEL R27, R23.reuse, R27, !P5 ;  /* 0x0000001b171b7207 */ /* 0x050fe40006800000 */
[C---:B------:R-:W-:Y:S02]  /*8870*/  SEL R19, R23.reuse, R19, !P5 ;  /* 0x0000001317137207 */ /* 0x040fe40006800000 */
[----:B------:R-:W-:-:S02]  /*8880*/  SEL R17, R23, R17, !P5 ;  /* 0x0000001117117207 */ /* 0x000fc40006800000 */
[C---:B------:R-:W-:Y:S02]  /*8890*/  SEL R13, R23.reuse, R13, !P5 ;  /* 0x0000000d170d7207 */ /* 0x040fe40006800000 */
[C---:B------:R-:W-:Y:S02]  /*88a0*/  SEL R10, R23.reuse, R10, !P5 ;  /* 0x0000000a170a7207 */ /* 0x040fe40006800000 */
[C---:B------:R-:W-:Y:S02]  /*88b0*/  SEL R9, R23.reuse, R9, !P5 ;  /* 0x0000000917097207 */ /* 0x040fe40006800000 */
[C---:B------:R-:W-:Y:S02]  /*88c0*/  SEL R8, R23.reuse, R8, !P5 ;  /* 0x0000000817087207 */ /* 0x040fe40006800000 */
        /* <DEDUP_REMOVED lines=17> */
[----:B--2---:R-:W-:-:S05]  /*89e0*/  SEL R25, R23, R25, !P5 ;  /* 0x0000001917197207 */ /* 0x004fca0006800000 */
[----:B------:R0:W-:Y:S04]  /*89f0*/  STL [R1+0x98], R25 ;  /* 0x0000981901007387 */ /* 0x0001e80000100800 */
[----:B0-----:R-:W2:Y:S04]  /*8a00*/  LDL.LU R25, [R1+0xe40] ;  /* 0x000e400001197983 */ /* 0x001ea80000300800 */
[----:B------:R0:W-:Y:S04]  /*8a10*/  STL [R1+0x94], R26 ;  /* 0x0000941a01007387 */ /* 0x0001e80000100800 */
[----:B0-----:R-:W3:Y:S04]  /*8a20*/  LDL.LU R26, [R1+0xe3c] ;  /* 0x000e3c00011a7983 */ /* 0x001ee80000300800 */
[----:B------:R0:W-:Y:S04]  /*8a30*/  STL [R1+0x90], R27 ;  /* 0x0000901b01007387 */ /* 0x0001e80000100800 */
[----:B0-----:R-:W4:Y:S04]  /*8a40*/  LDL.LU R27, [R1+0xe38] ;  /* 0x000e3800011b7983 */ /* 0x001f280000300800 */
[----:B------:R0:W-:Y:S04]  /*8a50*/  STL [R1+0x8c], R19 ;  /* 0x00008c1301007387 */ /* 0x0001e80000100800 */
[----:B0-----:R-:W2:Y:S04]  /*8a60*/  LDL.LU R19, [R1+0xe34] ;  /* 0x000e340001137983 */ /* 0x001ea80000300800 */
        /* <DEDUP_REMOVED lines=43> */
[----:B0-----:R-:W2:Y:S01]  /*8d20*/  LDL.LU R28, [R1+0xde0] ;  /* 0x000de000011c7983 */ /* 0x001ea20000300800 */
[----:B------:R-:W-:-:S02]  /*8d30*/  SEL R15, R23, R15, !P5 ;  /* 0x0000000f170f7207 */ /* 0x000fc40006800000 */
[----:B------:R-:W-:-:S03]  /*8d40*/  SEL R29, R23, R29, !P5 ;  /* 0x0000001d171d7207 */ /* 0x000fc60006800000 */
[----:B------:R2:W-:Y:S04]  /*8d50*/  STL [R1+0x1c], R15 ;  /* 0x00001c0f01007387 */ /* 0x0005e80000100800 */
[----:B------:R-:W-:Y:S01]  /*8d60*/  STL [R1+0x18], R29 ;  /* 0x0000181d01007387 */ /* 0x000fe20000100800 */
[C---:B--2---:R-:W-:Y:S02]  /*8d70*/  SEL R15, R23.reuse, R28, !P5 ;  /* 0x0000001c170f7207 */ /* 0x044fe40006800000 */
[C---:B------:R-:W-:Y:S02]  /*8d80*/  SEL R28, R23.reuse, R0, !P5 ;  /* 0x00000000171c7207 */ /* 0x040fe40006800000 */
[----:B------:R-:W2:Y:S04]  /*8d90*/  LDL.LU R0, [R1+0x28] ;  /* 0x0000280001007983 */ /* 0x000ea80000300800 */
[----:B------:R0:W-:Y:S04]  /*8da0*/  STL [R1+0x14], R15 ;  /* 0x0000140f01007387 */ /* 0x0001e80000100800 */
[----:B------:R-:W-:Y:S01]  /*8db0*/  STL [R1+0x10], R28 ;  /* 0x0000101c01007387 */ /* 0x000fe20000100800 */
[----:B0-----:R-:W-:-:S03]  /*8dc0*/  SEL R15, R23, R4, !P5 ;  /* 0x00000004170f7207 */ /* 0x001fc60006800000 */
[----:B------:R-:W3:Y:S04]  /*8dd0*/  LDL.LU R4, [R1+0x30] ;  /* 0x0000300001047983 */ /* 0x000ee80000300800 */
[----:B------:R0:W-:Y:S04]  /*8de0*/  STL [R1+0xd54], R15 ;  /* 0x000d540f01007387 */ /* 0x0001e80000100800 */
[----:B0-----:R-:W4:Y:S01]  /*8df0*/  LDL.LU R15, [R1+0x4c] ;  /* 0x00004c00010f7983 */ /* 0x001f220000300800 */
[C---:B------:R-:W-:Y:S02]  /*8e00*/  SEL R29, R23.reuse, R5, !P5 ;  /* 0x00000005171d7207 */ /* 0x040fe40006800000 */
[----:B------:R-:W-:-:S02]  /*8e10*/  SEL R28, R23, R7, !P5 ;  /* 0x00000007171c7207 */ /* 0x000fc40006800000 */
[C---:B------:R-:W-:Y:S01]  /*8e20*/  SEL R2, R23.reuse, R2, !P5 ;  /* 0x0000000217027207 */ /* 0x040fe20006800000 */
[----:B------:R-:W-:Y:S04]  /*8e30*/  STL [R1+0xd58], R29 ;  /* 0x000d581d01007387 */ /* 0x000fe80000100800 */
[----:B------:R-:W-:Y:S04]  /*8e40*/  STL [R1+0xd5c], R28 ;  /* 0x000d5c1c01007387 */ /* 0x000fe80000100800 */
[----:B------:R-:W-:Y:S01]  /*8e50*/  STL [R1+0xd60], R2 ;  /* 0x000d600201007387 */ /* 0x000fe20000100800 */
[----:B------:R-:W-:-:S02]  /*8e60*/  SEL R7, R23, R24, !P5 ;  /* 0x0000001817077207 */ /* 0x000fc40006800000 */
[----:B--2---:R-:W-:-:S05]  /*8e70*/  SEL R0, R23, R0, !P5 ;  /* 0x0000000017007207 */ /* 0x004fca0006800000 */
[----:B------:R-:W-:Y:S01]  /*8e80*/  STL [R1+0xd64], R0 ;  /* 0x000d640001007387 */ /* 0x000fe20000100800 */
[----:B---3--:R-:W-:-:S05]  /*8e90*/  SEL R4, R23, R4, !P5 ;  /* 0x0000000417047207 */ /* 0x008fca0006800000 */
[----:B------:R-:W-:Y:S01]  /*8ea0*/  STL [R1+0xd68], R4 ;  /* 0x000d680401007387 */ /* 0x000fe20000100800 */
[----:B----4-:R-:W-:-:S05]  /*8eb0*/  SEL R5, R23, R15, !P5 ;  /* 0x0000000f17057207 */ /* 0x010fca0006800000 */
[----:B------:R0:W-:Y:S04]  /*8ec0*/  STL [R1+0xd6c], R5 ;  /* 0x000d6c0501007387 */ /* 0x0001e80000100800 */
[----:B0-----:R-:W2:Y:S04]  /*8ed0*/  LDL.LU R5, [R1+0x1e8] ;  /* 0x0001e80001057983 */ /* 0x001ea80000300800 */
[----:B------:R-:W3:Y:S04]  /*8ee0*/  LDL.LU R4, [R1+0x1e0] ;  /* 0x0001e00001047983 */ /* 0x000ee80000300800 */
[----:B------:R-:W4:Y:S04]  /*8ef0*/  LDL.LU R0, [R1+0x1f8] ;  /* 0x0001f80001007983 */ /* 0x000f280000300800 */
[----:B------:R-:W4:Y:S04]  /*8f00*/  LDL.LU R2, [R1+0x1dc] ;  /* 0x0001dc0001027983 */ /* 0x000f280000300800 */
[----:B------:R-:W4:Y:S04]  /*8f10*/  LDL.LU R28, [R1+0x1d8] ;  /* 0x0001d800011c7983 */ /* 0x000f280000300800 */
[----:B------:R-:W4:Y:S04]  /*8f20*/  LDL.LU R29, [R1+0x1d0] ;  /* 0x0001d000011d7983 */ /* 0x000f280000300800 */
[----:B------:R-:W4:Y:S04]  /*8f30*/  LDL.LU R15, [R1+0x1cc] ;  /* 0x0001cc00010f7983 */ /* 0x000f280000300800 */
[----:B------:R0:W-:Y:S04]  /*8f40*/  STL [R1+0xd70], R7 ;  /* 0x000d700701007387 */ /* 0x0001e80000100800 */
[----:B0-----:R-:W4:Y:S04]  /*8f50*/  LDL.LU R7, [R1+0x1e4] ;  /* 0x0001e40001077983 */ /* 0x001f280000300800 */
[----:B------:R-:W0:Y:S01]  /*8f60*/  S2R R24, SR_TID.X ;  /* 0x0000000000187919 */ /* 0x000e220000002100 */
[----:B------:R-:W-:-:S02]  /*8f70*/  SEL R11, R23, R11, !P5 ;  /* 0x0000000b170b7207 */ /* 0x000fc40006800000 */
[C---:B------:R-:W-:Y:S02]  /*8f80*/  SEL R12, R23.reuse, R12, !P5 ;  /* 0x0000000c170c7207 */ /* 0x040fe40006800000 */
[C---:B------:R-:W-:Y:S02]  /*8f90*/  SEL R14, R23.reuse, R14, !P5 ;  /* 0x0000000e170e7207 */ /* 0x040fe40006800000 */
[C---:B------:R-:W-:Y:S01]  /*8fa0*/  SEL R16, R23.reuse, R16, !P5 ;  /* 0x0000001017107207 */ /* 0x040fe20006800000 */
[----:B------:R-:W-:Y:S01]  /*8fb0*/  STL [R1+0xd74], R11 ;  /* 0x000d740b01007387 */ /* 0x000fe20000100800 */
[C---:B------:R-:W-:Y:S02]  /*8fc0*/  SEL R18, R23.reuse, R18, !P5 ;  /* 0x0000001217127207 */ /* 0x040fe40006800000 */
[C---:B------:R-:W-:Y:S01]  /*8fd0*/  SEL R20, R23.reuse, R20, !P5 ;  /* 0x0000001417147207 */ /* 0x040fe20006800000 */
[----:B------:R-:W-:Y:S01]  /*8fe0*/  STL [R1+0xd78], R12 ;  /* 0x000d780c01007387 */ /* 0x000fe20000100800 */
[----:B------:R-:W-:-:S02]  /*8ff0*/  SEL R21, R23, R21, !P5 ;  /* 0x0000001517157207 */ /* 0x000fc40006800000 */
[C---:B------:R-:W-:Y:S01]  /*9000*/  SEL R22, R23.reuse, R22, !P5 ;  /* 0x0000001617167207 */ /* 0x040fe20006800000 */
[----:B------:R-:W-:Y:S01]  /*9010*/  STL [R1+0xd7c], R14 ;  /* 0x000d7c0e01007387 */ /* 0x000fe20000100800 */
[C---:B------:R-:W-:Y:S02]  /*9020*/  SEL R3, R23.reuse, R3, !P5 ;  /* 0x0000000317037207 */ /* 0x040fe40006800000 */
[C---:B------:R-:W-:Y:S01]  /*9030*/  SEL R6, R23.reuse, R6, !P5 ;  /* 0x0000000617067207 */ /* 0x040fe20006800000 */
[----:B------:R-:W-:Y:S01]  /*9040*/  STL [R1+0xd80], R16 ;  /* 0x000d801001007387 */ /* 0x000fe20000100800 */
[----:B------:R-:W-:-:S03]  /*9050*/  SEL R8, R23, R8, !P5 ;  /* 0x0000000817087207 */ /* 0x000fc60006800000 */
[----:B------:R-:W-:Y:S01]  /*9060*/  STL [R1+0xd84], R18 ;  /* 0x000d841201007387 */ /* 0x000fe20000100800 */
[----:B0-----:R-:W-:Y:S02]  /*9070*/  LOP3.LUT R24, R24, 0x3f, RZ, 0xc0, !PT ;  /* 0x0000003f18187812 */ /* 0x001fe400078ec0ff */
[C---:B------:R-:W-:Y:S01]  /*9080*/  SEL R9, R23.reuse, R9, !P5 ;  /* 0x0000000917097207 */ /* 0x040fe20006800000 */
[----:B------:R-:W-:Y:S01]  /*9090*/  STL [R1+0xd88], R20 ;  /* 0x000d881401007387 */ /* 0x000fe20000100800 */
[----:B------:R-:W-:-:S03]  /*90a0*/  SEL R10, R23, R10, !P5 ;  /* 0x0000000a170a7207 */ /* 0x000fc60006800000 */
[----:B------:R-:W-:Y:S01]  /*90b0*/  STL [R1+0xd8c], R21 ;  /* 0x000d8c1501007387 */ /* 0x000fe20000100800 */
[C---:B------:R-:W-:Y:S01]  /*90c0*/  SEL R13, R23.reuse, R13, !P5 ;  /* 0x0000000d170d7207 */ /* 0x040fe20006800000 */
[----:B------:R-:W-:Y:S02]  /*90d0*/  IMAD R24, R24, c[0x0][0x18c], RZ ;  /* 0x0000630018187a24 */ /* 0x000fe400078e02ff */
[----:B------:R-:W-:Y:S01]  /*90e0*/  STL [R1+0xd90], R22 ;  /* 0x000d901601007387 */ /* 0x000fe20000100800 */
[----:B------:R-:W-:-:S03]  /*90f0*/  SEL R17, R23, R17, !P5 ;  /* 0x0000001117117207 */ /* 0x000fc60006800000 */
[----:B------:R3:W-:Y:S01]  /*9100*/  STL [R1+0xd94], R3 ;  /* 0x000d940301007387 */ /* 0x0007e20000100800 */
[----:B------:R-:W-:-:S03]  /*9110*/  SEL R19, R23, R19, !P5 ;  /* 0x0000001317137207 */ /* 0x000fc60006800000 */
[----:B------:R-:W-:Y:S01]  /*9120*/  STL [R1+0xd98], R6 ;  /* 0x000d980601007387 */ /* 0x000fe20000100800 */
[----:B------:R-:W-:-:S03]  /*9130*/  SEL R27, R23, R27, !P5 ;  /* 0x0000001b171b7207 */ /* 0x000fc60006800000 */
[----:B------:R-:W-:Y:S01]  /*9140*/  STL [R1+0xd9c], R8 ;  /* 0x000d9c0801007387 */ /* 0x000fe20000100800 */
[----:B------:R-:W-:-:S03]  /*9150*/  SEL R26, R23, R26, !P5 ;  /* 0x0000001a171a7207 */ /* 0x000fc60006800000 */
[----:B------:R-:W-:Y:S01]  /*9160*/  STL [R1+0xda0], R9 ;  /* 0x000da00901007387 */ /* 0x000fe20000100800 */
[----:B------:R-:W-:-:S03]  /*9170*/  SEL R23, R23, R25, !P5 ;  /* 0x0000001917177207 */ /* 0x000fc60006800000 */
[----:B------:R-:W-:Y:S01]  /*9180*/  STL [R1+0xda4], R10 ;  /* 0x000da40a01007387 */ /* 0x000fe20000100800 */
[----:B------:R-:W-:-:S03]  /*9190*/  LEA.HI.X.SX32 R24, R24, c[0x0][0x16c], 0x1, P6 ;  /* 0x00005b0018187a11 */ /* 0x000fc600030f0eff */
[----:B------:R-:W-:Y:S04]  /*91a0*/  STL [R1+0xda8], R13 ;  /* 0x000da80d01007387 */ /* 0x000fe80000100800 */
[----:B------:R-:W-:Y:S04]  /*91b0*/  STL [R1+0xdac], R17 ;  /* 0x000dac1101007387 */ /* 0x000fe80000100800 */
[----:B------:R-:W-:Y:S04]  /*91c0*/  STL [R1+0xdb0], R19 ;  /* 0x000db01301007387 */ /* 0x000fe80000100800 */
[----:B------:R-:W-:Y:S04]  /*91d0*/  STL [R1+0xdb4], R27 ;  /* 0x000db41b01007387 */ /* 0x000fe80000100800 */
[----:B------:R-:W-:Y:S04]  /*91e0*/  STL [R1+0xdb8], R26 ;  /* 0x000db81a01007387 */ /* 0x000fe80000100800 */
[----:B------:R-:W-:Y:S04]  /*91f0*/  STL [R1+0xdbc], R23 ;  /* 0x000dbc1701007387 */ /* 0x000fe80000100800 */
[----:B------:R-:W-:Y:S01]  /*9200*/  STL [R1+0xdc0], R24 ;  /* 0x000dc01801007387 */ /* 0x000fe20000100800 */
[----:B--2---:R-:W-:-:S02]  /*9210*/  IMAD R5, R5, c[0x0][0x190], RZ ;  /* 0x0000640005057a24 */ /* 0x004fc400078e02ff */
[----:B---3--:R-:W-:Y:S02]  /*9220*/  IMAD R3, R4, c[0x0][0x190], RZ ;  /* 0x0000640004037a24 */ /* 0x008fe400078e02ff */
[----:B----4-:R-:W-:Y:S02]  /*9230*/  IMAD R4, R0, c[0x0][0x190], RZ ;  /* 0x0000640000047a24 */ /* 0x010fe400078e02ff */
[----:B------:R-:W-:Y:S02]  /*9240*/  IMAD R0, R2, c[0x0][0x190], RZ ;  /* 0x0000640002007a24 */ /* 0x000fe400078e02ff */
[----:B------:R-:W-:-:S05]  /*9250*/  IMAD R25, R7, c[0x0][0x190], RZ ;  /* 0x0000640007197a24 */ /* 0x000fca00078e02ff */
[----:B------:R-:W-:Y:S04]  /*9260*/  STL [R1+0xdc4], R25 ;  /* 0x000dc41901007387 */ /* 0x000fe80000100800 */
[----:B------:R-:W-:Y:S04]  /*9270*/  STL [R1+0x24], R5 ;  /* 0x0000240501007387 */ /* 0x000fe80000100800 */
[----:B------:R0:W-:Y:S04]  /*9280*/  STL [R1+0x28], R3 ;  /* 0x0000280301007387 */ /* 0x0001e80000100800 */
[----:B------:R-:W-:Y:S01]  /*9290*/  STL [R1+0x2c], R4 ;  /* 0x00002c0401007387 */ /* 0x000fe20000100800 */
[----:B0-----:R-:W-:-:S03]  /*92a0*/  IMAD R3, R28, c[0x0][0x190], RZ ;  /* 0x000064001c037a24 */ /* 0x001fc600078e02ff */
[----:B------:R0:W-:Y:S04]  /*92b0*/  STL [R1+0x30], R0 ;  /* 0x0000300001007387 */ /* 0x0001e80000100800 */
[----:B------:R-:W-:Y:S04]  /*92c0*/  STL [R1+0x4c], R3 ;  /* 0x00004c0301007387 */ /* 0x000fe80000100800 */
[----:B------:R-:W2:Y:S01]  /*92d0*/  LDL.LU R25, [R1+0x1b0] ;  /* 0x0001b00001197983 */ /* 0x000ea20000300800 */
[----:B------:R-:W-:Y:S02]  /*92e0*/  IMAD R2, R29, c[0x0][0x190], RZ ;  /* 0x000064001d027a24 */ /* 0x000fe400078e02ff */
[----:B0-----:R-:W-:-:S03]  /*92f0*/  IMAD R0, R15, c[0x0][0x190], RZ ;  /* 0x000064000f007a24 */ /* 0x001fc600078e02ff */
[----:B------:R-:W-:Y:S04]  /*9300*/  STL [R1+0xfc], R2 ;  /* 0x0000fc0201007387 */ /* 0x000fe80000100800 */
[----:B--2---:R0:W-:Y:S04]  /*9310*/  STL [R1+0xdd8], R25 ;  /* 0x000dd81901007387 */ /* 0x0041e80000100800 */
[----:B------:R-:W-:Y:S04]  /*9320*/  STL [R1+0x100], R0 ;  /* 0x0001000001007387 */ /* 0x000fe80000100800 */
[----:B0-----:R-:W2:Y:S04]  /*9330*/  LDL.LU R25, [R1+0x1b4] ;  /* 0x0001b40001197983 */ /* 0x001ea80000300800 */
        /* <DEDUP_REMOVED lines=29> */
[----:B------:R-:W3:Y:S01]  /*9510*/  LDL.LU R15, [R1+0x12c] ;  /* 0x00012c00010f7983 */ /* 0x000ee20000300800 */
[----:B--2---:R-:W-:-:S05]  /*9520*/  IMAD R25, R25, c[0x0][0x190], RZ ;  /* 0x0000640019197a24 */ /* 0x004fca00078e02ff */
[----:B------:R0:W-:Y:S04]  /*9530*/  STL [R1+0x104], R25 ;  /* 0x0001041901007387 */ /* 0x0001e80000100800 */
[----:B0-----:R-:W2:Y:S02]  /*9540*/  LDL.LU R25, [R1+0xddc] ;  /* 0x000ddc0001197983 */ /* 0x001ea40000300800 */
[----:B--2---:R-:W-:-:S05]  /*9550*/  IMAD R25, R25, c[0x0][0x190], RZ ;  /* 0x0000640019197a24 */ /* 0x004fca00078e02ff */
[----:B------:R0:W-:Y:S04]  /*9560*/  STL [R1+0x124], R25 ;  /* 0x0001241901007387 */ /* 0x0001e80000100800 */
[----:B0-----:R-:W2:Y:S01]  /*9570*/  LDL.LU R25, [R1+0xdd8] ;  /* 0x000dd80001197983 */ /* 0x001ea20000300800 */
[----:B---3--:R-:W-:Y:S02]  /*9580*/  IMAD R24, R24, c[0x0][0x190], RZ ;  /* 0x0000640018187a24 */ /* 0x008fe400078e02ff */
[----:B----4-:R-:W-:Y:S02]  /*9590*/  IMAD R23, R23, c[0x0][0x190], RZ ;  /* 0x0000640017177a24 */ /* 0x010fe400078e02ff */
[----:B------:R-:W-:Y:S02]  /*95a0*/  IMAD R8, R8, c[0x0][0x190], RZ ;  /* 0x0000640008087a24 */ /* 0x000fe400078e02ff */
[----:B------:R-:W-:-:S02]  /*95b0*/  IMAD R5, R5, c[0x0][0x190], RZ ;  /* 0x0000640005057a24 */ /* 0x000fc400078e02ff */
[----:B--2---:R-:W-:-:S05]  /*95c0*/  IMAD R25, R25, c[0x0][0x190], RZ ;  /* 0x0000640019197a24 */ /* 0x004fca00078e02ff */
[----:B------:R0:W-:Y:S04]  /*95d0*/  STL [R1+0x160], R25 ;  /* 0x0001601901007387 */ /* 0x0001e80000100800 */
[----:B------:R1:W-:Y:S04]  /*95e0*/  STL [R1+0x164], R24 ;  /* 0x0001641801007387 */ /* 0x0003e80000100800 */
[----:B------:R2:W-:Y:S01]  /*95f0*/  STL [R1+0x16c], R23 ;  /* 0x00016c1701007387 */ /* 0x0005e20000100800 */
[----:B0-----:R-:W-:Y:S02]  /*9600*/  IMAD R25, R26, c[0x0][0x190], RZ ;  /* 0x000064001a197a24 */ /* 0x001fe400078e02ff */
[----:B-1----:R-:W-:-:S03]  /*9610*/  IMAD R24, R27, c[0x0][0x190], RZ ;  /* 0x000064001b187a24 */ /* 0x002fc600078e02ff */
[----:B------:R-:W-:Y:S01]  /*9620*/  STL [R1+0x17c], R25 ;  /* 0x00017c1901007387 */ /* 0x000fe20000100800 */
[----:B--2---:R-:W-:Y:S02]  /*9630*/  IMAD R23, R19, c[0x0][0x190], RZ ;  /* 0x0000640013177a24 */ /* 0x004fe400078e02ff */
[----:B------:R-:W-:Y:S02]  /*9640*/  IMAD R19, R17, c[0x0][0x190], RZ ;  /* 0x0000640011137a24 */ /* 0x000fe400078e02ff */
[----:B------:R-:W-:Y:S01]  /*9650*/  IMAD R17, R13, c[0x0][0x190], RZ ;  /* 0x000064000d117a24 */ /* 0x000fe200078e02ff */
[----:B------:R-:W-:Y:S01]  /*9660*/  STL [R1+0x19c], R24 ;  /* 0x00019c1801007387 */ /* 0x000fe20000100800 */
[----:B------:R-:W-:Y:S02]  /*9670*/  IMAD R13, R10, c[0x0][0x190], RZ ;  /* 0x000064000a0d7a24 */ /* 0x000fe400078e02ff */
[----:B------:R-:W-:Y:S01]  /*9680*/  IMAD R10, R9, c[0x0][0x190], RZ ;  /* 0x00006400090a7a24 */ /* 0x000fe200078e02ff */
[----:B------:R-:W-:Y:S01]  /*9690*/  STL [R1+0x198], R23 ;  /* 0x0001981701007387 */ /* 0x000fe20000100800 */
[----:B------:R-:W-:-:S03]  /*96a0*/  IMAD R9, R6, c[0x0][0x190], RZ ;  /* 0x0000640006097a24 */ /* 0x000fc600078e02ff */
[----:B------:R-:W-:Y:S01]  /*96b0*/  STL [R1+0x194], R19 ;  /* 0x0001941301007387 */ /* 0x000fe20000100800 */
[----:B------:R-:W-:-:S03]  /*96c0*/  IMAD R6, R3, c[0x0][0x190], RZ ;  /* 0x0000640003067a24 */ /* 0x000fc600078e02ff */
[----:B------:R-:W-:Y:S04]  /*96d0*/  STL [R1+0x190], R17 ;  /* 0x0001901101007387 */ /* 0x000fe80000100800 */
[----:B------:R-:W-:Y:S01]  /*96e0*/  STL [R1+0x18c], R13 ;  /* 0x00018c0d01007387 */ /* 0x000fe20000100800 */
[----:B------:R-:W-:-:S03]  /*96f0*/  IMAD R3, R21, c[0x0][0x190], RZ ;  /* 0x0000640015037a24 */ /* 0x000fc600078e02ff */
[----:B------:R-:W-:Y:S04]  /*9700*/  STL [R1+0x188], R10 ;  /* 0x0001880a01007387 */ /* 0x000fe80000100800 */
[----:B------:R0:W-:Y:S04]  /*9710*/  STL [R1+0x184], R8 ;  /* 0x0001840801007387 */ /* 0x0001e80000100800 */
[----:B------:R-:W-:Y:S01]  /*9720*/  STL [R1+0x180], R9 ;  /* 0x0001800901007387 */ /* 0x000fe20000100800 */
[----:B0-----:R-:W-:-:S03]  /*9730*/  IMAD R8, R22, c[0x0][0x190], RZ ;  /* 0x0000640016087a24 */ /* 0x001fc600078e02ff */
[----:B------:R0:W-:Y:S04]  /*9740*/  STL [R1+0x178], R6 ;  /* 0x0001780601007387 */ /* 0x0001e80000100800 */
[----:B------:R1:W-:Y:S04]  /*9750*/  STL [R1+0x174], R8 ;  /* 0x0001740801007387 */ /* 0x0003e80000100800 */
[----:B------:R2:W-:Y:S01]  /*9760*/  STL [R1+0x170], R3 ;  /* 0x0001700301007387 */ /* 0x0005e20000100800 */
[----:B0-----:R-:W-:Y:S02]  /*9770*/  IMAD R6, R20, c[0x0][0x190], RZ ;  /* 0x0000640014067a24 */ /* 0x001fe400078e02ff */
[----:B-1----:R-:W-:-:S03]  /*9780*/  IMAD R8, R18, c[0x0][0x190], RZ ;  /* 0x0000640012087a24 */ /* 0x002fc600078e02ff */
[----:B------:R0:W-:Y:S01]  /*9790*/  STL [R1+0x168], R6 ;  /* 0x0001680601007387 */ /* 0x0001e20000100800 */
[----:B--2---:R-:W-:-:S03]  /*97a0*/  IMAD R3, R16, c[0x0][0x190], RZ ;  /* 0x0000640010037a24 */ /* 0x004fc600078e02ff */
[----:B------:R1:W-:Y:S04]  /*97b0*/  STL [R1+0x15c], R8 ;  /* 0x00015c0801007387 */ /* 0x0003e80000100800 */
[----:B------:R2:W-:Y:S01]  /*97c0*/  STL [R1+0x158], R3 ;  /* 0x0001580301007387 */ /* 0x0005e20000100800 */
[----:B0-----:R-:W-:Y:S02]  /*97d0*/  IMAD R6, R14, c[0x0][0x190], RZ ;  /* 0x000064000e067a24 */ /* 0x001fe400078e02ff */
[----:B-1----:R-:W-:-:S03]  /*97e0*/  IMAD R8, R12, c[0x0][0x190], RZ ;  /* 0x000064000c087a24 */ /* 0x002fc600078e02ff */
[----:B------:R0:W-:Y:S01]  /*97f0*/  STL [R1+0x154], R6 ;  /* 0x0001540601007387 */ /* 0x0001e20000100800 */
[----:B--2---:R-:W-:-:S03]  /*9800*/  IMAD R3, R11, c[0x0][0x190], RZ ;  /* 0x000064000b037a24 */ /* 0x004fc600078e02ff */
[----:B------:R-:W-:Y:S04]  /*9810*/  STL [R1+0x150], R8 ;  /* 0x0001500801007387 */ /* 0x000fe80000100800 */
[----:B------:R1:W-:Y:S01]  /*9820*/  STL [R1+0x14c], R3 ;  /* 0x00014c0301007387 */ /* 0x0003e20000100800 */
[----:B0-----:R-:W-:-:S05]  /*9830*/  IMAD R6, R7, c[0x0][0x190], RZ ;  /* 0x0000640007067a24 */ /* 0x001fca00078e02ff */
[----:B------:R-:W-:Y:S01]  /*9840*/  STL [R1+0x148], R6 ;  /* 0x0001480601007387 */ /* 0x000fe20000100800 */
[----:B-1----:R-:W-:-:S03]  /*9850*/  IMAD R3, R4, c[0x0][0x190], RZ ;  /* 0x0000640004037a24 */ /* 0x002fc600078e02ff */
[----:B------:R-:W-:Y:S01]  /*9860*/  STL [R1+0x144], R5 ;  /* 0x0001440501007387 */ /* 0x000fe20000100800 */
[----:B------:R-:W-:Y:S02]  /*9870*/  IMAD R4, R0, c[0x0][0x190], RZ ;  /* 0x0000640000047a24 */ /* 0x000fe400078e02ff */
[----:B------:R-:W-:Y:S01]  /*9880*/  IMAD R0, R2, c[0x0][0x190], RZ ;  /* 0x0000640002007a24 */ /* 0x000fe200078e02ff */
        /* <DEDUP_REMOVED lines=149> */
[----:B------:R-:W-:Y:S02]  /*a1e0*/  IMAD R19, R19, c[0x0][0x190], RZ ;  /* 0x0000640013137a24 */ /* 0x000fe400078e02ff */
[----:B------:R-:W-:Y:S02]  /*a1f0*/  IMAD R17, R17, c[0x0][0x190], RZ ;  /* 0x0000640011117a24 */ /* 0x000fe400078e02ff */
[----:B------:R-:W-:Y:S02]  /*a200*/  IMAD R13, R13, c[0x0][0x190], RZ ;  /* 0x000064000d0d7a24 */ /* 0x000fe400078e02ff */
[----:B------:R-:W-:Y:S02]  /*a210*/  IMAD R10, R10, c[0x0][0x190], RZ ;  /* 0x000064000a0a7a24 */ /* 0x000fe400078e02ff */
        /* <DEDUP_REMOVED lines=20> */
[----:B--2---:R-:W-:-:S05]  /*a360*/  IMAD R25, R25, c[0x0][0x190], RZ ;  /* 0x0000640019197a24 */ /* 0x004fca00078e02ff */
        /* <DEDUP_REMOVED lines=45> */
[----:B0-----:R-:W3:Y:S04]  /*a640*/  LDL.LU R5, [R1+0xd6c] ;  /* 0x000d6c0001057983 */ /* 0x001ee80000300800 */
[----:B------:R0:W-:Y:S04]  /*a650*/  STL [R1+0x34], R4 ;  /* 0x0000340401007387 */ /* 0x0001e80000100800 */
[----:B0-----:R-:W4:Y:S04]  /*a660*/  LDL.LU R4, [R1+0xd68] ;  /* 0x000d680001047983 */ /* 0x001f280000300800 */
        /* <DEDUP_REMOVED lines=9> */
[----:B0-----:R-:W4:Y:S01]  /*a700*/  LDL.LU R15, [R1+0xd54] ;  /* 0x000d5400010f7983 */ /* 0x001f220000300800 */
[----:B--2---:R-:W-:-:S02]  /*a710*/  IMAD R7, R7, c[0x0][0x190], RZ ;  /* 0x0000640007077a24 */ /* 0x004fc400078e02ff */
[----:B---3--:R-:W-:Y:S02]  /*a720*/  IMAD R5, R5, c[0x0][0x190], RZ ;  /* 0x0000640005057a24 */ /* 0x008fe400078e02ff */
[----:B----4-:R-:W-:Y:S02]  /*a730*/  IMAD R4, R4, c[0x0][0x190], RZ ;  /* 0x0000640004047a24 */ /* 0x010fe400078e02ff */
[----:B------:R-:W-:Y:S02]  /*a740*/  IMAD R0, R0, c[0x0][0x190], RZ ;  /* 0x0000640000007a24 */ /* 0x000fe400078e02ff */
[----:B------:R-:W-:Y:S02]  /*a750*/  IMAD R2, R2, c[0x0][0x190], RZ ;  /* 0x0000640002027a24 */ /* 0x000fe400078e02ff */
[----:B------:R-:W-:Y:S02]  /*a760*/  IMAD R28, R28, c[0x0][0x190], RZ ;  /* 0x000064001c1c7a24 */ /* 0x000fe400078e02ff */
[----:B------:R-:W-:-:S02]  /*a770*/  IMAD R29, R29, c[0x0][0x190], RZ ;  /* 0x000064001d1d7a24 */ /* 0x000fc400078e02ff */
[----:B------:R-:W-:-:S05]  /*a780*/  IMAD R15, R15, c[0x0][0x190], RZ ;  /* 0x000064000f0f7a24 */ /* 0x000fca00078e02ff */
[----:B------:R0:W-:Y:S04]  /*a790*/  STL [R1+0xc], R15 ;  /* 0x00000c0f01007387 */ /* 0x0001e80000100800 */
[----:B0-----:R-:W2:Y:S04]  /*a7a0*/  LDL.LU R15, [R1+0xd50] ;  /* 0x000d5000010f7983 */ /* 0x001ea80000300800 */
[----:B------:R0:W-:Y:S04]  /*a7b0*/  STL [R1+0xd10], R29 ;  /* 0x000d101d01007387 */ /* 0x0001e80000100800 */
[----:B------:R1:W-:Y:S04]  /*a7c0*/  STL [R1+0xd0c], R28 ;  /* 0x000d0c1c01007387 */ /* 0x0003e80000100800 */
[----:B0-----:R-:W3:Y:S04]  /*a7d0*/  LDL.LU R29, [R1+0x4c] ;  /* 0x00004c00011d7983 */ /* 0x001ee80000300800 */
[----:B-1----:R-:W4:Y:S04]  /*a7e0*/  LDL.LU R28, [R1+0xfc] ;  /* 0x0000fc00011c7983 */ /* 0x002f280000300800 */
[----:B------:R0:W-:Y:S04]  /*a7f0*/  STL [R1+0xd08], R2 ;  /* 0x000d080201007387 */ /* 0x0001e80000100800 */
[----:B0-----:R-:W3:Y:S04]  /*a800*/  LDL.LU R2, [R1+0x30] ;  /* 0x0000300001027983 */ /* 0x001ee80000300800 */
[----:B------:R0:W-:Y:S04]  /*a810*/  STL [R1+0xd04], R0 ;  /* 0x000d040001007387 */ /* 0x0001e80000100800 */
[----:B0-----:R-:W3:Y:S04]  /*a820*/  LDL.LU R0, [R1+0x104] ;  /* 0x0001040001007983 */ /* 0x001ee80000300800 */
[----:B------:R0:W-:Y:S04]  /*a830*/  STL [R1+0xd00], R4 ;  /* 0x000d000401007387 */ /* 0x0001e80000100800 */
[----:B0-----:R-:W3:Y:S04]  /*a840*/  LDL.LU R4, [R1+0x2c] ;  /* 0x00002c0001047983 */ /* 0x001ee80000300800 */
[----:B------:R0:W-:Y:S04]  /*a850*/  STL [R1+0xcfc], R5 ;  /* 0x000cfc0501007387 */ /* 0x0001e80000100800 */
[----:B0-----:R-:W3:Y:S04]  /*a860*/  LDL.LU R5, [R1+0x28] ;  /* 0x0000280001057983 */ /* 0x001ee80000300800 */
[----:B------:R0:W-:Y:S04]  /*a870*/  STL [R1+0xcf8], R7 ;  /* 0x000cf80701007387 */ /* 0x0001e80000100800 */
[----:B0-----:R-:W3:Y:S01]  /*a880*/  LDL.LU R7, [R1+0x24] ;  /* 0x0000240001077983 */ /* 0x001ee20000300800 */
[----:B------:R-:W-:-:S02]  /*a890*/  IMAD R11, R11, c[0x0][0x190], RZ ;  /* 0x000064000b0b7a24 */ /* 0x000fc400078e02ff */
[----:B------:R-:W-:Y:S02]  /*a8a0*/  IMAD R12, R12, c[0x0][0x190], RZ ;  /* 0x000064000c0c7a24 */ /* 0x000fe400078e02ff */
        /* <DEDUP_REMOVED lines=9> */
[----:B------:R-:W-:Y:S01]  /*a940*/  STL [R1+0xd20], R16 ;  /* 0x000d201001007387 */ /* 0x000fe20000100800 */
[----:B------:R-:W-:-:S03]  /*a950*/  IMAD R3, R3, c[0x0][0x190], RZ ;  /* 0x0000640003037a24 */ /* 0x000fc600078e02ff */
[----:B------:R0:W-:Y:S01]  /*a960*/  STL [R1+0xd24], R18 ;  /* 0x000d241201007387 */ /* 0x0001e20000100800 */
[----:B------:R-:W-:-:S03]  /*a970*/  IMAD R6, R6, c[0x0][0x190], RZ ;  /* 0x0000640006067a24 */ /* 0x000fc600078e02ff */
        /* <DEDUP_REMOVED lines=11> */
[----:B------:R-:W-:-:S02]  /*aa30*/  IMAD R8, R8, c[0x0][0x190], RZ ;  /* 0x0000640008087a24 */ /* 0x000fc400078e02ff */
[----:B------:R-:W-:Y:S02]  /*aa40*/  IMAD R9, R9, c[0x0][0x190], RZ ;  /* 0x0000640009097a24 */ /* 0x000fe400078e02ff */
[----:B------:R-:W-:Y:S02]  /*aa50*/  IMAD R10, R10, c[0x0][0x190], RZ ;  /* 0x000064000a0a7a24 */ /* 0x000fe400078e02ff */
[----:B------:R-:W-:Y:S01]  /*aa60*/  IMAD R13, R13, c[0x0][0x190], RZ ;  /* 0x000064000d0d7a24 */ /* 0x000fe200078e02ff */
[----:B------:R-:W-:Y:S01]  /*aa70*/  STL [R1+0xd3c], R8 ;  /* 0x000d3c0801007387 */ /* 0x000fe20000100800 */
[----:B------:R-:W-:-:S03]  /*aa80*/  IMAD R17, R17, c[0x0][0x190], RZ ;  /* 0x0000640011117a24 */ /* 0x000fc600078e02ff */
[----:B------:R2:W-:Y:S04]  /*aa90*/  STL [R1+0xd40], R9 ;  /* 0x000d400901007387 */ /* 0x0005e80000100800 */
[----:B------:R-:W-:Y:S04]  /*aaa0*/  STL [R1+0xd44], R10 ;  /* 0x000d440a01007387 */ /* 0x000fe80000100800 */
[----:B------:R-:W-:Y:S04]  /*aab0*/  STL [R1+0xd48], R13 ;  /* 0x000d480d01007387 */ /* 0x000fe80000100800 */
[----:B------:R-:W-:Y:S04]  /*aac0*/  STL [R1+0xd4c], R17 ;  /* 0x000d4c1101007387 */ /* 0x000fe80000100800 */
[----:B------:R-:W4:Y:S01]  /*aad0*/  LDL.LU R16, [R1+0x19c] ;  /* 0x00019c0001107983 */ /* 0x000f220000300800 */
[----:B--2---:R-:W-:-:S05]  /*aae0*/  LEA R9, P2, R25, R15, 0x1 ;  /* 0x0000000f19097211 */ /* 0x004fca00078408ff */
[----:B------:R0:W-:Y:S01]  /*aaf0*/  STL [R1+0xca0], R9 ;  /* 0x000ca00901007387 */ /* 0x0001e20000100800 */
[----:B---3--:R-:W-:-:S05]  /*ab00*/  LEA R8, P3, R7, R15, 0x1 ;  /* 0x0000000f07087211 */ /* 0x008fca00078608ff */
[----:B------:R1:W-:Y:S04]  /*ab10*/  STL [R1+0x8c8], R8 ;  /* 0x0008c80801007387 */ /* 0x0003e80000100800 */
[----:B------:R-:W2:Y:S01]  /*ab20*/  LDL.LU R14, [R1+0x198] ;  /* 0x00019800010e7983 */ /* 0x000ea20000300800 */
[-C--:B0-----:R-:W-:Y:S02]  /*ab30*/  LEA R9, P4, R5, R15.reuse, 0x1 ;  /* 0x0000000f05097211 */ /* 0x081fe400078808ff */
[----:B-1----:R-:W-:-:S03]  /*ab40*/  LEA R8, P5, R4, R15, 0x1 ;  /* 0x0000000f04087211 */ /* 0x002fc600078a08ff */
[----:B------:R0:W-:Y:S04]  /*ab50*/  STL [R1+0x8d0], R9 ;  /* 0x0008d00901007387 */ /* 0x0001e80000100800 */
[----:B------:R1:W-:Y:S04]  /*ab60*/  STL [R1+0x8d8], R8 ;  /* 0x0008d80801007387 */ /* 0x0003e80000100800 */
[----:B------:R-:W3:Y:S01]  /*ab70*/  LDL.LU R12, [R1+0x194] ;  /* 0x00019400010c7983 */ /* 0x000ee20000300800 */
[-C--:B0-----:R-:W-:Y:S02]  /*ab80*/  LEA R9, P6, R2, R15.reuse, 0x1 ;  /* 0x0000000f02097211 */ /* 0x081fe400078c08ff */
[----:B-1----:R-:W-:-:S03]  /*ab90*/  LEA R8, P0, R29, R15, 0x1 ;  /* 0x0000000f1d087211 */ /* 0x002fc600078008ff */
[----:B------:R4:W-:Y:S04]  /*aba0*/  STL [R1+0x8e0], R9 ;  /* 0x0008e00901007387 */ /* 0x0009e80000100800 */
[----:B------:R0:W-:Y:S04]  /*abb0*/  STL [R1+0x8e8], R8 ;  /* 0x0008e80801007387 */ /* 0x0001e80000100800 */
[----:B------:R-:W3:Y:S01]  /*abc0*/  LDL.LU R11, [R1+0x190] ;  /* 0x00019000010b7983 */ /* 0x000ee20000300800 */
[----:B----4-:R-:W-:Y:S02]  /*abd0*/  LEA R9, P1, R28, R15, 0x1 ;  /* 0x0000000f1c097211 */ /* 0x010fe400078208ff */
[----:B0-----:R-:W-:-:S03]  /*abe0*/  LEA.HI.X.SX32 R8, R25, R24, 0x1, P2 ;  /* 0x0000001819087211 */ /* 0x001fc600010f0eff */
[----:B------:R-:W-:Y:S04]  /*abf0*/  STL [R1+0x8f0], R9 ;  /* 0x0008f00901007387 */ /* 0x000fe80000100800 */
[----:B------:R0:W-:Y:S02]  /*ac00*/  STL [R1+0xc9c], R8 ;  /* 0x000c9c0801007387 */ /* 0x0001e40000100800 */
[----:B0-----:R-:W-:Y:S02]  /*ac10*/  LEA.HI.X.SX32 R8, R7, R24, 0x1, P3 ;  /* 0x0000001807087211 */ /* 0x001fe400018f0eff */
[----:B------:R-:W4:Y:S01]  /*ac20*/  LDL.LU R7, [R1+0x18c] ;  /* 0x00018c0001077983 */ /* 0x000f220000300800 */
[----:B------:R-:W-:-:S05]  /*ac30*/  LEA R9, P2, R6, R15, 0x1 ;  /* 0x0000000f06097211 */ /* 0x000fca00078408ff */
[----:B------:R0:W-:Y:S04]  /*ac40*/  STL [R1+0x8f8], R9 ;  /* 0x0008f80901007387 */ /* 0x0001e80000100800 */
[----:B------:R1:W-:Y:S01]  /*ac50*/  STL [R1+0x8c4], R8 ;  /* 0x0008c40801007387 */ /* 0x0003e20000100800 */
[-C--:B0-----:R-:W-:Y:S02]  /*ac60*/  LEA R9, P3, R0, R15.reuse, 0x1 ;  /* 0x0000000f00097211 */ /* 0x081fe400078608ff */
[----:B-1----:R-:W-:Y:S02]  /*ac70*/  LEA.HI.X.SX32 R8, R5, R24, 0x1, P4 ;  /* 0x0000001805087211 */ /* 0x002fe400020f0eff */
[----:B------:R-:W4:Y:S04]  /*ac80*/  LDL.LU R5, [R1+0x188] ;  /* 0x0001880001057983 */ /* 0x000f280000300800 */
[----:B------:R0:W-:Y:S04]  /*ac90*/  STL [R1+0x900], R9 ;  /* 0x0009000901007387 */ /* 0x0001e80000100800 */
[----:B------:R1:W-:Y:S01]  /*aca0*/  STL [R1+0x8cc], R8 ;  /* 0x0008cc0801007387 */ /* 0x0003e20000100800 */
[----:B0-----:R-:W-:-:S02]  /*acb0*/  LEA R9, P4, R3, R15, 0x1 ;  /* 0x0000000f03097211 */ /* 0x001fc400078808ff */
[-C--:B-1----:R-:W-:Y:S02]  /*acc0*/  LEA.HI.X.SX32 R8, R4, R24.reuse, 0x1, P5 ;  /* 0x0000001804087211 */ /* 0x082fe400028f0eff */
[----:B------:R-:W4:Y:S04]  /*acd0*/  LDL.LU R4, [R1+0x184] ;  /* 0x0001840001047983 */ /* 0x000f280000300800 */
[----:B------:R-:W-:Y:S04]  /*ace0*/  STL [R1+0x908], R9 ;  /* 0x0009080901007387 */ /* 0x000fe80000100800 */
[----:B------:R0:W-:Y:S02]  /*acf0*/  STL [R1+0x8d4], R8 ;  /* 0x0008d40801007387 */ /* 0x0001e40000100800 */
[----:B0-----:R-:W-:-:S02]  /*ad00*/  LEA.HI.X.SX32 R8, R2, R24, 0x1, P6 ;  /* 0x0000001802087211 */ /* 0x001fc400030f0eff */
[----:B------:R-:W4:Y:S01]  /*ad10*/  LDL.LU R2, [R1+0x180] ;  /* 0x0001800001027983 */ /* 0x000f220000300800 */
[----:B------:R-:W-:-:S05]  /*ad20*/  LEA R9, P5, R22, R15, 0x1 ;  /* 0x0000000f16097211 */ /* 0x000fca00078a08ff */
[----:B------:R-:W-:Y:S04]  /*ad30*/  STL [R1+0x910], R9 ;  /* 0x0009100901007387 */ /* 0x000fe80000100800 */
[----:B------:R0:W-:Y:S02]  /*ad40*/  STL [R1+0x8dc], R8 ;  /* 0x0008dc0801007387 */ /* 0x0001e40000100800 */
[----:B0-----:R-:W-:Y:S02]  /*ad50*/  LEA.HI.X.SX32 R8, R29, R24, 0x1, P0 ;  /* 0x000000181d087211 */ /* 0x001fe400000f0eff */
        /* <DEDUP_REMOVED lines=12> */
[----:B------:R0:W-:Y:S04]  /*ae20*/  STL [R1+0x928], R9 ;  /* 0x0009280901007387 */ /* 0x0001e80000100800 */
[----:B------:R1:W-:Y:S01]  /*ae30*/  STL [R1+0x8f4], R8 ;  /* 0x0008f40801007387 */ /* 0x0003e20000100800 */
[----:B0-----:R-:W-:Y:S02]  /*ae40*/  LEA R9, P2, R16, R15, 0x1 ;  /* 0x0000000f10097211 */ /* 0x001fe400078408ff */
[-C--:B-1----:R-:W-:Y:S02]  /*ae50*/  LEA.HI.X.SX32 R8, R0, R24.reuse, 0x1, P3 ;  /* 0x0000001800087211 */ /* 0x082fe400018f0eff */
[----:B------:R-:W4:Y:S04]  /*ae60*/  LDL.LU R0, [R1+0x168] ;  /* 0x0001680001007983 */ /* 0x000f280000300800 */
[----:B------:R-:W-:Y:S04]  /*ae70*/  STL [R1+0x930], R9 ;  /* 0x0009300901007387 */ /* 0x000fe80000100800 */
[----:B------:R0:W-:Y:S02]  /*ae80*/  STL [R1+0x8fc], R8 ;  /* 0x0008fc0801007387 */ /* 0x0001e40000100800 */
[----:B0-----:R-:W-:-:S02]  /*ae90*/  LEA.HI.X.SX32 R8, R3, R24, 0x1, P4 ;  /* 0x0000001803087211 */ /* 0x001fc400020f0eff */
[----:B------:R-:W4:Y:S01]  /*aea0*/  LDL.LU R3, [R1+0x15c] ;  /* 0x00015c0001037983 */ /* 0x000f220000300800 */
[----:B--2---:R-:W-:-:S05]  /*aeb0*/  LEA R9, P3, R14, R15, 0x1 ;  /* 0x0000000f0e097211 */ /* 0x004fca00078608ff */
[----:B------:R-:W-:Y:S04]  /*aec0*/  STL [R1+0x938], R9 ;  /* 0x0009380901007387 */ /* 0x000fe80000100800 */
[----:B------:R0:W-:Y:S02]  /*aed0*/  STL [R1+0x904], R8 ;  /* 0x0009040801007387 */ /* 0x0001e40000100800 */
[----:B0-----:R-:W-:Y:S02]  /*aee0*/  LEA.HI.X.SX32 R8, R22, R24, 0x1, P5 ;  /* 0x0000001816087211 */ /* 0x001fe400028f0eff */
[----:B------:R-:W2:Y:S01]  /*aef0*/  LDL.LU R22, [R1+0x158] ;  /* 0x0001580001167983 */ /* 0x000ea20000300800 */
[----:B---3--:R-:W-:-:S05]  /*af00*/  LEA R9, P4, R12, R15, 0x1 ;  /* 0x0000000f0c097211 */ /* 0x008fca00078808ff */
[----:B------:R0:W-:Y:S04]  /*af10*/  STL [R1+0x940], R9 ;  /* 0x0009400901007387 */ /* 0x0001e80000100800 */
[----:B------:R1:W-:Y:S01]  /*af20*/  STL [R1+0x90c], R8 ;  /* 0x00090c0801007387 */ /* 0x0003e20000100800 */
[-C--:B0-----:R-:W-:Y:S02]  /*af30*/  LEA R9, P5, R11, R15.reuse, 0x1 ;  /* 0x0000000f0b097211 */ /* 0x081fe400078a08ff */
[----:B-1----:R-:W-:Y:S02]  /*af40*/  LEA.HI.X.SX32 R8, R21, R24, 0x1, P6 ;  /* 0x0000001815087211 */ /* 0x002fe400030f0eff */
[----:B------:R-:W3:Y:S04]  /*af50*/  LDL.LU R21, [R1+0x154] ;  /* 0x0001540001157983 */ /* 0x000ee80000300800 */
[----:B------:R4:W-:Y:S04]  /*af60*/  STL [R1+0x948], R9 ;  /* 0x0009480901007387 */ /* 0x0009e80000100800 */
[----:B------:R0:W-:Y:S01]  /*af70*/  STL [R1+0x914], R8 ;  /* 0x0009140801007387 */ /* 0x0001e20000100800 */
[----:B----4-:R-:W-:-:S02]  /*af80*/  LEA R9, P6, R7, R15, 0x1 ;  /* 0x0000000f07097211 */ /* 0x010fc400078c08ff */
[-C--:B0-----:R-:W-:Y:S02]  /*af90*/  LEA.HI.X.SX32 R8, R20, R24.reuse, 0x1, P0 ;  /* 0x0000001814087211 */ /* 0x081fe400000f0eff */
        /* <DEDUP_REMOVED lines=51> */
[----:B------:R-:W-:Y:S04]  /*b2d0*/  STL [R1+0x9a0], R9 ;  /* 0x0009a00901007387 */ /* 0x000fe80000100800 */
[----:B------:R0:W-:Y:S01]  /*b2e0*/  STL [R1+0x96c], R8 ;  /* 0x00096c0801007387 */ /* 0x0001e20000100800 */
[-C--:B------:R-:W-:Y:S02]  /*b2f0*/  LEA.HI.X.SX32 R6, R6, R24.reuse, 0x1, P5 ;  /* 0x0000001806067211 */ /* 0x080fe400028f0eff */
[----:B0-----:R-:W-:Y:S02]  /*b300*/  LEA.HI.X.SX32 R8, R28, R24, 0x1, P4 ;  /* 0x000000181c087211 */ /* 0x001fe400020f0eff */
[-C--:B----4-:R-:W-:Y:S01]  /*b310*/  LEA R9, P3, R20, R15.reuse, 0x1 ;  /* 0x0000000f14097211 */ /* 0x090fe200078608ff */
[----:B------:R-:W3:Y:S04]  /*b320*/  LDL.LU R28, [R1+0x120] ;  /* 0x00012000011c7983 */ /* 0x000ee80000300800 */
[----:B------:R-:W-:Y:S04]  /*b330*/  STL [R1+0x9a8], R9 ;  /* 0x0009a80901007387 */ /* 0x000fe80000100800 */
[----:B------:R0:W-:Y:S04]  /*b340*/  STL [R1+0x974], R8 ;  /* 0x0009740801007387 */ /* 0x0001e80000100800 */
[----:B0-----:R-:W4:Y:S01]  /*b350*/  LDL.LU R8, [R1+0x11c] ;  /* 0x00011c0001087983 */ /* 0x001f220000300800 */
[----:B------:R-:W-:-:S05]  /*b360*/  LEA R9, P4, R18, R15, 0x1 ;  /* 0x0000000f12097211 */ /* 0x000fca00078808ff */
[----:B------:R-:W-:Y:S04]  /*b370*/  STL [R1+0x9b0], R9 ;  /* 0x0009b00901007387 */ /* 0x000fe80000100800 */
[----:B------:R0:W-:Y:S02]  /*b380*/  STL [R1+0x97c], R6 ;  /* 0x00097c0601007387 */ /* 0x0001e40000100800 */
[-C--:B0-----:R-:W-:Y:S02]  /*b390*/  LEA.HI.X.SX32 R6, R0, R24.reuse, 0x1, P6 ;  /* 0x0000001800067211 */ /* 0x081fe400030f0eff */
[----:B------:R-:W4:Y:S01]  /*b3a0*/  LDL.LU R0, [R1+0x118] ;  /* 0x0001180001007983 */ /* 0x000f220000300800 */
[-C--:B------:R-:W-:Y:S02]  /*b3b0*/  LEA.HI.X.SX32 R3, R3, R24.reuse, 0x1, P0 ;  /* 0x0000001803037211 */ /* 0x080fe400000f0eff */
[----:B------:R-:W-:-:S02]  /*b3c0*/  LEA.HI.X.SX32 R10, R22, R24, 0x1, P1 ;  /* 0x00000018160a7211 */ /* 0x000fc400008f0eff */
[----:B------:R-:W-:-:S05]  /*b3d0*/  LEA R9, P5, R16, R15, 0x1 ;  /* 0x0000000f10097211 */ /* 0x000fca00078a08ff */
[----:B------:R-:W-:Y:S04]  /*b3e0*/  STL [R1+0x9b8], R9 ;  /* 0x0009b80901007387 */ /* 0x000fe80000100800 */
[----:B------:R0:W-:Y:S04]  /*b3f0*/  STL [R1+0x984], R6 ;  /* 0x0009840601007387 */ /* 0x0001e80000100800 */
[----:B0-----:R-:W4:Y:S01]  /*b400*/  LDL.LU R6, [R1+0x114] ;  /* 0x0001140001067983 */ /* 0x001f220000300800 */
[----:B------:R-:W-:-:S05]  /*b410*/  LEA R9, P6, R14, R15, 0x1 ;  /* 0x0000000f0e097211 */ /* 0x000fca00078c08ff */
[----:B------:R-:W-:Y:S04]  /*b420*/  STL [R1+0x9c0], R9 ;  /* 0x0009c00901007387 */ /* 0x000fe80000100800 */
[----:B------:R0:W-:Y:S04]  /*b430*/  STL [R1+0x98c], R3 ;  /* 0x00098c0301007387 */ /* 0x0001e80000100800 */
[----:B0-----:R-:W4:Y:S01]  /*b440*/  LDL.LU R3, [R1+0x110] ;  /* 0x0001100001037983 */ /* 0x001f220000300800 */
[----:B------:R-:W-:-:S05]  /*b450*/  LEA R9, P0, R12, R15, 0x1 ;  /* 0x0000000f0c097211 */ /* 0x000fca00078008ff */
[----:B------:R-:W-:Y:S04]  /*b460*/  STL [R1+0x9c8], R9 ;  /* 0x0009c80901007387 */ /* 0x000fe80000100800 */
[----:B------:R0:W-:Y:S04]  /*b470*/  STL [R1+0x994], R10 ;  /* 0x0009940a01007387 */ /* 0x0001e80000100800 */
[----:B------:R-:W4:Y:S01]  /*b480*/  LDL.LU R22, [R1+0x10c] ;  /* 0x00010c0001167983 */ /* 0x000f220000300800 */
[----:B0-----:R-:W-:Y:S02]  /*b490*/  LEA.HI.X.SX32 R10, R21, R24, 0x1, P2 ;  /* 0x00000018150a7211 */ /* 0x001fe400010f0eff */
        /* <DEDUP_REMOVED lines=25> */
[----:B--2---:R-:W-:-:S05]  /*b630*/  LEA R9, P6, R29, R15, 0x1 ;  /* 0x0000000f1d097211 */ /* 0x004fca00078c08ff */
[----:B------:R-:W-:Y:S04]  /*b640*/  STL [R1+0x9f8], R9 ;  /* 0x0009f80901007387 */ /* 0x000fe80000100800 */
[----:B------:R0:W-:Y:S04]  /*b650*/  STL [R1+0x9c4], R10 ;  /* 0x0009c40a01007387 */ /* 0x0001e80000100800 */
[----:B------:R-:W2:Y:S01]  /*b660*/  LDL.LU R12, [R1+0xe8] ;  /* 0x0000e800010c7983 */ /* 0x000ea20000300800 */
[-C--:B------:R-:W-:Y:S02]  /*b670*/  LEA.HI.X.SX32 R7, R7, R24.reuse, 0x1, P2 ;  /* 0x0000001807077211 */ /* 0x080fe400010f0eff */
[----:B0-----:R-:W-:-:S02]  /*b680*/  LEA.HI.X.SX32 R10, R11, R24, 0x1, P1 ;  /* 0x000000180b0a7211 */ /* 0x001fc400008f0eff */
[----:B---3--:R-:W-:-:S05]  /*b690*/  LEA R9, P0, R28, R15, 0x1 ;  /* 0x0000000f1c097211 */ /* 0x008fca00078008ff */
[----:B------:R4:W-:Y:S04]  /*b6a0*/  STL [R1+0xa00], R9 ;  /* 0x000a000901007387 */ /* 0x0009e80000100800 */
[----:B------:R-:W-:Y:S04]  /*b6b0*/  STL [R1+0x9cc], R10 ;  /* 0x0009cc0a01007387 */ /* 0x000fe80000100800 */
[----:B------:R-:W3:Y:S01]  /*b6c0*/  LDL.LU R11, [R1+0xe4] ;  /* 0x0000e400010b7983 */ /* 0x000ee20000300800 */
[----:B----4-:R-:W-:-:S05]  /*b6d0*/  LEA R9, P1, R8, R15, 0x1 ;  /* 0x0000000f08097211 */ /* 0x010fca00078208ff */
[----:B------:R-:W-:Y:S04]  /*b6e0*/  STL [R1+0xa08], R9 ;  /* 0x000a080901007387 */ /* 0x000fe80000100800 */
[----:B------:R0:W-:Y:S01]  /*b6f0*/  STL [R1+0x9d4], R7 ;  /* 0x0009d40701007387 */ /* 0x0001e20000100800 */
[----:B------:R-:W-:-:S03]  /*b700*/  LEA.HI.X.SX32 R5, R5, R24, 0x1, P3 ;  /* 0x0000001805057211 */ /* 0x000fc600018f0eff */
[----:B0-----:R-:W4:Y:S01]  /*b710*/  LDL.LU R7, [R1+0xe0] ;  /* 0x0000e00001077983 */ /* 0x001f220000300800 */
[----:B------:R-:W-:-:S05]  /*b720*/  LEA R9, P2, R0, R15, 0x1 ;  /* 0x0000000f00097211 */ /* 0x000fca00078408ff */
[----:B------:R-:W-:Y:S04]  /*b730*/  STL [R1+0xa10], R9 ;  /* 0x000a100901007387 */ /* 0x000fe80000100800 */
[----:B------:R0:W-:Y:S04]  /*b740*/  STL [R1+0x9dc], R5 ;  /* 0x0009dc0501007387 */ /* 0x0001e80000100800 */
[----:B0-----:R-:W4:Y:S01]  /*b750*/  LDL.LU R5, [R1+0xdc] ;  /* 0x0000dc0001057983 */ /* 0x001f220000300800 */
[----:B------:R-:W-:Y:S02]  /*b760*/  LEA.HI.X.SX32 R10, R4, R24, 0x1, P4 ;  /* 0x00000018040a7211 */ /* 0x000fe400020f0eff */
[----:B------:R-:W-:-:S05]  /*b770*/  LEA R9, P3, R6, R15, 0x1 ;  /* 0x0000000f06097211 */ /* 0x000fca00078608ff */
[----:B------:R0:W-:Y:S04]  /*b780*/  STL [R1+0xa18], R9 ;  /* 0x000a180901007387 */ /* 0x0001e80000100800 */
[----:B------:R-:W4:Y:S04]  /*b790*/  LDL.LU R4, [R1+0xd8] ;  /* 0x0000d80001047983 */ /* 0x000f280000300800 */
[----:B------:R1:W-:Y:S01]  /*b7a0*/  STL [R1+0x9e4], R10 ;  /* 0x0009e40a01007387 */ /* 0x0003e20000100800 */
[----:B0-----:R-:W-:Y:S02]  /*b7b0*/  LEA R9, P4, R3, R15, 0x1 ;  /* 0x0000000f03097211 */ /* 0x001fe400078808ff */
[----:B-1----:R-:W-:-:S03]  /*b7c0*/  LEA.HI.X.SX32 R10, R2, R24, 0x1, P5 ;  /* 0x00000018020a7211 */ /* 0x002fc600028f0eff */
[----:B------:R0:W-:Y:S04]  /*b7d0*/  STL [R1+0xa20], R9 ;  /* 0x000a200901007387 */ /* 0x0001e80000100800 */
[----:B------:R-:W4:Y:S01]  /*b7e0*/  LDL.LU R2, [R1+0xd4] ;  /* 0x0000d40001027983 */ /* 0x000f220000300800 */
[----:B0-----:R-:W-:-:S03]  /*b7f0*/  LEA R9, P5, R22, R15, 0x1 ;  /* 0x0000000f16097211 */ /* 0x001fc600078a08ff */
[----:B------:R0:W-:Y:S04]  /*b800*/  STL [R1+0x9ec], R10 ;  /* 0x0009ec0a01007387 */ /* 0x0001e80000100800 */
[----:B------:R1:W-:Y:S01]  /*b810*/  STL [R1+0xa28], R9 ;  /* 0x000a280901007387 */ /* 0x0003e20000100800 */
[----:B0-----:R-:W-:-:S03]  /*b820*/  LEA.HI.X.SX32 R10, R29, R24, 0x1, P6 ;  /* 0x000000181d0a7211 */ /* 0x001fc600030f0eff */
[----:B------:R-:W4:Y:S04]  /*b830*/  LDL.LU R29, [R1+0xd0] ;  /* 0x0000d000011d7983 */ /* 0x000f280000300800 */
[----:B------:R0:W-:Y:S01]  /*b840*/  STL [R1+0x9f4], R10 ;  /* 0x0009f40a01007387 */ /* 0x0001e20000100800 */
[----:B-1----:R-:W-:-:S05]  /*b850*/  LEA R9, P6, R21, R15, 0x1 ;  /* 0x0000000f15097211 */ /* 0x002fca00078c08ff */
[----:B------:R1:W-:Y:S01]  /*b860*/  STL [R1+0xa30], R9 ;  /* 0x000a300901007387 */ /* 0x0003e20000100800 */
[----:B0-----:R-:W-:-:S03]  /*b870*/  LEA.HI.X.SX32 R10, R28, R24, 0x1, P0 ;  /* 0x000000181c0a7211 */ /* 0x001fc600000f0eff */
[----:B------:R-:W4:Y:S04]  /*b880*/  LDL.LU R28, [R1+0xcc] ;  /* 0x0000cc00011c7983 */ /* 0x000f280000300800 */
[----:B------:R0:W-:Y:S01]  /*b890*/  STL [R1+0x9fc], R10 ;  /* 0x0009fc0a01007387 */ /* 0x0001e20000100800 */
[-C--:B-1----:R-:W-:Y:S02]  /*b8a0*/  LEA R9, P0, R20, R15.reuse, 0x1 ;  /* 0x0000000f14097211 */ /* 0x082fe400078008ff */
[-C--:B0-----:R-:W-:Y:S02]  /*b8b0*/  LEA.HI.X.SX32 R10, R8, R24.reuse, 0x1, P1 ;  /* 0x00000018080a7211 */ /* 0x081fe400008f0eff */
[----:B------:R-:W-:Y:S01]  /*b8c0*/  LEA.HI.X.SX32 R8, R0, R24, 0x1, P2 ;  /* 0x0000001800087211 */ /* 0x000fe200010f0eff */
[----:B------:R0:W-:Y:S04]  /*b8d0*/  STL [R1+0xa38], R9 ;  /* 0x000a380901007387 */ /* 0x0001e80000100800 */
[----:B------:R-:W-:Y:S04]  /*b8e0*/  STL [R1+0xa04], R10 ;  /* 0x000a040a01007387 */ /* 0x000fe80000100800 */
[----:B------:R-:W4:Y:S01]  /*b8f0*/  LDL.LU R0, [R1+0xc8] ;  /* 0x0000c80001007983 */ /* 0x000f220000300800 */
[----:B0-----:R-:W-:-:S05]  /*b900*/  LEA R9, P1, R18, R15, 0x1 ;  /* 0x0000000f12097211 */ /* 0x001fca00078208ff */
[----:B------:R0:W-:Y:S04]  /*b910*/  STL [R1+0xa40], R9 ;  /* 0x000a400901007387 */ /* 0x0001e80000100800 */
[----:B------:R1:W-:Y:S04]  /*b920*/  STL [R1+0xa0c], R8 ;  /* 0x000a0c0801007387 */ /* 0x0003e80000100800 */
[----:B0-----:R-:W4:Y:S01]  /*b930*/  LDL.LU R9, [R1+0xc4] ;  /* 0x0000c40001097983 */ /* 0x001f220000300800 */
[----:B-1----:R-:W-:Y:S02]  /*b940*/  LEA.HI.X.SX32 R8, R6, R24, 0x1, P3 ;  /* 0x0000001806087211 */ /* 0x002fe400018f0eff */
[----:B------:R-:W-:-:S02]  /*b950*/  LEA R10, P2, R16, R15, 0x1 ;  /* 0x0000000f100a7211 */ /* 0x000fc400078408ff */
[----:B------:R-:W-:-:S03]  /*b960*/  LEA.HI.X.SX32 R3, R3, R24, 0x1, P4 ;  /* 0x0000001803037211 */ /* 0x000fc600020f0eff */
[----:B------:R-:W-:Y:S04]  /*b970*/  STL [R1+0xa48], R10 ;  /* 0x000a480a01007387 */ /* 0x000fe80000100800 */
[----:B------:R0:W-:Y:S04]  /*b980*/  STL [R1+0xa14], R8 ;  /* 0x000a140801007387 */ /* 0x0001e80000100800 */
[----:B0-----:R-:W4:Y:S01]  /*b990*/  LDL.LU R8, [R1+0xc0] ;  /* 0x0000c00001087983 */ /* 0x001f220000300800 */
[----:B------:R-:W-:-:S05]  /*b9a0*/  LEA R6, P3, R14, R15, 0x1 ;  /* 0x0000000f0e067211 */ /* 0x000fca00078608ff */
[----:B------:R0:W-:Y:S04]  /*b9b0*/  STL [R1+0xa50], R6 ;  /* 0x000a500601007387 */ /* 0x0001e80000100800 */
[----:B------:R1:W-:Y:S04]  /*b9c0*/  STL [R1+0xa1c], R3 ;  /* 0x000a1c0301007387 */ /* 0x0003e80000100800 */
[----:B0-----:R-:W4:Y:S01]  /*b9d0*/  LDL.LU R6, [R1+0xbc] ;  /* 0x0000bc0001067983 */ /* 0x001f220000300800 */
[----:B-1----:R-:W-:Y:S02]  /*b9e0*/  LEA.HI.X.SX32 R3, R22, R24, 0x1, P5 ;  /* 0x0000001816037211 */ /* 0x002fe400028f0eff */
[----:B--2---:R-:W-:-:S05]  /*b9f0*/  LEA R10, P4, R12, R15, 0x1 ;  /* 0x0000000f0c0a7211 */ /* 0x004fca00078808ff */
[----:B------:R-:W-:Y:S04]  /*ba00*/  STL [R1+0xa58], R10 ;  /* 0x000a580a01007387 */ /* 0x000fe80000100800 */
[----:B------:R0:W-:Y:S04]  /*ba10*/  STL [R1+0xa24], R3 ;  /* 0x000a240301007387 */ /* 0x0001e80000100800 */
[----:B0-----:R-:W2:Y:S01]  /*ba20*/  LDL.LU R3, [R1+0xb8] ;  /* 0x0000b80001037983 */ /* 0x001ea20000300800 */
[----:B------:R-:W-:Y:S02]  /*ba30*/  LEA.HI.X.SX32 R10, R21, R24, 0x1, P6 ;  /* 0x00000018150a7211 */ /* 0x000fe400030f0eff */
[----:B---3--:R-:W-:-:S05]  /*ba40*/  LEA R13, P5, R11, R15, 0x1 ;  /* 0x0000000f0b0d7211 */ /* 0x008fca00078a08ff */
[----:B------:R-:W-:Y:S04]  /*ba50*/  STL [R1+0xa60], R13 ;  /* 0x000a600d01007387 */ /* 0x000fe80000100800 */
[----:B------:R0:W-:Y:S01]  /*ba60*/  STL [R1+0xa2c], R10 ;  /* 0x000a2c0a01007387 */ /* 0x0001e20000100800 */
[----:B----4-:R-:W-:Y:S02]  /*ba70*/  LEA R17, P6, R7, R15, 0x1 ;  /* 0x0000000f07117211 */ /* 0x010fe400078c08ff */
[----:B0-----:R-:W-:-:S03]  /*ba80*/  LEA.HI.X.SX32 R10, R20, R24, 0x1, P0 ;  /* 0x00000018140a7211 */ /* 0x001fc600000f0eff */
[----:B------:R-:W-:Y:S04]  /*ba90*/  STL [R1+0xa68], R17 ;  /* 0x000a681101007387 */ /* 0x000fe80000100800 */
[----:B------:R-:W3:Y:S04]  /*baa0*/  LDL.LU R22, [R1+0xb4] ;  /* 0x0000b40001167983 */ /* 0x000ee80000300800 */
[----:B------:R0:W-:Y:S01]  /*bab0*/  STL [R1+0xa34], R10 ;  /* 0x000a340a01007387 */ /* 0x0001e20000100800 */
[----:B------:R-:W-:-:S05]  /*bac0*/  LEA R13, P0, R5, R15, 0x1 ;  /* 0x0000000f050d7211 */ /* 0x000fca00078008ff */
[----:B------:R-:W-:Y:S04]  /*bad0*/  STL [R1+0xa70], R13 ;  /* 0x000a700d01007387 */ /* 0x000fe80000100800 */
[----:B------:R-:W4:Y:S01]  /*bae0*/  LDL.LU R21, [R1+0xb0] ;  /* 0x0000b00001157983 */ /* 0x000f220000300800 */
[----:B0-----:R-:W-:-:S05]  /*baf0*/  LEA.HI.X.SX32 R10, R18, R24, 0x1, P1 ;  /* 0x00000018120a7211 */ /* 0x001fca00008f0eff */
[----:B------:R0:W-:Y:S02]  /*bb00*/  STL [R1+0xa3c], R10 ;  /* 0x000a3c0a01007387 */ /* 0x0001e40000100800 */
[----:B0-----:R-:W-:Y:S02]  /*bb10*/  LEA.HI.X.SX32 R10, R16, R24, 0x1, P2 ;  /* 0x00000018100a7211 */ /* 0x001fe400010f0eff */
[----:B------:R-:W-:-:S05]  /*bb20*/  LEA R13, P1, R4, R15, 0x1 ;  /* 0x0000000f040d7211 */ /* 0x000fca00078208ff */
[----:B------:R0:W-:Y:S04]  /*bb30*/  STL [R1+0xa78], R13 ;  /* 0x000a780d01007387 */ /* 0x0001e80000100800 */
[----:B------:R-:W4:Y:S04]  /*bb40*/  LDL.LU R20, [R1+0xac] ;  /* 0x0000ac0001147983 */ /* 0x000f280000300800 */
[----:B------:R1:W-:Y:S01]  /*bb50*/  STL [R1+0xa44], R10 ;  /* 0x000a440a01007387 */ /* 0x0003e20000100800 */
[----:B0-----:R-:W-:Y:S02]  /*bb60*/  LEA R13, P2, R2, R15, 0x1 ;  /* 0x0000000f020d7211 */ /* 0x001fe400078408ff */
[----:B-1----:R-:W-:-:S03]  /*bb70*/  LEA.HI.X.SX32 R10, R14, R24, 0x1, P3 ;  /* 0x000000180e0a7211 */ /* 0x002fc600018f0eff */
[----:B------:R0:W-:Y:S04]  /*bb80*/  STL [R1+0xa80], R13 ;  /* 0x000a800d01007387 */ /* 0x0001e80000100800 */
[----:B------:R-:W4:Y:S04]  /*bb90*/  LDL.LU R18, [R1+0xa8] ;  /* 0x0000a80001127983 */ /* 0x000f280000300800 */
[----:B------:R1:W-:Y:S01]  /*bba0*/  STL [R1+0xa4c], R10 ;  /* 0x000a4c0a01007387 */ /* 0x0003e20000100800 */
[----:B0-----:R-:W-:-:S05]  /*bbb0*/  LEA R13, P3, R29, R15, 0x1 ;  /* 0x0000000f1d0d7211 */ /* 0x001fca00078608ff */
[----:B------:R-:W-:Y:S04]  /*bbc0*/  STL [R1+0xa88], R13 ;  /* 0x000a880d01007387 */ /* 0x000fe80000100800 */
[----:B------:R-:W4:Y:S01]  /*bbd0*/  LDL.LU R16, [R1+0xa4] ;  /* 0x0000a40001107983 */ /* 0x000f220000300800 */
[----:B-1----:R-:W-:Y:S02]  /*bbe0*/  LEA.HI.X.SX32 R10, R12, R24, 0x1, P4 ;  /* 0x000000180c0a7211 */ /* 0x002fe400020f0eff */
[----:B------:R-:W-:-:S03]  /*bbf0*/  LEA R12, P4, R28, R15, 0x1 ;  /* 0x0000000f1c0c7211 */ /* 0x000fc600078808ff */
[----:B------:R0:W-:Y:S04]  /*bc00*/  STL [R1+0xa54], R10 ;  /* 0x000a540a01007387 */ /* 0x0001e80000100800 */
[----:B------:R1:W-:Y:S04]  /*bc10*/  STL [R1+0xa90], R12 ;  /* 0x000a900c01007387 */ /* 0x0003e80000100800 */
[----:B------:R-:W4:Y:S01]  /*bc20*/  LDL.LU R14, [R1+0xa0] ;  /* 0x0000a000010e7983 */ /* 0x000f220000300800 */
[----:B0-----:R-:W-:-:S05]  /*bc30*/  LEA.HI.X.SX32 R10, R11, R24, 0x1, P5 ;  /* 0x000000180b0a7211 */ /* 0x001fca00028f0eff */
[----:B------:R0:W-:Y:S04]  /*bc40*/  STL [R1+0xa5c], R10 ;  /* 0x000a5c0a01007387 */ /* 0x0001e80000100800 */
[----:B-1----:R-:W4:Y:S01]  /*bc50*/  LDL.LU R12, [R1+0x9c] ;  /* 0x00009c00010c7983 */ /* 0x002f220000300800 */
[----:B------:R-:W-:Y:S02]  /*bc60*/  LEA R11, P5, R0, R15, 0x1 ;  /* 0x0000000f000b7211 */ /* 0x000fe400078a08ff */
[----:B0-----:R-:W-:-:S03]  /*bc70*/  LEA.HI.X.SX32 R10, R7, R24, 0x1, P6 ;  /* 0x00000018070a7211 */ /* 0x001fc600030f0eff */
[----:B------:R0:W-:Y:S04]  /*bc80*/  STL [R1+0xa98], R11 ;  /* 0x000a980b01007387 */ /* 0x0001e80000100800 */
[----:B------:R-:W-:Y:S04]  /*bc90*/  STL [R1+0xa64], R10 ;  /* 0x000a640a01007387 */ /* 0x000fe80000100800 */
[----:B0-----:R-:W4:Y:S01]  /*bca0*/  LDL.LU R11, [R1+0x98] ;  /* 0x00009800010b7983 */ /* 0x001f220000300800 */
[----:B------:R-:W-:Y:S02]  /*bcb0*/  LEA.HI.X.SX32 R5, R5, R24, 0x1, P0 ;  /* 0x0000001805057211 */ /* 0x000fe400000f0eff */
[----:B------:R-:W-:-:S05]  /*bcc0*/  LEA R7, P6, R9, R15, 0x1 ;  /* 0x0000000f09077211 */ /* 0x000fca00078c08ff */
[----:B------:R0:W-:Y:S04]  /*bcd0*/  STL [R1+0xaa0], R7 ;  /* 0x000aa00701007387 */ /* 0x0001e80000100800 */
[----:B------:R1:W-:Y:S04]  /*bce0*/  STL [R1+0xa6c], R5 ;  /* 0x000a6c0501007387 */ /* 0x0003e80000100800 */
[----:B0-----:R-:W4:Y:S01]  /*bcf0*/  LDL.LU R7, [R1+0x94] ;  /* 0x0000940001077983 */ /* 0x001f220000300800 */
[----:B-1----:R-:W-:Y:S02]  /*bd00*/  LEA.HI.X.SX32 R5, R4, R24, 0x1, P1 ;  /* 0x0000001804057211 */ /* 0x002fe400008f0eff */
[----:B------:R-:W-:-:S05]  /*bd10*/  LEA R10, P0, R8, R15, 0x1 ;  /* 0x0000000f080a7211 */ /* 0x000fca00078008ff */
[----:B------:R0:W-:Y:S04]  /*bd20*/  STL [R1+0xaa8], R10 ;  /* 0x000aa80a01007387 */ /* 0x0001e80000100800 */
[----:B------:R-:W4:Y:S04]  /*bd30*/  LDL.LU R4, [R1+0x90] ;  /* 0x0000900001047983 */ /* 0x000f280000300800 */
[----:B------:R1:W-:Y:S01]  /*bd40*/  STL [R1+0xa74], R5 ;  /* 0x000a740501007387 */ /* 0x0003e20000100800 */
[----:B0-----:R-:W-:-:S05]  /*bd50*/  LEA R10, P1, R6, R15, 0x1 ;  /* 0x0000000f060a7211 */ /* 0x001fca00078208ff */
[----:B------:R-:W-:Y:S01]  /*bd60*/  STL [R1+0xab0], R10 ;  /* 0x000ab00a01007387 */ /* 0x000fe20000100800 */
[----:B-1----:R-:W-:-:S03]  /*bd70*/  LEA.HI.X.SX32 R5, R2, R24, 0x1, P2 ;  /* 0x0000001802057211 */ /* 0x002fc600010f0eff */
[----:B------:R-:W4:Y:S04]  /*bd80*/  LDL.LU R2, [R1+0x8c] ;  /* 0x00008c0001027983 */ /* 0x000f280000300800 */
[----:B------:R0:W-:Y:S02]  /*bd90*/  STL [R1+0xa7c], R5 ;  /* 0x000a7c0501007387 */ /* 0x0001e40000100800 */
[----:B0-----:R-:W-:Y:S02]  /*bda0*/  LEA.HI.X.SX32 R5, R29, R24, 0x1, P3 ;  /* 0x000000181d057211 */ /* 0x001fe400018f0eff */
[----:B--2---:R-:W-:-:S05]  /*bdb0*/  LEA R10, P2, R3, R15, 0x1 ;  /* 0x0000000f030a7211 */ /* 0x004fca00078408ff */
[----:B------:R-:W-:Y:S04]  /*bdc0*/  STL [R1+0xab8], R10 ;  /* 0x000ab80a01007387 */ /* 0x000fe80000100800 */
[----:B------:R-:W2:Y:S04]  /*bdd0*/  LDL.LU R29, [R1+0x88] ;  /* 0x00008800011d7983 */ /* 0x000ea80000300800 */
[----:B------:R0:W-:Y:S02]  /*bde0*/  STL [R1+0xa84], R5 ;  /* 0x000a840501007387 */ /* 0x0001e40000100800 */
[----:B0-----:R-:W-:-:S02]  /*bdf0*/  LEA.HI.X.SX32 R5, R28, R24, 0x1, P4 ;  /* 0x000000181c057211 */ /* 0x001fc400020f0eff */
[----:B------:R-:W2:Y:S01]  /*be00*/  LDL.LU R28, [R1+0x84] ;  /* 0x00008400011c7983 */ /* 0x000ea20000300800 */
[----:B---3--:R-:W-:-:S05]  /*be10*/  LEA R10, P3, R22, R15, 0x1 ;  /* 0x0000000f160a7211 */ /* 0x008fca00078608ff */
[----:B------:R-:W-:Y:S04]  /*be20*/  STL [R1+0xac0], R10 ;  /* 0x000ac00a01007387 */ /* 0x000fe80000100800 */
[----:B------:R0:W-:Y:S02]  /*be30*/  STL [R1+0xa8c], R5 ;  /* 0x000a8c0501007387 */ /* 0x0001e40000100800 */
[----:B0-----:R-:W-:Y:S02]  /*be40*/  LEA.HI.X.SX32 R5, R0, R24, 0x1, P5 ;  /* 0x0000001800057211 */ /* 0x001fe400028f0eff */
[----:B------:R-:W3:Y:S01]  /*be50*/  LDL.LU R0, [R1+0x80] ;  /* 0x0000800001007983 */ /* 0x000ee20000300800 */
[----:B----4-:R-:W-:-:S05]  /*be60*/  LEA R10, P4, R21, R15, 0x1 ;  /* 0x0000000f150a7211 */ /* 0x010fca00078808ff */
[----:B------:R-:W-:Y:S04]  /*be70*/  STL [R1+0xac8], R10 ;  /* 0x000ac80a01007387 */ /* 0x000fe80000100800 */
[----:B------:R0:W-:Y:S04]  /*be80*/  STL [R1+0xa94], R5 ;  /* 0x000a940501007387 */ /* 0x0001e80000100800 */
[----:B0-----:R-:W4:Y:S01]  /*be90*/  LDL.LU R5, [R1+0x7c] ;  /* 0x00007c0001057983 */ /* 0x001f220000300800 */
[-C--:B------:R-:W-:Y:S02]  /*bea0*/  LEA.HI.X.SX32 R10, R9, R24.reuse, 0x1, P6 ;  /* 0x00000018090a7211 */ /* 0x080fe400030f0eff */
[----:B------:R-:W-:-:S02]  /*beb0*/  LEA.HI.X.SX32 R8, R8, R24, 0x1, P0 ;  /* 0x0000001808087211 */ /* 0x000fc400000f0eff */
[----:B------:R-:W-:-:S05]  /*bec0*/  LEA R13, P5, R20, R15, 0x1 ;  /* 0x0000000f140d7211 */ /* 0x000fca00078a08ff */
[----:B------:R-:W-:Y:S04]  /*bed0*/  STL [R1+0xad0], R13 ;  /* 0x000ad00d01007387 */ /* 0x000fe80000100800 */
[----:B------:R-:W-:Y:S04]  /*bee0*/  STL [R1+0xa9c], R10 ;  /* 0x000a9c0a01007387 */ /* 0x000fe80000100800 */
[----:B------:R-:W4:Y:S01]  /*bef0*/  LDL.LU R17, [R1+0x78] ;  /* 0x0000780001117983 */ /* 0x000f220000300800 */
[----:B------:R-:W-:-:S05]  /*bf00*/  LEA R9, P6, R18, R15, 0x1 ;  /* 0x0000000f12097211 */ /* 0x000fca00078c08ff */
[----:B------:R0:W-:Y:S04]  /*bf10*/  STL [R1+0xad8], R9 ;  /* 0x000ad80901007387 */ /* 0x0001e80000100800 */
[----:B------:R1:W-:Y:S01]  /*bf20*/  STL [R1+0xaa4], R8 ;  /* 0x000aa40801007387 */ /* 0x0003e20000100800 */
[----:B0-----:R-:W-:-:S05]  /*bf30*/  LEA R9, P0, R16, R15, 0x1 ;  /* 0x0000000f10097211 */ /* 0x001fca00078008ff */
[----:B------:R-:W-:Y:S04]  /*bf40*/  STL [R1+0xae0], R9 ;  /* 0x000ae00901007387 */ /* 0x000fe80000100800 */
[----:B------:R-:W4:Y:S01]  /*bf50*/  LDL.LU R13, [R1+0x74] ;  /* 0x00007400010d7983 */ /* 0x000f220000300800 */
[----:B-1----:R-:W-:-:S05]  /*bf60*/  LEA.HI.X.SX32 R8, R6, R24, 0x1, P1 ;  /* 0x0000001806087211 */ /* 0x002fca00008f0eff */
[----:B------:R0:W-:Y:S01]  /*bf70*/  STL [R1+0xaac], R8 ;  /* 0x000aac0801007387 */ /* 0x0001e20000100800 */
[----:B------:R-:W-:Y:S02]  /*bf80*/  LEA R6, P1, R14, R15, 0x1 ;  /* 0x0000000f0e067211 */ /* 0x000fe400078208ff */
[----:B0-----:R-:W-:-:S03]  /*bf90*/  LEA.HI.X.SX32 R8, R3, R24, 0x1, P2 ;  /* 0x0000001803087211 */ /* 0x001fc600010f0eff */
[----:B------:R0:W-:Y:S04]  /*bfa0*/  STL [R1+0xae8], R6 ;  /* 0x000ae80601007387 */ /* 0x0001e80000100800 */
[----:B------:R1:W-:Y:S04]  /*bfb0*/  STL [R1+0xab4], R8 ;  /* 0x000ab40801007387 */ /* 0x0003e80000100800 */
[----:B------:R-:W4:Y:S01]  /*bfc0*/  LDL.LU R10, [R1+0x70] ;  /* 0x00007000010a7983 */ /* 0x000f220000300800 */
[----:B------:R-:W-:Y:S02]  /*bfd0*/  LEA.HI.X.SX32 R3, R22, R24, 0x1, P3 ;  /* 0x0000001816037211 */ /* 0x000fe400018f0eff */
[----:B0-----:R-:W-:-:S05]  /*bfe0*/  LEA R6, P2, R12, R15, 0x1 ;  /* 0x0000000f0c067211 */ /* 0x001fca00078408ff */
[----:B------:R0:W-:Y:S01]  /*bff0*/  STL [R1+0xaf0], R6 ;  /* 0x000af00601007387 */ /* 0x0001e20000100800 */
[----:B-1----:R-:W-:-:S03]  /*c000*/  LEA R8, P3, R11, R15, 0x1 ;  /* 0x0000000f0b087211 */ /* 0x002fc600078608ff */
[----:B------:R-:W-:Y:S04]  /*c010*/  STL [R1+0xabc], R3 ;  /* 0x000abc0301007387 */ /* 0x000fe80000100800 */
[----:B------:R1:W-:Y:S04]  /*c020*/  STL [R1+0xaf8], R8 ;  /* 0x000af80801007387 */ /* 0x0003e80000100800 */
[----:B------:R-:W4:Y:S01]  /*c030*/  LDL.LU R9, [R1+0x6c] ;  /* 0x00006c0001097983 */ /* 0x000f220000300800 */
[-C--:B0-----:R-:W-:Y:S02]  /*c040*/  LEA.HI.X.SX32 R6, R21, R24.reuse, 0x1, P4 ;  /* 0x0000001815067211 */ /* 0x081fe400020f0eff */
[----:B-1----:R-:W-:-:S03]  /*c050*/  LEA.HI.X.SX32 R8, R20, R24, 0x1, P5 ;  /* 0x0000001814087211 */ /* 0x002fc600028f0eff */
[----:B------:R-:W-:Y:S01]  /*c060*/  STL [R1+0xac4], R6 ;  /* 0x000ac40601007387 */ /* 0x000fe20000100800 */
[----:B------:R-:W-:-:S05]  /*c070*/  LEA R3, P4, R7, R15, 0x1 ;  /* 0x0000000f07037211 */ /* 0x000fca00078808ff */
[----:B------:R-:W-:Y:S04]  /*c080*/  STL [R1+0xb00], R3 ;  /* 0x000b000301007387 */ /* 0x000fe80000100800 */
[----:B------:R0:W-:Y:S04]  /*c090*/  STL [R1+0xacc], R8 ;  /* 0x000acc0801007387 */ /* 0x0001e80000100800 */
[----:B0-----:R-:W4:Y:S01]  /*c0a0*/  LDL.LU R8, [R1+0x68] ;  /* 0x0000680001087983 */ /* 0x001f220000300800 */
[----:B------:R-:W-:Y:S02]  /*c0b0*/  LEA R6, P5, R4, R15, 0x1 ;  /* 0x0000000f04067211 */ /* 0x000fe400078a08ff */
[----:B------:R-:W-:-:S03]  /*c0c0*/  LEA.HI.X.SX32 R3, R18, R24, 0x1, P6 ;  /* 0x0000001812037211 */ /* 0x000fc600030f0eff */
[----:B------:R0:W-:Y:S04]  /*c0d0*/  STL [R1+0xb08], R6 ;  /* 0x000b080601007387 */ /* 0x0001e80000100800 */
[----:B------:R1:W-:Y:S01]  /*c0e0*/  STL [R1+0xad4], R3 ;  /* 0x000ad40301007387 */ /* 0x0003e20000100800 */
[----:B0-----:R-:W-:-:S05]  /*c0f0*/  LEA R6, P6, R2, R15, 0x1 ;  /* 0x0000000f02067211 */ /* 0x001fca00078c08ff */
[----:B------:R0:W-:Y:S01]  /*c100*/  STL [R1+0xb10], R6 ;  /* 0x000b100601007387 */ /* 0x0001e20000100800 */
[----:B-1----:R-:W-:-:S03]  /*c110*/  LEA.HI.X.SX32 R3, R16, R24, 0x1, P0 ;  /* 0x0000001810037211 */ /* 0x002fc600000f0eff */
[----:B0-----:R-:W4:Y:S04]  /*c120*/  LDL.LU R6, [R1+0x64] ;  /* 0x0000640001067983 */ /* 0x001f280000300800 */
[----:B------:R0:W-:Y:S02]  /*c130*/  STL [R1+0xadc], R3 ;  /* 0x000adc0301007387 */ /* 0x0001e40000100800 */
[----:B0-----:R-:W-:Y:S02]  /*c140*/  LEA.HI.X.SX32 R3, R14, R24, 0x1, P1 ;  /* 0x000000180e037211 */ /* 0x001fe400008f0eff */
[----:B--2---:R-:W-:-:S05]  /*c150*/  LEA R16, P0, R29, R15, 0x1 ;  /* 0x0000000f1d107211 */ /* 0x004fca00078008ff */
[----:B------:R-:W-:Y:S04]  /*c160*/  STL [R1+0xb18], R16 ;  /* 0x000b181001007387 */ /* 0x000fe80000100800 */
[----:B------:R0:W-:Y:S04]  /*c170*/  STL [R1+0xae4], R3 ;  /* 0x000ae40301007387 */ /* 0x0001e80000100800 */
[----:B0-----:R-:W2:Y:S01]  /*c180*/  LDL.LU R3, [R1+0x60] ;  /* 0x0000600001037983 */ /* 0x001ea20000300800 */
[----:B------:R-:W-:Y:S02]  /*c190*/  LEA R14, P1, R28, R15, 0x1 ;  /* 0x0000000f1c0e7211 */ /* 0x000fe400078208ff */
[----:B------:R-:W-:-:S03]  /*c1a0*/  LEA.HI.X.SX32 R12, R12, R24, 0x1, P2 ;  /* 0x000000180c0c7211 */ /* 0x000fc600010f0eff */
[----:B------:R-:W-:Y:S04]  /*c1b0*/  STL [R1+0xb20], R14 ;  /* 0x000b200e01007387 */ /* 0x000fe80000100800 */
[----:B------:R0:W-:Y:S01]  /*c1c0*/  STL [R1+0xaec], R12 ;  /* 0x000aec0c01007387 */ /* 0x0001e20000100800 */
[-C--:B------:R-:W-:Y:S02]  /*c1d0*/  LEA.HI.X.SX32 R7, R7, R24.reuse, 0x1, P4 ;  /* 0x0000001807077211 */ /* 0x080fe400020f0eff */
[----:B0-----:R-:W-:Y:S02]  /*c1e0*/  LEA.HI.X.SX32 R12, R11, R24, 0x1, P3 ;  /* 0x000000180b0c7211 */ /* 0x001fe400018f0eff */
[----:B---3--:R-:W-:-:S05]  /*c1f0*/  LEA R14, P2, R0, R15, 0x1 ;  /* 0x0000000f000e7211 */ /* 0x008fca00078408ff */
[----:B------:R-:W-:Y:S04]  /*c200*/  STL [R1+0xb28], R14 ;  /* 0x000b280e01007387 */ /* 0x000fe80000100800 */
[----:B------:R-:W3:Y:S04]  /*c210*/  LDL.LU R22, [R1+0x5c] ;  /* 0x00005c0001167983 */ /* 0x000ee80000300800 */
[----:B------:R-:W-:Y:S01]  /*c220*/  STL [R1+0xaf4], R12 ;  /* 0x000af40c01007387 */ /* 0x000fe20000100800 */
[----:B----4-:R-:W-:-:S05]  /*c230*/  LEA R11, P3, R5, R15, 0x1 ;  /* 0x0000000f050b7211 */ /* 0x010fca00078608ff */
[----:B------:R-:W-:Y:S04]  /*c240*/  STL [R1+0xb30], R11 ;  /* 0x000b300b01007387 */ /* 0x000fe80000100800 */
[----:B------:R-:W4:Y:S04]  /*c250*/  LDL.LU R21, [R1+0x58] ;  /* 0x0000580001157983 */ /* 0x000f280000300800 */
[----:B------:R0:W-:Y:S04]  /*c260*/  STL [R1+0xafc], R7 ;  /* 0x000afc0701007387 */ /* 0x0001e80000100800 */
[----:B------:R-:W4:Y:S01]  /*c270*/  LDL.LU R20, [R1+0x54] ;  /* 0x0000540001147983 */ /* 0x000f220000300800 */
[----:B0-----:R-:W-:-:S02]  /*c280*/  LEA.HI.X.SX32 R7, R4, R24, 0x1, P5 ;  /* 0x0000001804077211 */ /* 0x001fc400028f0eff */
[----:B------:R-:W-:-:S05]  /*c290*/  LEA R11, P4, R17, R15, 0x1 ;  /* 0x0000000f110b7211 */ /* 0x000fca00078808ff */
[----:B------:R-:W-:Y:S04]  /*c2a0*/  STL [R1+0xb38], R11 ;  /* 0x000b380b01007387 */ /* 0x000fe80000100800 */
[----:B------:R-:W4:Y:S04]  /*c2b0*/  LDL.LU R18, [R1+0x50] ;  /* 0x0000500001127983 */ /* 0x000f280000300800 */
[----:B------:R-:W-:Y:S04]  /*c2c0*/  STL [R1+0xb04], R7 ;  /* 0x000b040701007387 */ /* 0x000fe80000100800 */
[----:B------:R-:W4:Y:S01]  /*c2d0*/  LDL.LU R16, [R1+0x48] ;  /* 0x0000480001107983 */ /* 0x000f220000300800 */
[----:B------:R-:W-:-:S02]  /*c2e0*/  LEA.HI.X.SX32 R2, R2, R24, 0x1, P6 ;  /* 0x0000001802027211 */ /* 0x000fc400030f0eff */
[----:B------:R-:W-:-:S05]  /*c2f0*/  LEA R4, P5, R13, R15, 0x1 ;  /* 0x0000000f0d047211 */ /* 0x000fca00078a08ff */
[----:B------:R0:W-:Y:S04]  /*c300*/  STL [R1+0xb40], R4 ;  /* 0x000b400401007387 */ /* 0x0001e80000100800 */
[----:B------:R-:W4:Y:S04]  /*c310*/  LDL.LU R14, [R1+0x44] ;  /* 0x00004400010e7983 */ /* 0x000f280000300800 */
[----:B------:R1:W-:Y:S04]  /*c320*/  STL [R1+0xb0c], R2 ;  /* 0x000b0c0201007387 */ /* 0x0003e80000100800 */
[----:B------:R-:W4:Y:S01]  /*c330*/  LDL.LU R12, [R1+0x40] ;  /* 0x00004000010c7983 */ /* 0x000f220000300800 */
[----:B0-----:R-:W-:-:S02]  /*c340*/  LEA R4, P6, R10, R15, 0x1 ;  /* 0x0000000f0a047211 */ /* 0x001fc400078c08ff */
[----:B-1----:R-:W-:-:S03]  /*c350*/  LEA.HI.X.SX32 R2, R29, R24, 0x1, P0 ;  /* 0x000000181d027211 */ /* 0x002fc600000f0eff */
        /* <DEDUP_REMOVED lines=8> */
[----:B------:R1:W-:Y:S01]  /*c3e0*/  STL [R1+0xb1c], R2 ;  /* 0x000b1c0201007387 */ /* 0x0003e20000100800 */
[----:B0-----:R-:W-:-:S03]  /*c3f0*/  LEA.HI.X.SX32 R4, R0, R24, 0x1, P2 ;  /* 0x0000001800047211 */ /* 0x001fc600010f0eff */
[----:B-1----:R-:W4:Y:S01]  /*c400*/  LDL.LU R2, [R1+0x20] ;  /* 0x0000200001027983 */ /* 0x002f220000300800 */
[----:B------:R-:W-:-:S05]  /*c410*/  LEA R7, P1, R8, R15, 0x1 ;  /* 0x0000000f08077211 */ /* 0x000fca00078208ff */
[----:B------:R0:W-:Y:S04]  /*c420*/  STL [R1+0xb58], R7 ;  /* 0x000b580701007387 */ /* 0x0001e80000100800 */
[----:B------:R-:W4:Y:S04]  /*c430*/  LDL.LU R0, [R1+0x1c] ;  /* 0x00001c0001007983 */ /* 0x000f280000300800 */
[----:B------:R1:W-:Y:S01]  /*c440*/  STL [R1+0xb24], R4 ;  /* 0x000b240401007387 */ /* 0x0003e20000100800 */
[----:B0-----:R-:W-:-:S03]  /*c450*/  LEA.HI.X.SX32 R7, R5, R24, 0x1, P3 ;  /* 0x0000001805077211 */ /* 0x001fc600018f0eff */
[----:B-1----:R-:W4:Y:S01]  /*c460*/  LDL.LU R4, [R1+0x18] ;  /* 0x0000180001047983 */ /* 0x002f220000300800 */
[----:B------:R-:W-:-:S05]  /*c470*/  LEA R25, P2, R6, R15, 0x1 ;  /* 0x0000000f06197211 */ /* 0x000fca00078408ff */
[----:B------:R-:W-:Y:S04]  /*c480*/  STL [R1+0xb60], R25 ;  /* 0x000b601901007387 */ /* 0x000fe80000100800 */
[----:B------:R-:W4:Y:S04]  /*c490*/  LDL.LU R5, [R1+0x14] ;  /* 0x0000140001057983 */ /* 0x000f280000300800 */
[----:B------:R0:W-:Y:S04]  /*c4a0*/  STL [R1+0xb2c], R7 ;  /* 0x000b2c0701007387 */ /* 0x0001e80000100800 */
[----:B0-----:R-:W4:Y:S01]  /*c4b0*/  LDL.LU R7, [R1+0x10] ;  /* 0x0000100001077983 */ /* 0x001f220000300800 */
[----:B--2---:R-:W-:-:S05]  /*c4c0*/  LEA R25, P3, R3, R15, 0x1 ;  /* 0x0000000f03197211 */ /* 0x004fca00078608ff */
[----:B------:R0:W-:Y:S04]  /*c4d0*/  STL [R1+0xb68], R25 ;  /* 0x000b681901007387 */ /* 0x0001e80000100800 */
[----:B0-----:R-:W2:Y:S01]  /*c4e0*/  LDL.LU R25, [R1+0xc] ;  /* 0x00000c0001197983 */ /* 0x001ea20000300800 */
[-C--:B------:R-:W-:Y:S02]  /*c4f0*/  LEA.HI.X.SX32 R17, R17, R24.reuse, 0x1, P4 ;  /* 0x0000001811117211 */ /* 0x080fe400020f0eff */
[----:B------:R-:W-:-:S03]  /*c500*/  LEA.HI.X.SX32 R13, R13, R24, 0x1, P5 ;  /* 0x000000180d0d7211 */ /* 0x000fc600028f0eff */
[----:B------:R3:W-:Y:S01]  /*c510*/  STL [R1+0xb34], R17 ;  /* 0x000b341101007387 */ /* 0x0007e20000100800 */
[----:B------:R-:W-:Y:S02]  /*c520*/  LEA.HI.X.SX32 R10, R10, R24, 0x1, P6 ;  /* 0x000000180a0a7211 */ /* 0x000fe400030f0eff */
[----:B---3--:R-:W-:-:S05]  /*c530*/  LEA R17, P4, R22, R15, 0x1 ;  /* 0x0000000f16117211 */ /* 0x008fca00078808ff */
[----:B------:R0:W-:Y:S04]  /*c540*/  STL [R1+0xb70], R17 ;  /* 0x000b701101007387 */ /* 0x0001e80000100800 */
[----:B0-----:R-:W3:Y:S04]  /*c550*/  LDL.LU R17, [R1+0xd4c] ;  /* 0x000d4c0001117983 */ /* 0x001ee80000300800 */
[----:B------:R4:W-:Y:S02]  /*c560*/  STL [R1+0xb3c], R13 ;  /* 0x000b3c0d01007387 */ /* 0x0009e40000100800 */
[----:B----4-:R-:W-:-:S05]  /*c570*/  LEA R13, P5, R21, R15, 0x1 ;  /* 0x0000000f150d7211 */ /* 0x010fca00078a08ff */
[----:B------:R0:W-:Y:S01]  /*c580*/  STL [R1+0xb78], R13 ;  /* 0x000b780d01007387 */ /* 0x0001e20000100800 */
[----:B------:R-:W-:-:S03]  /*c590*/  LEA.HI.X.SX32 R9, R9, R24, 0x1, P0 ;  /* 0x0000001809097211 */ /* 0x000fc600000f0eff */
[----:B0-----:R-:W4:Y:S04]  /*c5a0*/  LDL.LU R13, [R1+0xd48] ;  /* 0x000d4800010d7983 */ /* 0x001f280000300800 */
[----:B------:R0:W-:Y:S02]  /*c5b0*/  STL [R1+0xb44], R10 ;  /* 0x000b440a01007387 */ /* 0x0001e40000100800 */
[----:B0-----:R-:W-:-:S05]  /*c5c0*/  LEA R10, P6, R20, R15, 0x1 ;  /* 0x0000000f140a7211 */ /* 0x001fca00078c08ff */
[----:B------:R0:W-:Y:S01]  /*c5d0*/  STL [R1+0xb80], R10 ;  /* 0x000b800a01007387 */ /* 0x0001e20000100800 */
[----:B------:R-:W-:-:S03]  /*c5e0*/  LEA.HI.X.SX32 R8, R8, R24, 0x1, P1 ;  /* 0x0000001808087211 */ /* 0x000fc600008f0eff */
[----:B0-----:R-:W2:Y:S04]  /*c5f0*/  LDL.LU R10, [R1+0xd44] ;  /* 0x000d4400010a7983 */ /* 0x001ea80000300800 */
        /* <DEDUP_REMOVED lines=14> */
[----:B0-----:R-:W3:Y:S04]  /*c6e0*/  LDL.LU R6, [R1+0xd38] ;  /* 0x000d380001067983 */ /* 0x001ee80000300800 */
        /* <DEDUP_REMOVED lines=42> */
[----:B------:R0:W-:Y:S04]  /*c990*/  STL [R1+0xbe0], R11 ;  /* 0x000be00b01007387 */ /* 0x0001e80000100800 */
[----:B0-----:R-:W3:Y:S04]  /*c9a0*/  LDL.LU R11, [R1+0xd14] ;  /* 0x000d1400010b7983 */ /* 0x001ee80000300800 */
[----:B------:R2:W-:Y:S02]  /*c9b0*/  STL [R1+0xbac], R29 ;  /* 0x000bac1d01007387 */ /* 0x0005e40000100800 */
[----:B--2---:R-:W-:-:S05]  /*c9c0*/  LEA R29, P5, R25, R15, 0x1 ;  /* 0x0000000f191d7211 */ /* 0x004fca00078a08ff */
[----:B------:R0:W-:Y:S04]  /*c9d0*/  STL [R1+0xbe8], R29 ;  /* 0x000be81d01007387 */ /* 0x0001e80000100800 */
[----:B0-----:R-:W2:Y:S01]  /*c9e0*/  LDL.LU R29, [R1+0xd10] ;  /* 0x000d1000011d7983 */ /* 0x001ea20000300800 */
[----:B------:R-:W-:-:S05]  /*c9f0*/  LEA.HI.X.SX32 R28, R28, R24, 0x1, P6 ;  /* 0x000000181c1c7211 */ /* 0x000fca00030f0eff */
        /* <DEDUP_REMOVED lines=30> */
[----:B------:R2:W-:Y:S01]  /*cbe0*/  STL [R1+0xbe4], R25 ;  /* 0x000be41901007387 */ /* 0x0005e20000100800 */
[-C--:B------:R-:W-:Y:S02]  /*cbf0*/  LEA.HI.X.SX32 R2, R2, R24.reuse, 0x1, P1 ;  /* 0x0000001802027211 */ /* 0x080fe400008f0eff */
[-C--:B------:R-:W-:Y:S02]  /*cc00*/  LEA.HI.X.SX32 R0, R0, R24.reuse, 0x1, P2 ;  /* 0x0000001800007211 */ /* 0x080fe400010f0eff */
[----:B------:R-:W-:Y:S01]  /*cc10*/  LEA.HI.X.SX32 R4, R4, R24, 0x1, P3 ;  /* 0x0000001804047211 */ /* 0x000fe200018f0eff */
[----:B------:R-:W-:Y:S02]  /*cc20*/  IMAD R19, R19, c[0x0][0x190], RZ ;  /* 0x0000640013137a24 */ /* 0x000fe400078e02ff */
[----:B------:R-:W-:Y:S02]  /*cc30*/  IMAD R27, R27, c[0x0][0x190], RZ ;  /* 0x000064001b1b7a24 */ /* 0x000fe400078e02ff */
[----:B------:R-:W-:-:S02]  /*cc40*/  IMAD R26, R26, c[0x0][0x190], RZ ;  /* 0x000064001a1a7a24 */ /* 0x000fc400078e02ff */
[----:B------:R-:W-:Y:S01]  /*cc50*/  IMAD R23, R23, c[0x0][0x190], RZ ;  /* 0x0000640017177a24 */ /* 0x000fe200078e02ff */
[----:B--2---:R-:W-:-:S05]  /*cc60*/  LEA R25, P5, R7, R15, 0x1 ;  /* 0x0000000f07197211 */ /* 0x004fca00078a08ff */
[----:B------:R0:W-:Y:S02]  /*cc70*/  STL [R1+0xc20], R25 ;  /* 0x000c201901007387 */ /* 0x0001e40000100800 */
[----:B0-----:R-:W-:Y:S02]  /*cc80*/  LEA.HI.X.SX32 R25, R29, R24, 0x1, P6 ;  /* 0x000000181d197211 */ /* 0x001fe400030f0eff */
[----:B---3--:R-:W-:-:S03]  /*cc90*/  LEA R29, P6, R11, R15, 0x1 ;  /* 0x0000000f0b1d7211 */ /* 0x008fc600078c08ff */
[----:B------:R0:W-:Y:S04]  /*cca0*/  STL [R1+0xbec], R25 ;  /* 0x000bec1901007387 */ /* 0x0001e80000100800 */
[----:B------:R-:W-:Y:S01]  /*ccb0*/  STL [R1+0xc28], R29 ;  /* 0x000c281d01007387 */ /* 0x000fe20000100800 */
[----:B0-----:R-:W-:Y:S02]  /*ccc0*/  LEA.HI.X.SX32 R25, R28, R24, 0x1, P0 ;  /* 0x000000181c197211 */ /* 0x001fe400000f0eff */
[----:B------:R-:W-:-:S03]  /*ccd0*/  LEA R28, P0, R12, R15, 0x1 ;  /* 0x0000000f0c1c7211 */ /* 0x000fc600078008ff */
[----:B------:R0:W-:Y:S04]  /*cce0*/  STL [R1+0xbf4], R25 ;  /* 0x000bf41901007387 */ /* 0x0001e80000100800 */
[----:B------:R-:W-:Y:S04]  /*ccf0*/  STL [R1+0xc30], R28 ;  /* 0x000c301c01007387 */ /* 0x000fe80000100800 */
[----:B------:R1:W-:Y:S01]  /*cd00*/  STL [R1+0xbfc], R2 ;  /* 0x000bfc0201007387 */ /* 0x0003e20000100800 */
[----:B0-----:R-:W-:-:S05]  /*cd10*/  LEA R25, P1, R14, R15, 0x1 ;  /* 0x0000000f0e197211 */ /* 0x001fca00078208ff */
[----:B------:R-:W-:Y:S01]  /*cd20*/  STL [R1+0xc38], R25 ;  /* 0x000c381901007387 */ /* 0x000fe20000100800 */
[----:B-1----:R-:W-:-:S03]  /*cd30*/  LEA R2, P2, R16, R15, 0x1 ;  /* 0x0000000f10027211 */ /* 0x002fc600078408ff */
[----:B------:R0:W-:Y:S04]  /*cd40*/  STL [R1+0xc04], R0 ;  /* 0x000c040001007387 */ /* 0x0001e80000100800 */
[----:B------:R1:W-:Y:S01]  /*cd50*/  STL [R1+0xc40], R2 ;  /* 0x000c400201007387 */ /* 0x0003e20000100800 */
[----:B0-----:R-:W-:-:S03]  /*cd60*/  LEA R0, P3, R18, R15, 0x1 ;  /* 0x0000000f12007211 */ /* 0x001fc600078608ff */
[----:B------:R0:W-:Y:S01]  /*cd70*/  STL [R1+0xc0c], R4 ;  /* 0x000c0c0401007387 */ /* 0x0001e20000100800 */
[----:B-1----:R-:W-:-:S03]  /*cd80*/  LEA.HI.X.SX32 R2, R5, R24, 0x1, P4 ;  /* 0x0000001805027211 */ /* 0x002fc600020f0eff */
[----:B------:R1:W-:Y:S04]  /*cd90*/  STL [R1+0xc48], R0 ;  /* 0x000c480001007387 */ /* 0x0003e80000100800 */
[----:B------:R2:W-:Y:S01]  /*cda0*/  STL [R1+0xc14], R2 ;  /* 0x000c140201007387 */ /* 0x0005e20000100800 */
[----:B0-----:R-:W-:Y:S02]  /*cdb0*/  LEA R4, P4, R20, R15, 0x1 ;  /* 0x0000000f14047211 */ /* 0x001fe400078808ff */
[----:B-1----:R-:W-:-:S03]  /*cdc0*/  LEA.HI.X.SX32 R0, R7, R24, 0x1, P5 ;  /* 0x0000001807007211 */ /* 0x002fc600028f0eff */
[----:B------:R0:W-:Y:S01]  /*cdd0*/  STL [R1+0xc50], R4 ;  /* 0x000c500401007387 */ /* 0x0001e20000100800 */
[----:B--2---:R-:W-:-:S03]  /*cde0*/  LEA R2, P5, R21, R15, 0x1 ;  /* 0x0000000f15027211 */ /* 0x004fc600078a08ff */
[----:B------:R1:W-:Y:S04]  /*cdf0*/  STL [R1+0xc1c], R0 ;  /* 0x000c1c0001007387 */ /* 0x0003e80000100800 */
[----:B------:R2:W-:Y:S01]  /*ce00*/  STL [R1+0xc58], R2 ;  /* 0x000c580201007387 */ /* 0x0005e20000100800 */
[-C--:B0-----:R-:W-:Y:S02]  /*ce10*/  LEA.HI.X.SX32 R4, R11, R24.reuse, 0x1, P6 ;  /* 0x000000180b047211 */ /* 0x081fe400030f0eff */
[----:B-1----:R-:W-:Y:S01]  /*ce20*/  LEA R0, P6, R22, R15, 0x1 ;  /* 0x0000000f16007211 */ /* 0x002fe200078c08ff */
[----:B--2---:R-:W2:Y:S01]  /*ce30*/  LDL R2, [R1+0xcdc] ;  /* 0x000cdc0001027983 */ /* 0x004ea20000100800 */
[----:B------:R-:W-:-:S03]  /*ce40*/  LEA.HI.X.SX32 R5, R12, R24, 0x1, P0 ;  /* 0x000000180c057211 */ /* 0x000fc600000f0eff */
[----:B------:R0:W-:Y:S04]  /*ce50*/  STL [R1+0xc24], R4 ;  /* 0x000c240401007387 */ /* 0x0001e80000100800 */
[----:B------:R1:W-:Y:S04]  /*ce60*/  STL [R1+0xc60], R0 ;  /* 0x000c600001007387 */ /* 0x0003e80000100800 */
[----:B------:R3:W-:Y:S01]  /*ce70*/  STL [R1+0xc2c], R5 ;  /* 0x000c2c0501007387 */ /* 0x0007e20000100800 */
[----:B0-----:R-:W-:Y:S02]  /*ce80*/  LEA.HI.X.SX32 R4, R14, R24, 0x1, P1 ;  /* 0x000000180e047211 */ /* 0x001fe400008f0eff */
[----:B-1----:R-:W-:-:S02]  /*ce90*/  LEA R0, P0, R3, R15, 0x1 ;  /* 0x0000000f03007211 */ /* 0x002fc400078008ff */
[----:B---3--:R-:W-:-:S03]  /*cea0*/  LEA R5, P1, R6, R15, 0x1 ;  /* 0x0000000f06057211 */ /* 0x008fc600078208ff */
[----:B------:R0:W-:Y:S04]  /*ceb0*/  STL [R1+0xc68], R0 ;  /* 0x000c680001007387 */ /* 0x0001e80000100800 */
[----:B------:R1:W-:Y:S01]  /*cec0*/  STL [R1+0xc34], R4 ;  /* 0x000c340401007387 */ /* 0x0003e20000100800 */
[----:B0-----:R-:W-:-:S03]  /*ced0*/  LEA.HI.X.SX32 R0, R16, R24, 0x1, P2 ;  /* 0x0000001810007211 */ /* 0x001fc600010f0eff */
[----:B------:R0:W-:Y:S01]  /*cee0*/  STL [R1+0xc70], R5 ;  /* 0x000c700501007387 */ /* 0x0001e20000100800 */
[----:B-1----:R-:W-:-:S03]  /*cef0*/  LEA R4, P2, R8, R15, 0x1 ;  /* 0x0000000f08047211 */ /* 0x002fc600078408ff */
[----:B------:R1:W-:Y:S01]  /*cf00*/  STL [R1+0xc3c], R0 ;  /* 0x000c3c0001007387 */ /* 0x0003e20000100800 */
[----:B0-----:R-:W-:-:S03]  /*cf10*/  LEA.HI.X.SX32 R5, R18, R24, 0x1, P3 ;  /* 0x0000001812057211 */ /* 0x001fc600018f0eff */
[----:B------:R0:W-:Y:S01]  /*cf20*/  STL [R1+0xc78], R4 ;  /* 0x000c780401007387 */ /* 0x0001e20000100800 */
[----:B-1----:R-:W-:-:S03]  /*cf30*/  LEA R0, P3, R9, R15, 0x1 ;  /* 0x0000000f09007211 */ /* 0x002fc600078608ff */
[----:B------:R1:W-:Y:S04]  /*cf40*/  STL [R1+0xc44], R5 ;  /* 0x000c440501007387 */ /* 0x0003e80000100800 */
[----:B------:R3:W-:Y:S01]  /*cf50*/  STL [R1+0xc80], R0 ;  /* 0x000c800001007387 */ /* 0x0007e20000100800 */
[----:B0-----:R-:W-:Y:S02]  /*cf60*/  LEA.HI.X.SX32 R4, R20, R24, 0x1, P4 ;  /* 0x0000001814047211 */ /* 0x001fe400020f0eff */
[----:B-1----:R-:W-:-:S03]  /*cf70*/  LEA R5, P4, R10, R15, 0x1 ;  /* 0x0000000f0a057211 */ /* 0x002fc600078808ff */
[----:B------:R4:W-:Y:S01]  /*cf80*/  STL [R1+0xc4c], R4 ;  /* 0x000c4c0401007387 */ /* 0x0009e20000100800 */
[----:B---3--:R-:W-:-:S03]  /*cf90*/  LEA.HI.X.SX32 R0, R21, R24, 0x1, P5 ;  /* 0x0000001815007211 */ /* 0x008fc600028f0eff */
[----:B------:R0:W-:Y:S04]  /*cfa0*/  STL [R1+0xc84], R5 ;  /* 0x000c840501007387 */ /* 0x0001e80000100800 */
[----:B------:R1:W-:Y:S01]  /*cfb0*/  STL [R1+0xc54], R0 ;  /* 0x000c540001007387 */ /* 0x0003e20000100800 */
[----:B----4-:R-:W-:Y:S02]  /*cfc0*/  LEA R4, P5, R13, R15, 0x1 ;  /* 0x0000000f0d047211 */ /* 0x010fe400078a08ff */
[----:B0-----:R-:W-:-:S03]  /*cfd0*/  LEA.HI.X.SX32 R5, R22, R24, 0x1, P6 ;  /* 0x0000001816057211 */ /* 0x001fc600030f0eff */
[----:B------:R0:W-:Y:S01]  /*cfe0*/  STL [R1+0xc88], R4 ;  /* 0x000c880401007387 */ /* 0x0001e20000100800 */
[----:B-1----:R-:W-:-:S03]  /*cff0*/  LEA R0, P6, R17, R15, 0x1 ;  /* 0x0000000f11007211 */ /* 0x002fc600078c08ff */
[----:B------:R-:W-:Y:S04]  /*d000*/  STL [R1+0xc5c], R5 ;  /* 0x000c5c0501007387 */ /* 0x000fe80000100800 */
[----:B------:R1:W-:Y:S01]  /*d010*/  STL [R1+0xc8c], R0 ;  /* 0x000c8c0001007387 */ /* 0x0003e20000100800 */
[----:B0-----:R-:W-:Y:S02]  /*d020*/  LEA.HI.X.SX32 R4, R3, R24, 0x1, P0 ;  /* 0x0000001803047211 */ /* 0x001fe400000f0eff */
[----:B------:R-:W-:-:S03]  /*d030*/  LEA R3, P0, R19, R15, 0x1 ;  /* 0x0000000f13037211 */ /* 0x000fc600078008ff */
[----:B------:R0:W-:Y:S01]  /*d040*/  STL [R1+0xc64], R4 ;  /* 0x000c640401007387 */ /* 0x0001e20000100800 */
[----:B-1----:R-:W-:-:S03]  /*d050*/  LEA.HI.X.SX32 R0, R6, R24, 0x1, P1 ;  /* 0x0000001806007211 */ /* 0x002fc600008f0eff */
[----:B------:R1:W-:Y:S04]  /*d060*/  STL [R1+0xc90], R3 ;  /* 0x000c900301007387 */ /* 0x0003e80000100800 */
[----:B------:R3:W-:Y:S01]  /*d070*/  STL [R1+0xc6c], R0 ;  /* 0x000c6c0001007387 */ /* 0x0007e20000100800 */
[----:B0-----:R-:W-:Y:S02]  /*d080*/  LEA R4, P1, R27, R15, 0x1 ;  /* 0x0000000f1b047211 */ /* 0x001fe400078208ff */
[----:B-1----:R-:W-:-:S03]  /*d090*/  LEA.HI.X.SX32 R3, R8, R24, 0x1, P2 ;  /* 0x0000001808037211 */ /* 0x002fc600010f0eff */
[----:B------:R0:W-:Y:S01]  /*d0a0*/  STL [R1+0xc94], R4 ;  /* 0x000c940401007387 */ /* 0x0001e20000100800 */
[----:B---3--:R-:W-:-:S03]  /*d0b0*/  LEA R0, P2, R26, R15, 0x1 ;  /* 0x0000000f1a007211 */ /* 0x008fc600078408ff */
        /* <DEDUP_REMOVED lines=8> */
[-C--:B0-----:R-:W-:Y:S02]  /*d140*/  LEA.HI.X.SX32 R4, R13, R24.reuse, 0x1, P5 ;  /* 0x000000180d047211 */ /* 0x081fe400028f0eff */
[----:B-1----:R-:W-:-:S03]  /*d150*/  LEA.HI.X.SX32 R3, R17, R24, 0x1, P6 ;  /* 0x0000001811037211 */ /* 0x002fc600030f0eff */
        /* <DEDUP_REMOVED lines=8> */
[----:B------:R-:W-:Y:S04]  /*d1e0*/  STL [R1+0x8bc], R3 ;  /* 0x0008bc0301007387 */ /* 0x000fe80000100800 */
[----:B------:R1:W-:Y:S04]  /*d1f0*/  STL [R1+0x6ac], R0 ;  /* 0x0006ac0001007387 */ /* 0x0003e80000100800 */
[----:B------:R-:W-:Y:S04]  /*d200*/  STL [R1+0x6a8], RZ ;  /* 0x0006a8ff01007387 */ /* 0x000fe80000100800 */
        /* <DEDUP_REMOVED lines=217> */
[----:B------:R-:W-:Y:S01]  /*dfa0*/  STL [R1+0x344], RZ ;  /* 0x000344ff01007387 */ /* 0x000fe20000100800 */
[----:B0-----:R-:W-:-:S03]  /*dfb0*/  IMAD.MOV.U32 R4, RZ, RZ, c[0x0][0x188] ;  /* 0x00006200ff047624 */ /* 0x001fc600078e00ff */
[----:B------:R-:W-:Y:S04]  /*dfc0*/  STL [R1+0x348], RZ ;  /* 0x000348ff01007387 */ /* 0x000fe80000100800 */
[----:B------:R-:W-:Y:S04]  /*dfd0*/  STL [R1+0x34c], RZ ;  /* 0x00034cff01007387 */ /* 0x000fe80000100800 */
[----:B------:R-:W-:Y:S04]  /*dfe0*/  STL [R1+0x3d0], RZ ;  /* 0x0003d0ff01007387 */ /* 0x000fe80000100800 */
[----:B------:R-:W-:Y:S01]  /*dff0*/  STL [R1+0x3d4], RZ ;  /* 0x0003d4ff01007387 */ /* 0x000fe20000100800 */
[----:B------:R-:W-:-:S03]  /*e000*/  IMAD R25, R4, 0x3b, RZ ;  /* 0x0000003b04197824 */ /* 0x000fc600078e02ff */
[----:B------:R-:W-:Y:S04]  /*e010*/  STL [R1+0x3d8], RZ ;  /* 0x0003d8ff01007387 */ /* 0x000fe80000100800 */
[----:B------:R-:W-:Y:S04]  /*e020*/  STL [R1+0x3dc], RZ ;  /* 0x0003dcff01007387 */ /* 0x000fe80000100800 */
[----:B------:R-:W-:Y:S04]  /*e030*/  STL [R1+0x450], RZ ;  /* 0x000450ff01007387 */ /* 0x000fe80000100800 */
[----:B------:R-:W-:Y:S04]  /*e040*/  STL [R1+0x454], RZ ;  /* 0x000454ff01007387 */ /* 0x000fe80000100800 */
[----:B------:R-:W-:Y:S01]  /*e050*/  STL [R1+0x458], RZ ;  /* 0x000458ff01007387 */ /* 0x000fe20000100800 */
[----:B--2---:R-:W-:-:S03]  /*e060*/  ISETP.GE.AND P1, PT, R2, RZ, PT ;  /* 0x000000ff0200720c */ /* 0x004fc60003f26270 */
[----:B------:R-:W-:Y:S04]  /*e070*/  STL [R1+0x45c], RZ ;  /* 0x00045cff01007387 */ /* 0x000fe80000100800 */
[----:B------:R-:W-:Y:S04]  /*e080*/  STL [R1+0x440], RZ ;  /* 0x000440ff01007387 */ /* 0x000fe80000100800 */
[----:B------:R-:W-:Y:S04]  /*e090*/  STL [R1+0x444], RZ ;  /* 0x000444ff01007387 */ /* 0x000fe80000100800 */
[----:B------:R0:W-:Y:S04]  /*e0a0*/  STL [R1+0xcf4], R25 ;  /* 0x000cf41901007387 */ /* 0x0001e80000100800 */
[----:B------:R-:W0:Y:S04]  /*e0b0*/  LDL.LU R2, [R1+0x218] ;  /* 0x0002180001027983 */ /* 0x000e280000300800 */
[----:B-1----:R-:W2:Y:S01]  /*e0c0*/  LDL.LU R0, [R1+0x214] ;  /* 0x0002140001007983 */ /* 0x002ea20000300800 */
[----:B------:R-:W-:Y:S01]  /*e0d0*/  ISETP.NE.AND P0, PT, RZ, c[0x0][0x178], PT ;  /* 0x00005e00ff007a0c */ /* 0x000fe20003f05270 */
[----:B------:R-:W-:-:S02]  /*e0e0*/  IMAD.SHL.U32 R5, R4, 0x40, RZ ;  /* 0x0000004004057824 */ /* 0x000fc400078e00ff */
[C---:B------:R-:W-:Y:S02]  /*e0f0*/  IMAD R29, R4.reuse, 0x72, RZ ;  /* 0x00000072041d7824 */ /* 0x040fe400078e02ff */
[C---:B------:R-:W-:Y:S02]  /*e100*/  IMAD R22, R4.reuse, 0x37, RZ ;  /* 0x0000003704167824 */ /* 0x040fe400078e02ff */
[C---:B------:R-:W-:Y:S02]  /*e110*/  IMAD R19, R4.reuse, 0x33, RZ ;  /* 0x0000003304137824 */ /* 0x040fe400078e02ff */
[C---:B------:R-:W-:Y:S02]  /*e120*/  IMAD R28, R4.reuse, 0x66, RZ ;  /* 0x00000066041c7824 */ /* 0x040fe400078e02ff */
[C---:B------:R-:W-:Y:S02]  /*e130*/  IMAD R27, R4.reuse, 0x62, RZ ;  /* 0x00000062041b7824 */ /* 0x040fe400078e02ff */
[----:B------:R-:W-:-:S02]  /*e140*/  IMAD R16, R4, 0x2f, RZ ;  /* 0x0000002f04107824 */ /* 0x000fc400078e02ff */
[C---:B------:R-:W-:Y:S02]  /*e150*/  IMAD R26, R4.reuse, 0x5e, RZ ;  /* 0x0000005e041a7824 */ /* 0x040fe400078e02ff */
[C---:B------:R-:W-:Y:S02]  /*e160*/  IMAD R24, R4.reuse, 0x5a, RZ ;  /* 0x0000005a04187824 */ /* 0x040fe400078e02ff */
[C---:B------:R-:W-:Y:S02]  /*e170*/  IMAD R13, R4.reuse, 0x2b, RZ ;  /* 0x0000002b040d7824 */ /* 0x040fe400078e02ff */
[C---:B------:R-:W-:Y:S02]  /*e180*/  IMAD R23, R4.reuse, 0x56, RZ ;  /* 0x0000005604177824 */ /* 0x040fe400078e02ff */
[C---:B------:R-:W-:Y:S02]  /*e190*/  IMAD R21, R4.reuse, 0x52, RZ ;  /* 0x0000005204157824 */ /* 0x040fe400078e02ff */
[----:B------:R-:W-:Y:S01]  /*e1a0*/  IMAD R10, R4, 0x27, RZ ;  /* 0x00000027040a7824 */ /* 0x000fe200078e02ff */
[----:B0-----:R-:W-:Y:S01]  /*e1b0*/  SHF.R.S32.HI R25, RZ, 0x6, R2 ;  /* 0x00000006ff197819 */ /* 0x001fe20000011402 */
[----:B--2---:R-:W-:Y:S01]  /*e1c0*/  @!P1 IMAD.MOV R0, RZ, RZ, -R0 ;  /* 0x000000ffff009224 */ /* 0x004fe200078e0a00 */
[----:B------:R-:W-:-:S03]  /*e1d0*/  @!P0 LOP3.LUT R0, RZ, c[0x0][0x178], RZ, 0x33, !PT ;  /* 0x00005e00ff008a12 */ /* 0x000fc600078e33ff */
[----:B------:R0:W-:Y:S02]  /*e1e0*/  STL [R1+0xcb0], R25 ;  /* 0x000cb01901007387 */ /* 0x0001e40000100800 */
[----:B------:R-:W-:Y:S02]  /*e1f0*/  IMAD R3, R0, c[0x0][0x184], RZ ;  /* 0x0000610000037a24 */ /* 0x000fe400078e02ff */
[----:B0-----:R-:W-:-:S03]  /*e200*/  IMAD.MOV.U32 R25, RZ, RZ, c[0x0][0x188] ;  /* 0x00006200ff197624 */ /* 0x001fc600078e00ff */
[----:B------:R-:W-:Y:S01]  /*e210*/  LEA R2, P0, R3, c[0x0][0x160], 0x1 ;  /* 0x0000580003027a11 */ /* 0x000fe200078008ff */
[----:B------:R-:W-:-:S03]  /*e220*/  IMAD R25, R25, 0x7e, RZ ;  /* 0x0000007e19197824 */ /* 0x000fc600078e02ff */
[----:B------:R-:W-:Y:S02]  /*e230*/  LEA.HI.X.SX32 R3, R3, c[0x0][0x164], 0x1, P0 ;  /* 0x0000590003037a11 */ /* 0x000fe400000f0eff */
[----:B------:R-:W-:Y:S01]  /*e240*/  IADD3 R25, P0, R25, R2, RZ ;  /* 0x0000000219197210 */ /* 0x000fe20007f1e0ff */
[----:B------:R-:W-:Y:S04]  /*e250*/  STL [R1+0x6a0], R2 ;  /* 0x0006a00201007387 */ /* 0x000fe80000100800 */
[----:B------:R0:W-:Y:S04]  /*e260*/  STL [R1+0x6b4], R25 ;  /* 0x0006b41901007387 */ /* 0x0001e80000100800 */
[----:B0-----:R-:W2:Y:S01]  /*e270*/  LDL.LU R25, [R1+0xcf4] ;  /* 0x000cf40001197983 */ /* 0x001ea20000300800 */
[----:B------:R-:W-:Y:S01]  /*e280*/  SHF.R.S32.HI R0, RZ, 0x1f, R5 ;  /* 0x0000001fff007819 */ /* 0x000fe20000011405 */
[----:B------:R-:W-:-:S02]  /*e290*/  IMAD R20, R4, 0x4e, RZ ;  /* 0x0000004e04147824 */ /* 0x000fc400078e02ff */
[C---:B------:R-:W-:Y:S01]  /*e2a0*/  IMAD R18, R4.reuse, 0x4a, RZ ;  /* 0x0000004a04127824 */ /* 0x040fe200078e02ff */
[----:B------:R-:W-:Y:S01]  /*e2b0*/  SHF.L.U64.HI R0, R5, 0x1, R0 ;  /* 0x0000000105007819 */ /* 0x000fe20000010200 */
        /* <DEDUP_REMOVED lines=10> */
[----:B------:R-:W-:-:S05]  /*e360*/  IMAD R4, R4, 0x7a, RZ ;  /* 0x0000007a04047824 */ /* 0x000fca00078e02ff */
[-C--:B------:R-:W-:Y:S02]  /*e370*/  IADD3 R4, P5, R4, R2.reuse, RZ ;  /* 0x0000000204047210 */ /* 0x080fe40007fbe0ff */
[----:B------:R-:W-:-:S03]  /*e380*/  IADD3 R5, P1, R5, R2, RZ ;  /* 0x0000000205057210 */ /* 0x000fc60007f3e0ff */
[----:B------:R0:W-:Y:S04]  /*e390*/  STL [R1+0x6c4], R4 ;  /* 0x0006c40401007387 */ /* 0x0001e80000100800 */
[----:B------:R1:W-:Y:S01]  /*e3a0*/  STL [R1+0x6d4], R5 ;  /* 0x0006d40501007387 */ /* 0x0003e20000100800 */
[----:B0-----:R-:W-:-:S04]  /*e3b0*/  IMAD.MOV.U32 R4, RZ, RZ, c[0x0][0x188] ;  /* 0x00006200ff047624 */ /* 0x001fc800078e00ff */
[C---:B-1----:R-:W-:Y:S02]  /*e3c0*/  IMAD R5, R4.reuse, 0x6a, RZ ;  /* 0x0000006a04057824 */ /* 0x042fe400078e02ff */
[----:B------:R-:W-:Y:S01]  /*e3d0*/  IMAD R4, R4, 0x6e, RZ ;  /* 0x0000006e04047824 */ /* 0x000fe200078e02ff */
[-C--:B------:R-:W-:Y:S01]  /*e3e0*/  IADD3 R29, P2, R29, R2.reuse, RZ ;  /* 0x000000021d1d7210 */ /* 0x080fe20007f5e0ff */
[----:B------:R-:W-:Y:S03]  /*e3f0*/  STL [R1+0x69c], R3 ;  /* 0x00069c0301007387 */ /* 0x000fe60000100800 */
[-C--:B------:R-:W-:Y:S01]  /*e400*/  IADD3 R4, P3, R4, R2.reuse, RZ ;  /* 0x0000000204047210 */ /* 0x080fe20007f7e0ff */
[----:B------:R0:W-:Y:S01]  /*e410*/  STL [R1+0x6e4], R29 ;  /* 0x0006e41d01007387 */ /* 0x0001e20000100800 */
[----:B------:R-:W-:-:S03]  /*e420*/  IADD3 R5, P4, R5, R2, RZ ;  /* 0x0000000205057210 */ /* 0x000fc60007f9e0ff */
[----:B0-----:R-:W3:Y:S04]  /*e430*/  LDL.LU R29, [R1+0xcf0] ;  /* 0x000cf000011d7983 */ /* 0x001ee80000300800 */
[----:B------:R0:W-:Y:S04]  /*e440*/  STL [R1+0x6f4], R4 ;  /* 0x0006f40401007387 */ /* 0x0001e80000100800 */
[----:B------:R1:W-:Y:S01]  /*e450*/  STL [R1+0x704], R5 ;  /* 0x0007040501007387 */ /* 0x0003e20000100800 */
[----:B0-----:R-:W-:-:S04]  /*e460*/  IMAD.MOV.U32 R4, RZ, RZ, c[0x0][0x188] ;  /* 0x00006200ff047624 */ /* 0x001fc800078e00ff */
[C---:B-1----:R-:W-:Y:S02]  /*e470*/  IMAD R5, R4.reuse, 0x3d, RZ ;  /* 0x0000003d04057824 */ /* 0x042fe400078e02ff */
[----:B------:R-:W-:Y:S01]  /*e480*/  IMAD R4, R4, 0x3f, RZ ;  /* 0x0000003f04047824 */ /* 0x000fe200078e02ff */
[----:B------:R-:W-:-:S04]  /*e490*/  IADD3 R28, P6, R28, R2, RZ ;  /* 0x000000021c1c7210 */ /* 0x000fc80007fde0ff */
[-C--:B------:R-:W-:Y:S01]  /*e4a0*/  LEA.HI.X.SX32 R4, R4, R3.reuse, 0x1, P0 ;  /* 0x0000000304047211 */ /* 0x080fe200000f0eff */
[----:B------:R0:W-:Y:S01]  /*e4b0*/  STL [R1+0x714], R28 ;  /* 0x0007141c01007387 */ /* 0x0001e20000100800 */
[----:B------:R-:W-:Y:S02]  /*e4c0*/  IADD3 R27, P0, R27, R2, RZ ;  /* 0x000000021b1b7210 */ /* 0x000fe40007f1e0ff */
[----:B------:R-:W-:Y:S01]  /*e4d0*/  LEA.HI.X.SX32 R5, R5, R3, 0x1, P5 ;  /* 0x0000000305057211 */ /* 0x000fe200028f0eff */
[----:B0-----:R-:W4:Y:S04]  /*e4e0*/  LDL.LU R28, [R1+0xcec] ;  /* 0x000cec00011c7983 */ /* 0x001f280000300800 */
[----:B------:R0:W-:Y:S04]  /*e4f0*/  STL [R1+0x6b0], R4 ;  /* 0x0006b00401007387 */ /* 0x0001e80000100800 */
[----:B------:R-:W-:Y:S01]  /*e500*/  STL [R1+0x724], R27 ;  /* 0x0007241b01007387 */ /* 0x000fe20000100800 */
[----:B0-----:R-:W-:-:S03]  /*e510*/  IMAD.MOV.U32 R4, RZ, RZ, c[0x0][0x188] ;  /* 0x00006200ff047624 */ /* 0x001fc600078e00ff */
[----:B------:R0:W-:Y:S01]  /*e520*/  STL [R1+0x6c0], R5 ;  /* 0x0006c00501007387 */ /* 0x0001e20000100800 */
[----:B------:R-:W-:Y:S01]  /*e530*/  IADD3 R26, P5, R26, R2, RZ ;  /* 0x000000021a1a7210 */ /* 0x000fe20007fbe0ff */
[----:B0-----:R-:W-:-:S04]  /*e540*/  IMAD R5, R4, 0x39, RZ ;  /* 0x0000003904057824 */ /* 0x001fc800078e02ff */
[----:B------:R-:W-:Y:S01]  /*e550*/  STL [R1+0x734], R26 ;  /* 0x0007341a01007387 */ /* 0x000fe20000100800 */
[-C--:B------:R-:W-:Y:S02]  /*e560*/  LEA.HI.X.SX32 R5, R5, R3.reuse, 0x1, P2 ;  /* 0x0000000305057211 */ /* 0x080fe400010f0eff */
[-C--:B------:R-:W-:Y:S02]  /*e570*/  IADD3 R23, P2, R23, R2.reuse, RZ ;  /* 0x0000000217177210 */ /* 0x080fe40007f5e0ff */
[-C--:B------:R-:W-:Y:S02]  /*e580*/  LEA.HI.X.SX32 R22, R22, R3.reuse, 0x1, P3 ;  /* 0x0000000316167211 */ /* 0x080fe400018f0eff */
[-C--:B------:R-:W-:Y:S02]  /*e590*/  IADD3 R21, P3, R21, R2.reuse, RZ ;  /* 0x0000000215157210 */ /* 0x080fe40007f7e0ff */
[----:B------:R-:W-:Y:S02]  /*e5a0*/  LEA.HI.X.SX32 R19, R19, R3, 0x1, P6 ;  /* 0x0000000313137211 */ /* 0x000fe400030f0eff */
[----:B------:R-:W-:-:S02]  /*e5b0*/  IADD3 R18, P6, R18, R2, RZ ;  /* 0x0000000212127210 */ /* 0x000fc40007fde0ff */
[-C--:B------:R-:W-:Y:S02]  /*e5c0*/  LEA.HI.X.SX32 R16, R16, R3.reuse, 0x1, P5 ;  /* 0x0000000310107211 */ /* 0x080fe400028f0eff */
[-C--:B------:R-:W-:Y:S02]  /*e5d0*/  IADD3 R15, P5, R15, R2.reuse, RZ ;  /* 0x000000020f0f7210 */ /* 0x080fe40007fbe0ff */
[-C--:B------:R-:W-:Y:S02]  /*e5e0*/  LEA.HI.X.SX32 R13, R13, R3.reuse, 0x1, P2 ;  /* 0x000000030d0d7211 */ /* 0x080fe400010f0eff */
[-C--:B------:R-:W-:Y:S02]  /*e5f0*/  IADD3 R12, P2, R12, R2.reuse, RZ ;  /* 0x000000020c0c7210 */ /* 0x080fe40007f5e0ff */
[----:B--2---:R-:W-:Y:S02]  /*e600*/  LEA.HI.X.SX32 R25, R25, R3, 0x1, P1 ;  /* 0x0000000319197211 */ /* 0x004fe400008f0eff */
[----:B------:R-:W-:-:S03]  /*e610*/  IADD3 R24, P1, R24, R2, RZ ;  /* 0x0000000218187210 */ /* 0x000fc60007f3e0ff */
[----:B------:R-:W-:Y:S04]  /*e620*/  STL [R1+0x6d0], R25 ;  /* 0x0006d01901007387 */ /* 0x000fe80000100800 */
[----:B------:R-:W-:Y:S04]  /*e630*/  STL [R1+0x744], R24 ;  /* 0x0007441801007387 */ /* 0x000fe80000100800 */
[----:B------:R0:W-:Y:S02]  /*e640*/  STL [R1+0x6e0], R5 ;  /* 0x0006e00501007387 */ /* 0x0001e40000100800 */
[----:B0-----:R-:W-:-:S02]  /*e650*/  IMAD R5, R4, 0x35, RZ ;  /* 0x0000003504057824 */ /* 0x001fc400078e02ff */
[----:B------:R-:W-:Y:S03]  /*e660*/  STL [R1+0x754], R23 ;  /* 0x0007541701007387 */ /* 0x000fe60000100800 */
[----:B------:R-:W-:Y:S01]  /*e670*/  LEA.HI.X.SX32 R5, R5, R3, 0x1, P4 ;  /* 0x0000000305057211 */ /* 0x000fe200020f0eff */
[----:B------:R-:W-:Y:S04]  /*e680*/  STL [R1+0x6f0], R22 ;  /* 0x0006f01601007387 */ /* 0x000fe80000100800 */
[----:B------:R-:W-:Y:S01]  /*e690*/  STL [R1+0x764], R21 ;  /* 0x0007641501007387 */ /* 0x000fe20000100800 */
[----:B------:R-:W-:-:S03]  /*e6a0*/  IADD3 R20, P4, R20, R2, RZ ;  /* 0x0000000214147210 */ /* 0x000fc60007f9e0ff */
[----:B------:R0:W-:Y:S02]  /*e6b0*/  STL [R1+0x700], R5 ;  /* 0x0007000501007387 */ /* 0x0001e40000100800 */
[----:B0-----:R-:W-:Y:S02]  /*e6c0*/  IMAD R5, R4, 0x31, RZ ;  /* 0x0000003104057824 */ /* 0x001fe400078e02ff */
        /* <DEDUP_REMOVED lines=19> */
[----:B------:R0:W-:Y:S01]  /*e800*/  STL [R1+0x760], R5 ;  /* 0x0007600501007387 */ /* 0x0001e20000100800 */
[-C--:B------:R-:W-:Y:S02]  /*e810*/  LEA.HI.X.SX32 R10, R10, R3.reuse, 0x1, P4 ;  /* 0x000000030a0a7211 */ /* 0x080fe400020f0eff */
[-C--:B------:R-:W-:Y:S01]  /*e820*/  IADD3 R9, P4, R9, R2.reuse, RZ ;  /* 0x0000000209097210 */ /* 0x080fe20007f9e0ff */
[----:B0-----:R-:W-:Y:S01]  /*e830*/  IMAD R5, R4, 0x25, RZ ;  /* 0x0000002504057824 */ /* 0x001fe200078e02ff */
[----:B------:R-:W-:Y:S04]  /*e840*/  STL [R1+0x6fc], R11 ;  /* 0x0006fc0b01007387 */ /* 0x000fe80000100800 */
[-C--:B------:R-:W-:Y:S02]  /*e850*/  LEA.HI.X.SX32 R5, R5, R3.reuse, 0x1, P6 ;  /* 0x0000000305057211 */ /* 0x080fe400030f0eff */
[----:B------:R-:W-:Y:S01]  /*e860*/  IADD3 R6, P6, R6, R2, RZ ;  /* 0x0000000206067210 */ /* 0x000fe20007fde0ff */
[----:B------:R-:W-:Y:S01]  /*e870*/  STL [R1+0x770], R10 ;  /* 0x0007700a01007387 */ /* 0x000fe20000100800 */
[----:B------:R-:W-:-:S03]  /*e880*/  LEA.HI.X.SX32 R7, R7, R3, 0x1, P0 ;  /* 0x0000000307077211 */ /* 0x000fc600000f0eff */
[----:B------:R-:W-:Y:S04]  /*e890*/  STL [R1+0x71c], R9 ;  /* 0x00071c0901007387 */ /* 0x000fe80000100800 */
[----:B------:R0:W-:Y:S04]  /*e8a0*/  STL [R1+0x780], R5 ;  /* 0x0007800501007387 */ /* 0x0001e80000100800 */
[----:B------:R1:W-:Y:S01]  /*e8b0*/  STL [R1+0x73c], R6 ;  /* 0x00073c0601007387 */ /* 0x0003e20000100800 */
[C---:B0-----:R-:W-:Y:S02]  /*e8c0*/  IMAD R5, R4.reuse, 0x21, RZ ;  /* 0x0000002104057824 */ /* 0x041fe400078e02ff */
[----:B-1----:R-:W-:Y:S01]  /*e8d0*/  IMAD R6, R4, 0x3e, RZ ;  /* 0x0000003e04067824 */ /* 0x002fe200078e02ff */
[----:B------:R0:W-:Y:S02]  /*e8e0*/  STL [R1+0x790], R7 ;  /* 0x0007900701007387 */ /* 0x0001e40000100800 */
[----:B------:R-:W-:-:S02]  /*e8f0*/  LEA.HI.X.SX32 R5, R5, R3, 0x1, P5 ;  /* 0x0000000305057211 */ /* 0x000fc400028f0eff */
[-C--:B------:R-:W-:Y:S02]  /*e900*/  IADD3 R8, P5, R8, R2.reuse, RZ ;  /* 0x0000000208087210 */ /* 0x080fe40007fbe0ff */
[----:B0-----:R-:W-:-:S05]  /*e910*/  IADD3 R7, P0, R6, R2, RZ ;  /* 0x0000000206077210 */ /* 0x001fca0007f1e0ff */
[----:B------:R0:W-:Y:S04]  /*e920*/  STL [R1+0x7b4], R7 ;  /* 0x0007b40701007387 */ /* 0x0001e80000100800 */
[----:B------:R-:W-:Y:S04]  /*e930*/  STL [R1+0x7a0], R5 ;  /* 0x0007a00501007387 */ /* 0x000fe80000100800 */
[----:B------:R1:W-:Y:S01]  /*e940*/  STL [R1+0x75c], R8 ;  /* 0x00075c0801007387 */ /* 0x0003e20000100800 */
[----:B0-----:R-:W-:Y:S01]  /*e950*/  IMAD R7, R4, 0x3a, RZ ;  /* 0x0000003a04077824 */ /* 0x001fe200078e02ff */
[----:B-1----:R-:W-:Y:S01]  /*e960*/  LEA.HI.X.SX32 R8, R6, R3, 0x1, P1 ;  /* 0x0000000306087211 */ /* 0x002fe200008f0eff */
[----:B------:R-:W-:-:S02]  /*e970*/  IMAD R6, R4, 0x1f, RZ ;  /* 0x0000001f04067824 */ /* 0x000fc400078e02ff */
[----:B------:R-:W-:Y:S02]  /*e980*/  IMAD R5, R4, 0x4c, RZ ;  /* 0x0000004c04057824 */ /* 0x000fe400078e02ff */
[----:B------:R0:W-:Y:S01]  /*e990*/  STL [R1+0x6b8], R8 ;  /* 0x0006b80801007387 */ /* 0x0001e20000100800 */
[-C--:B------:R-:W-:Y:S02]  /*e9a0*/  LEA.HI.X.SX32 R6, R6, R3.reuse, 0x1, P0 ;  /* 0x0000000306067211 */ /* 0x080fe400000f0eff */
[-C--:B------:R-:W-:Y:S02]  /*e9b0*/  IADD3 R5, P0, R5, R2.reuse, RZ ;  /* 0x0000000205057210 */ /* 0x080fe40007f1e0ff */
[C---:B0-----:R-:W-:Y:S02]  /*e9c0*/  IADD3 R8, P1, R7.reuse, R2, RZ ;  /* 0x0000000207087210 */ /* 0x041fe40007f3e0ff */
[----:B------:R-:W-:-:S03]  /*e9d0*/  LEA.HI.X.SX32 R7, R7, R3, 0x1, P2 ;  /* 0x0000000307077211 */ /* 0x000fc600010f0eff */
[----:B------:R0:W-:Y:S04]  /*e9e0*/  STL [R1+0x7c4], R8 ;  /* 0x0007c40801007387 */ /* 0x0001e80000100800 */
[----:B------:R1:W-:Y:S01]  /*e9f0*/  STL [R1+0x7b0], R6 ;  /* 0x0007b00601007387 */ /* 0x0003e20000100800 */
[----:B0-----:R-:W-:-:S03]  /*ea00*/  IMAD R8, R4, 0x36, RZ ;  /* 0x0000003604087824 */ /* 0x001fc600078e02ff */
[----:B------:R0:W-:Y:S01]  /*ea10*/  STL [R1+0x77c], R5 ;  /* 0x00077c0501007387 */ /* 0x0001e20000100800 */
[----:B-1----:R-:W-:-:S03]  /*ea20*/  IMAD R6, R4, 0x1d, RZ ;  /* 0x0000001d04067824 */ /* 0x002fc600078e02ff */
[----:B------:R1:W-:Y:S01]  /*ea30*/  STL [R1+0x6d8], R7 ;  /* 0x0006d80701007387 */ /* 0x0003e20000100800 */
[----:B0-----:R-:W-:Y:S01]  /*ea40*/  IMAD R5, R4, 0x44, RZ ;  /* 0x0000004404057824 */ /* 0x001fe200078e02ff */
[----:B-1----:R-:W-:Y:S02]  /*ea50*/  IADD3 R7, P2, R8, R2, RZ ;  /* 0x0000000208077210 */ /* 0x002fe40007f5e0ff */
[-C--:B------:R-:W-:Y:S01]  /*ea60*/  LEA.HI.X.SX32 R6, R6, R3.reuse, 0x1, P1 ;  /* 0x0000000306067211 */ /* 0x080fe200008f0eff */
[----:B------:R-:W-:Y:S02]  /*ea70*/  IMAD R9, R4, 0x32, RZ ;  /* 0x0000003204097824 */ /* 0x000fe400078e02ff */
[----:B------:R0:W-:Y:S01]  /*ea80*/  STL [R1+0x7d4], R7 ;  /* 0x0007d40701007387 */ /* 0x0001e20000100800 */
[----:B------:R-:W-:-:S03]  /*ea90*/  LEA.HI.X.SX32 R8, R8, R3, 0x1, P3 ;  /* 0x0000000308087211 */ /* 0x000fc600018f0eff */
[----:B------:R1:W-:Y:S01]  /*eaa0*/  STL [R1+0x7c0], R6 ;  /* 0x0007c00601007387 */ /* 0x0003e20000100800 */
[-C--:B0-----:R-:W-:Y:S01]  /*eab0*/  IADD3 R7, P1, R5, R2.reuse, RZ ;  /* 0x0000000205077210 */ /* 0x081fe20007f3e0ff */
[C---:B------:R-:W-:Y:S02]  /*eac0*/  IMAD R5, R4.reuse, 0x78, RZ ;  /* 0x0000007804057824 */ /* 0x040fe400078e02ff */
[----:B-1----:R-:W-:Y:S02]  /*ead0*/  IMAD R6, R4, 0x1b, RZ ;  /* 0x0000001b04067824 */ /* 0x002fe400078e02ff */
[----:B------:R0:W-:Y:S04]  /*eae0*/  STL [R1+0x79c], R7 ;  /* 0x00079c0701007387 */ /* 0x0001e80000100800 */
[----:B------:R1:W-:Y:S01]  /*eaf0*/  STL [R1+0x6f8], R8 ;  /* 0x0006f80801007387 */ /* 0x0003e20000100800 */
[----:B0-----:R-:W-:-:S02]  /*eb00*/  IADD3 R7, P3, R9, R2, RZ ;  /* 0x0000000209077210 */ /* 0x001fc40007f7e0ff */
[----:B-1----:R-:W-:-:S03]  /*eb10*/  LEA.HI.X.SX32 R8, R6, R3, 0x1, P2 ;  /* 0x0000000306087211 */ /* 0x002fc600010f0eff */
[----:B------:R0:W-:Y:S01]  /*eb20*/  STL [R1+0x7e4], R7 ;  /* 0x0007e40701007387 */ /* 0x0001e20000100800 */
[----:B------:R-:W-:-:S03]  /*eb30*/  IMAD R10, R4, 0x2e, RZ ;  /* 0x0000002e040a7824 */ /* 0x000fc600078e02ff */
[----:B------:R1:W-:Y:S01]  /*eb40*/  STL [R1+0x7d0], R8 ;  /* 0x0007d00801007387 */ /* 0x0003e20000100800 */
[-C--:B0-----:R-:W-:Y:S01]  /*eb50*/  IADD3 R7, P2, R5, R2.reuse, RZ ;  /* 0x0000000205077210 */ /* 0x081fe20007f5e0ff */
[C---:B------:R-:W-:Y:S02]  /*eb60*/  IMAD R6, R4.reuse, 0x19, RZ ;  /* 0x0000001904067824 */ /* 0x040fe400078e02ff */
[----:B------:R-:W-:Y:S02]  /*eb70*/  IMAD R5, R4, 0x68, RZ ;  /* 0x0000006804057824 */ /* 0x000fe400078e02ff */
[----:B------:R0:W-:Y:S01]  /*eb80*/  STL [R1+0x6cc], R7 ;  /* 0x0006cc0701007387 */ /* 0x0001e20000100800 */
[-C--:B-1----:R-:W-:Y:S02]  /*eb90*/  LEA.HI.X.SX32 R8, R6, R3.reuse, 0x1, P3 ;  /* 0x0000000306087211 */ /* 0x082fe400018f0eff */
[----:B0-----:R-:W-:Y:S02]  /*eba0*/  LEA.HI.X.SX32 R7, R9, R3, 0x1, P4 ;  /* 0x0000000309077211 */ /* 0x001fe400020f0eff */
[----:B------:R-:W-:-:S03]  /*ebb0*/  IADD3 R9, P4, R10, R2, RZ ;  /* 0x000000020a097210 */ /* 0x000fc60007f9e0ff */
[----:B------:R0:W-:Y:S01]  /*ebc0*/  STL [R1+0x718], R7 ;  /* 0x0007180701007387 */ /* 0x0001e20000100800 */
[----:B------:R-:W-:-:S03]  /*ebd0*/  IMAD R11, R4, 0x2a, RZ ;  /* 0x0000002a040b7824 */ /* 0x000fc600078e02ff */
[----:B------:R-:W-:Y:S01]  /*ebe0*/  STL [R1+0x7f4], R9 ;  /* 0x0007f40901007387 */ /* 0x000fe20000100800 */
[----:B0-----:R-:W-:-:S03]  /*ebf0*/  IADD3 R7, P3, R5, R2, RZ ;  /* 0x0000000205077210 */ /* 0x001fc60007f7e0ff */
[----:B------:R-:W-:Y:S01]  /*ec00*/  STL [R1+0x7e0], R8 ;  /* 0x0007e00801007387 */ /* 0x000fe20000100800 */
[----:B------:R-:W-:-:S03]  /*ec10*/  IMAD R6, R4, 0x17, RZ ;  /* 0x0000001704067824 */ /* 0x000fc600078e02ff */
[----:B------:R0:W-:Y:S01]  /*ec20*/  STL [R1+0x70c], R7 ;  /* 0x00070c0701007387 */ /* 0x0001e20000100800 */
[C---:B------:R-:W-:Y:S02]  /*ec30*/  IMAD R5, R4.reuse, 0x58, RZ ;  /* 0x0000005804057824 */ /* 0x040fe400078e02ff */
[----:B------:R-:W-:Y:S01]  /*ec40*/  IMAD R12, R4, 0x26, RZ ;  /* 0x00000026040c7824 */ /* 0x000fe200078e02ff */
[-C--:B0-----:R-:W-:Y:S02]  /*ec50*/  LEA.HI.X.SX32 R7, R10, R3.reuse, 0x1, P6 ;  /* 0x000000030a077211 */ /* 0x081fe400030f0eff */
[----:B------:R-:W-:Y:S02]  /*ec60*/  IADD3 R9, P6, R11, R2, RZ ;  /* 0x000000020b097210 */ /* 0x000fe40007fde0ff */
[----:B------:R-:W-:Y:S01]  /*ec70*/  LEA.HI.X.SX32 R8, R6, R3, 0x1, P4 ;  /* 0x0000000306087211 */ /* 0x000fe200020f0eff */
[----:B------:R0:W-:Y:S01]  /*ec80*/  STL [R1+0x738], R7 ;  /* 0x0007380701007387 */ /* 0x0001e20000100800 */
[----:B------:R-:W-:-:S03]  /*ec90*/  IMAD R6, R4, 0x15, RZ ;  /* 0x0000001504067824 */ /* 0x000fc600078e02ff */
[----:B------:R1:W-:Y:S01]  /*eca0*/  STL [R1+0x804], R9 ;  /* 0x0008040901007387 */ /* 0x0003e20000100800 */
[----:B0-----:R-:W-:-:S03]  /*ecb0*/  IADD3 R7, P4, R5, R2, RZ ;  /* 0x0000000205077210 */ /* 0x001fc60007f9e0ff */
[----:B------:R0:W-:Y:S01]  /*ecc0*/  STL [R1+0x7f0], R8 ;  /* 0x0007f00801007387 */ /* 0x0001e20000100800 */
[----:B------:R-:W-:Y:S01]  /*ecd0*/  IMAD R5, R4, 0x48, RZ ;  /* 0x0000004804057824 */ /* 0x000fe200078e02ff */
[----:B-1----:R-:W-:Y:S02]  /*ece0*/  LEA.HI.X.SX32 R9, R11, R3, 0x1, P5 ;  /* 0x000000030b097211 */ /* 0x002fe400028f0eff */
[----:B------:R1:W-:Y:S01]  /*ecf0*/  STL [R1+0x74c], R7 ;  /* 0x00074c0701007387 */ /* 0x0003e20000100800 */
[----:B0-----:R-:W-:-:S03]  /*ed00*/  IADD3 R8, P5, R12, R2, RZ ;  /* 0x000000020c087210 */ /* 0x001fc60007fbe0ff */
[----:B------:R-:W-:Y:S01]  /*ed10*/  STL [R1+0x758], R9 ;  /* 0x0007580901007387 */ /* 0x000fe20000100800 */
[----:B-1----:R-:W-:-:S03]  /*ed20*/  LEA.HI.X.SX32 R7, R6, R3, 0x1, P6 ;  /* 0x0000000306077211 */ /* 0x002fc600030f0eff */
[----:B------:R-:W-:Y:S01]  /*ed30*/  STL [R1+0x814], R8 ;  /* 0x0008140801007387 */ /* 0x000fe20000100800 */
[C---:B------:R-:W-:Y:S01]  /*ed40*/  IMAD R13, R4.reuse, 0x22, RZ ;  /* 0x00000022040d7824 */ /* 0x040fe200078e02ff */
[----:B------:R-:W-:Y:S02]  /*ed50*/  IADD3 R6, P6, R5, R2, RZ ;  /* 0x0000000205067210 */ /* 0x000fe40007fde0ff */
[----:B------:R0:W-:Y:S01]  /*ed60*/  STL [R1+0x800], R7 ;  /* 0x0008000701007387 */ /* 0x0001e20000100800 */
[----:B------:R-:W-:-:S03]  /*ed70*/  IMAD R5, R4, 0x13, RZ ;  /* 0x0000001304057824 */ /* 0x000fc600078e02ff */
[----:B------:R1:W-:Y:S01]  /*ed80*/  STL [R1+0x78c], R6 ;  /* 0x00078c0601007387 */ /* 0x0003e20000100800 */
[----:B0-----:R-:W-:Y:S02]  /*ed90*/  LEA.HI.X.SX32 R7, R12, R3, 0x1, P0 ;  /* 0x000000030c077211 */ /* 0x001fe400000f0eff */
[----:B------:R-:W-:Y:S01]  /*eda0*/  IADD3 R8, P0, R13, R2, RZ ;  /* 0x000000020d087210 */ /* 0x000fe20007f1e0ff */
[C---:B-1----:R-:W-:Y:S02]  /*edb0*/  IMAD R6, R4.reuse, 0x70, RZ ;  /* 0x0000007004067824 */ /* 0x042fe400078e02ff */
[----:B------:R0:W-:Y:S01]  /*edc0*/  STL [R1+0x778], R7 ;  /* 0x0007780701007387 */ /* 0x0001e20000100800 */
[----:B------:R-:W-:-:S03]  /*edd0*/  IMAD R14, R4, 0x3c, RZ ;  /* 0x0000003c040e7824 */ /* 0x000fc600078e02ff */
[----:B------:R1:W-:Y:S01]  /*ede0*/  STL [R1+0x824], R8 ;  /* 0x0008240801007387 */ /* 0x0003e20000100800 */
[C---:B------:R-:W-:Y:S01]  /*edf0*/  IMAD R15, R4.reuse, 0x1e, RZ ;  /* 0x0000001e040f7824 */ /* 0x040fe200078e02ff */
[----:B0-----:R-:W-:Y:S01]  /*ee00*/  LEA.HI.X.SX32 R7, R5, R3, 0x1, P5 ;  /* 0x0000000305077211 */ /* 0x001fe200028f0eff */
[----:B------:R-:W-:Y:S01]  /*ee10*/  IMAD R5, R4, 0x11, RZ ;  /* 0x0000001104057824 */ /* 0x000fe200078e02ff */
[----:B-1----:R-:W-:-:S03]  /*ee20*/  IADD3 R8, P5, R6, R2, RZ ;  /* 0x0000000206087210 */ /* 0x002fc60007fbe0ff */
[----:B------:R0:W-:Y:S01]  /*ee30*/  STL [R1+0x810], R7 ;  /* 0x0008100701007387 */ /* 0x0001e20000100800 */
[-C--:B------:R-:W-:Y:S02]  /*ee40*/  LEA.HI.X.SX32 R6, R13, R3.reuse, 0x1, P1 ;  /* 0x000000030d067211 */ /* 0x080fe400008f0eff */
[----:B------:R-:W-:Y:S01]  /*ee50*/  LEA.HI.X.SX32 R5, R5, R3, 0x1, P0 ;  /* 0x0000000305057211 */ /* 0x000fe200000f0eff */
[----:B------:R1:W-:Y:S01]  /*ee60*/  STL [R1+0x6ec], R8 ;  /* 0x0006ec0801007387 */ /* 0x0003e20000100800 */
[----:B0-----:R-:W-:-:S03]  /*ee70*/  IADD3 R7, P1, R14, R2, RZ ;  /* 0x000000020e077210 */ /* 0x001fc60007f3e0ff */
[----:B------:R0:W-:Y:S01]  /*ee80*/  STL [R1+0x798], R6 ;  /* 0x0007980601007387 */ /* 0x0001e20000100800 */
[----:B-1----:R-:W-:-:S03]  /*ee90*/  IADD3 R8, P0, R15, R2, RZ ;  /* 0x000000020f087210 */ /* 0x002fc60007f1e0ff */
[----:B------:R1:W-:Y:S01]  /*eea0*/  STL [R1+0x7bc], R7 ;  /* 0x0007bc0701007387 */ /* 0x0003e20000100800 */
[C---:B------:R-:W-:Y:S02]  /*eeb0*/  IMAD R16, R4.reuse, 0x34, RZ ;  /* 0x0000003404107824 */ /* 0x040fe400078e02ff */
[----:B0-----:R-:W-:Y:S01]  /*eec0*/  IMAD R6, R4, 0x50, RZ ;  /* 0x0000005004067824 */ /* 0x001fe200078e02ff */
[----:B------:R0:W-:Y:S01]  /*eed0*/  STL [R1+0x820], R5 ;  /* 0x0008200501007387 */ /* 0x0001e20000100800 */
[----:B-1----:R-:W-:-:S03]  /*eee0*/  LEA.HI.X.SX32 R7, R14, R3, 0x1, P2 ;  /* 0x000000030e077211 */ /* 0x002fc600010f0eff */
[----:B------:R1:W-:Y:S01]  /*eef0*/  STL [R1+0x834], R8 ;  /* 0x0008340801007387 */ /* 0x0003e20000100800 */
[----:B------:R-:W-:-:S03]  /*ef00*/  IMAD R17, R4, 0x1a, RZ ;  /* 0x0000001a04117824 */ /* 0x000fc600078e02ff */
[----:B------:R2:W-:Y:S01]  /*ef10*/  STL [R1+0x6c8], R7 ;  /* 0x0006c80701007387 */ /* 0x0005e20000100800 */
[----:B0-----:R-:W-:Y:S01]  /*ef20*/  IMAD R5, R4, 0xf, RZ ;  /* 0x0000000f04057824 */ /* 0x001fe200078e02ff */
[-C--:B-1----:R-:W-:Y:S02]  /*ef30*/  IADD3 R8, P2, R6, R2.reuse, RZ ;  /* 0x0000000206087210 */ /* 0x082fe40007f5e0ff */
[-C--:B------:R-:W-:Y:S02]  /*ef40*/  LEA.HI.X.SX32 R6, R15, R3.reuse, 0x1, P1 ;  /* 0x000000030f067211 */ /* 0x080fe400008f0eff */
[----:B--2---:R-:W-:Y:S01]  /*ef50*/  IADD3 R7, P1, R16, R2, RZ ;  /* 0x0000000210077210 */ /* 0x004fe20007f3e0ff */
[----:B------:R0:W-:Y:S01]  /*ef60*/  STL [R1+0x76c], R8 ;  /* 0x00076c0801007387 */ /* 0x0001e20000100800 */
[----:B------:R-:W-:-:S03]  /*ef70*/  LEA.HI.X.SX32 R5, R5, R3, 0x1, P0 ;  /* 0x0000000305057211 */ /* 0x000fc600000f0eff */
[----:B------:R1:W-:Y:S01]  /*ef80*/  STL [R1+0x7b8], R6 ;  /* 0x0007b80601007387 */ /* 0x0003e20000100800 */
[----:B------:R-:W-:-:S03]  /*ef90*/  IMAD R18, R4, 0x2c, RZ ;  /* 0x0000002c04127824 */ /* 0x000fc600078e02ff */
[----:B------:R2:W-:Y:S01]  /*efa0*/  STL [R1+0x7dc], R7 ;  /* 0x0007dc0701007387 */ /* 0x0005e20000100800 */
[----:B0-----:R-:W-:Y:S01]  /*efb0*/  IADD3 R8, P0, R17, R2, RZ ;  /* 0x0000000211087210 */ /* 0x001fe20007f1e0ff */
[----:B-1----:R-:W-:Y:S02]  /*efc0*/  IMAD R6, R4, 0x60, RZ ;  /* 0x0000006004067824 */ /* 0x002fe400078e02ff */
[----:B------:R0:W-:Y:S01]  /*efd0*/  STL [R1+0x830], R5 ;  /* 0x0008300501007387 */ /* 0x0001e20000100800 */
[----:B--2---:R-:W-:-:S03]  /*efe0*/  LEA.HI.X.SX32 R7, R16, R3, 0x1, P3 ;  /* 0x0000000310077211 */ /* 0x004fc600018f0eff */
[----:B------:R1:W-:Y:S01]  /*eff0*/  STL [R1+0x844], R8 ;  /* 0x0008440801007387 */ /* 0x0003e20000100800 */
[----:B------:R-:W-:-:S03]  /*f000*/  IMAD R19, R4, 0x16, RZ ;  /* 0x0000001604137824 */ /* 0x000fc600078e02ff */
[----:B------:R2:W-:Y:S01]  /*f010*/  STL [R1+0x708], R7 ;  /* 0x0007080701007387 */ /* 0x0005e20000100800 */
[----:B0-----:R-:W-:Y:S01]  /*f020*/  IMAD R5, R4, 0xd, RZ ;  /* 0x0000000d04057824 */ /* 0x001fe200078e02ff */
[-C--:B-1----:R-:W-:Y:S02]  /*f030*/  IADD3 R8, P3, R6, R2.reuse, RZ ;  /* 0x0000000206087210 */ /* 0x082fe40007f7e0ff */
[-C--:B--2---:R-:W-:Y:S02]  /*f040*/  LEA.HI.X.SX32 R7, R17, R3.reuse, 0x1, P1 ;  /* 0x0000000311077211 */ /* 0x084fe400008f0eff */
[----:B------:R-:W-:Y:S01]  /*f050*/  IADD3 R6, P1, R18, R2, RZ ;  /* 0x0000000212067210 */ /* 0x000fe20007f3e0ff */
[----:B------:R-:W-:Y:S01]  /*f060*/  STL [R1+0x72c], R8 ;  /* 0x00072c0801007387 */ /* 0x000fe20000100800 */
[----:B------:R-:W-:Y:S01]  /*f070*/  LEA.HI.X.SX32 R5, R5, R3, 0x1, P0 ;  /* 0x0000000305057211 */ /* 0x000fe200000f0eff */
[C---:B------:R-:W-:Y:S02]  /*f080*/  IMAD R20, R4.reuse, 0x24, RZ ;  /* 0x0000002404147824 */ /* 0x040fe400078e02ff */
[----:B------:R0:W-:Y:S01]  /*f090*/  STL [R1+0x7d8], R7 ;  /* 0x0007d80701007387 */ /* 0x0001e20000100800 */
[----:B------:R-:W-:-:S03]  /*f0a0*/  IMAD R21, R4, 0x12, RZ ;  /* 0x0000001204157824 */ /* 0x000fc600078e02ff */
[----:B------:R1:W-:Y:S01]  /*f0b0*/  STL [R1+0x7fc], R6 ;  /* 0x0007fc0601007387 */ /* 0x0003e20000100800 */
[----:B0-----:R-:W-:-:S03]  /*f0c0*/  IADD3 R7, P0, R19, R2, RZ ;  /* 0x0000000213077210 */ /* 0x001fc60007f1e0ff */
[----:B------:R0:W-:Y:S01]  /*f0d0*/  STL [R1+0x840], R5 ;  /* 0x0008400501007387 */ /* 0x0001e20000100800 */
[----:B-1----:R-:W-:-:S03]  /*f0e0*/  LEA.HI.X.SX32 R6, R18, R3, 0x1, P4 ;  /* 0x0000000312067211 */ /* 0x002fc600020f0eff */
[----:B------:R1:W-:Y:S01]  /*f0f0*/  STL [R1+0x854], R7 ;  /* 0x0008540701007387 */ /* 0x0003e20000100800 */
[-C--:B------:R-:W-:Y:S01]  /*f100*/  IADD3 R8, P4, R20, R2.reuse, RZ ;  /* 0x0000000214087210 */ /* 0x080fe20007f9e0ff */
[C---:B------:R-:W-:Y:S02]  /*f110*/  IMAD R22, R4.reuse, 0x38, RZ ;  /* 0x0000003804167824 */ /* 0x040fe400078e02ff */
[----:B------:R2:W-:Y:S01]  /*f120*/  STL [R1+0x748], R6 ;  /* 0x0007480601007387 */ /* 0x0005e20000100800 */
[----:B0-----:R-:W-:Y:S01]  /*f130*/  IMAD R5, R4, 0xb, RZ ;  /* 0x0000000b04057824 */ /* 0x001fe200078e02ff */
[----:B-1----:R-:W-:Y:S02]  /*f140*/  LEA.HI.X.SX32 R7, R19, R3, 0x1, P1 ;  /* 0x0000000313077211 */ /* 0x002fe400008f0eff */
[----:B------:R-:W-:Y:S01]  /*f150*/  STL [R1+0x81c], R8 ;  /* 0x00081c0801007387 */ /* 0x000fe20000100800 */
[----:B--2---:R-:W-:-:S03]  /*f160*/  IADD3 R6, P1, R21, R2, RZ ;  /* 0x0000000215067210 */ /* 0x004fc60007f3e0ff */
[----:B------:R0:W-:Y:S01]  /*f170*/  STL [R1+0x7f8], R7 ;  /* 0x0007f80701007387 */ /* 0x0001e20000100800 */
[----:B------:R-:W-:Y:S01]  /*f180*/  LEA.HI.X.SX32 R5, R5, R3, 0x1, P0 ;  /* 0x0000000305057211 */ /* 0x000fe200000f0eff */
[----:B------:R-:W-:Y:S02]  /*f190*/  IMAD R23, R4, 0x1c, RZ ;  /* 0x0000001c04177824 */ /* 0x000fe400078e02ff */
[----:B------:R1:W-:Y:S01]  /*f1a0*/  STL [R1+0x864], R6 ;  /* 0x0008640601007387 */ /* 0x0003e20000100800 */
[----:B0-----:R-:W-:-:S03]  /*f1b0*/  IADD3 R7, P0, R22, R2, RZ ;  /* 0x0000000216077210 */ /* 0x001fc60007f1e0ff */
[----:B------:R0:W-:Y:S01]  /*f1c0*/  STL [R1+0x850], R5 ;  /* 0x0008500501007387 */ /* 0x0001e20000100800 */
[----:B-1----:R-:W-:-:S03]  /*f1d0*/  LEA.HI.X.SX32 R6, R20, R3, 0x1, P6 ;  /* 0x0000000314067211 */ /* 0x002fc600030f0eff */
[----:B------:R1:W-:Y:S01]  /*f1e0*/  STL [R1+0x7cc], R7 ;  /* 0x0007cc0701007387 */ /* 0x0003e20000100800 */
[----:B------:R-:W-:-:S03]  /*f1f0*/  IMAD R24, R4, 0xe, RZ ;  /* 0x0000000e04187824 */ /* 0x000fc600078e02ff */
[----:B------:R2:W-:Y:S01]  /*f200*/  STL [R1+0x788], R6 ;  /* 0x0007880601007387 */ /* 0x0005e20000100800 */
[C---:B------:R-:W-:Y:S02]  /*f210*/  IMAD R25, R4.reuse, 0x28, RZ ;  /* 0x0000002804197824 */ /* 0x040fe400078e02ff */
[----:B0-----:R-:W-:Y:S01]  /*f220*/  IMAD R5, R4, 0x9, RZ ;  /* 0x0000000904057824 */ /* 0x001fe200078e02ff */
[----:B-1----:R-:W-:Y:S02]  /*f230*/  IADD3 R7, P6, R23, R2, RZ ;  /* 0x0000000217077210 */ /* 0x002fe40007fde0ff */
[----:B--2---:R-:W-:-:S03]  /*f240*/  LEA.HI.X.SX32 R6, R21, R3, 0x1, P4 ;  /* 0x0000000315067211 */ /* 0x004fc600020f0eff */
[----:B------:R0:W-:Y:S01]  /*f250*/  STL [R1+0x83c], R7 ;  /* 0x00083c0701007387 */ /* 0x0001e20000100800 */
[-C--:B------:R-:W-:Y:S01]  /*f260*/  IADD3 R8, P4, R24, R2.reuse, RZ ;  /* 0x0000000218087210 */ /* 0x080fe20007f9e0ff */
[C---:B------:R-:W-:Y:S02]  /*f270*/  IMAD R26, R4.reuse, 0x14, RZ ;  /* 0x00000014041a7824 */ /* 0x040fe400078e02ff */
[----:B------:R1:W-:Y:S01]  /*f280*/  STL [R1+0x818], R6 ;  /* 0x0008180601007387 */ /* 0x0003e20000100800 */
[----:B------:R-:W-:Y:S01]  /*f290*/  IMAD R27, R4, 0xa, RZ ;  /* 0x0000000a041b7824 */ /* 0x000fe200078e02ff */
[----:B0-----:R-:W-:Y:S02]  /*f2a0*/  LEA.HI.X.SX32 R7, R5, R3, 0x1, P1 ;  /* 0x0000000305077211 */ /* 0x001fe400008f0eff */
[----:B------:R-:W-:Y:S01]  /*f2b0*/  STL [R1+0x874], R8 ;  /* 0x0008740801007387 */ /* 0x000fe20000100800 */
[----:B-1----:R-:W-:-:S03]  /*f2c0*/  IADD3 R6, P1, R25, R2, RZ ;  /* 0x0000000219067210 */ /* 0x002fc60007f3e0ff */
[----:B------:R0:W-:Y:S01]  /*f2d0*/  STL [R1+0x860], R7 ;  /* 0x0008600701007387 */ /* 0x0001e20000100800 */
[----:B------:R-:W-:-:S03]  /*f2e0*/  LEA.HI.X.SX32 R5, R22, R3, 0x1, P5 ;  /* 0x0000000316057211 */ /* 0x000fc600028f0eff */
[----:B------:R1:W-:Y:S01]  /*f2f0*/  STL [R1+0x80c], R6 ;  /* 0x00080c0601007387 */ /* 0x0003e20000100800 */
[----:B0-----:R-:W-:-:S03]  /*f300*/  IADD3 R7, P5, R26, R2, RZ ;  /* 0x000000021a077210 */ /* 0x001fc60007fbe0ff */
[----:B------:R0:W-:Y:S01]  /*f310*/  STL [R1+0x6e8], R5 ;  /* 0x0006e80501007387 */ /* 0x0001e20000100800 */
[----:B-1----:R-:W-:Y:S02]  /*f320*/  LEA.HI.X.SX32 R6, R23, R3, 0x1, P0 ;  /* 0x0000000317067211 */ /* 0x002fe400000f0eff */
[----:B------:R-:W-:Y:S01]  /*f330*/  IADD3 R8, P0, R27, R2, RZ ;  /* 0x000000021b087210 */ /* 0x000fe20007f1e0ff */
[----:B------:R1:W-:Y:S01]  /*f340*/  STL [R1+0x85c], R7 ;  /* 0x00085c0701007387 */ /* 0x0003e20000100800 */
[----:B0-----:R-:W-:-:S03]  /*f350*/  IMAD R5, R4, 0x30, RZ ;  /* 0x0000003004057824 */ /* 0x001fc600078e02ff */
[----:B------:R0:W-:Y:S04]  /*f360*/  STL [R1+0x7c8], R6 ;  /* 0x0007c80601007387 */ /* 0x0001e80000100800 */
[----:B------:R2:W-:Y:S01]  /*f370*/  STL [R1+0x884], R8 ;  /* 0x0008840801007387 */ /* 0x0005e20000100800 */
[----:B-1----:R-:W-:Y:S02]  /*f380*/  LEA.HI.X.SX32 R7, R24, R3, 0x1, P6 ;  /* 0x0000000318077211 */ /* 0x002fe400030f0eff */
[----:B------:R-:W-:Y:S01]  /*f390*/  IADD3 R9, P6, R5, R2, RZ ;  /* 0x0000000205097210 */ /* 0x000fe20007fde0ff */
[C---:B0-----:R-:W-:Y:S02]  /*f3a0*/  IMAD R6, R4.reuse, 0x7, RZ ;  /* 0x0000000704067824 */ /* 0x041fe400078e02ff */
[----:B------:R0:W-:Y:S01]  /*f3b0*/  STL [R1+0x838], R7 ;  /* 0x0008380701007387 */ /* 0x0001e20000100800 */
[----:B--2---:R-:W-:-:S03]  /*f3c0*/  IMAD R8, R4, 0x18, RZ ;  /* 0x0000001804087824 */ /* 0x004fc600078e02ff */
[----:B------:R1:W-:Y:S01]  /*f3d0*/  STL [R1+0x7ec], R9 ;  /* 0x0007ec0901007387 */ /* 0x0003e20000100800 */
[-C--:B0-----:R-:W-:Y:S01]  /*f3e0*/  LEA.HI.X.SX32 R7, R6, R3.reuse, 0x1, P4 ;  /* 0x0000000306077211 */ /* 0x081fe200020f0eff */
[----:B------:R-:W-:Y:S01]  /*f3f0*/  IMAD R6, R4, 0xc, RZ ;  /* 0x0000000c04067824 */ /* 0x000fe200078e02ff */
[-C--:B------:R-:W-:Y:S02]  /*f400*/  IADD3 R10, P4, R8, R2.reuse, RZ ;  /* 0x00000002080a7210 */ /* 0x080fe40007f9e0ff */
[----:B-1----:R-:W-:Y:S01]  /*f410*/  LEA.HI.X.SX32 R9, R25, R3, 0x1, P2 ;  /* 0x0000000319097211 */ /* 0x002fe200010f0eff */
[----:B------:R0:W-:Y:S01]  /*f420*/  STL [R1+0x870], R7 ;  /* 0x0008700701007387 */ /* 0x0001e20000100800 */
[----:B------:R-:W-:-:S03]  /*f430*/  IADD3 R11, P2, R6, R2, RZ ;  /* 0x00000002060b7210 */ /* 0x000fc60007f5e0ff */
[----:B------:R1:W-:Y:S04]  /*f440*/  STL [R1+0x84c], R10 ;  /* 0x00084c0a01007387 */ /* 0x0003e80000100800 */
[----:B------:R2:W-:Y:S01]  /*f450*/  STL [R1+0x768], R9 ;  /* 0x0007680901007387 */ /* 0x0005e20000100800 */
[----:B0-----:R-:W-:Y:S01]  /*f460*/  IMAD R7, R4, 0x6, RZ ;  /* 0x0000000604077824 */ /* 0x001fe200078e02ff */
[-C--:B-1----:R-:W-:Y:S02]  /*f470*/  LEA.HI.X.SX32 R10, R26, R3.reuse, 0x1, P1 ;  /* 0x000000031a0a7211 */ /* 0x082fe400008f0eff */
[----:B------:R0:W-:Y:S02]  /*f480*/  STL [R1+0x87c], R11 ;  /* 0x00087c0b01007387 */ /* 0x0001e40000100800 */
[----:B------:R-:W-:Y:S01]  /*f490*/  IADD3 R12, P1, R7, R2, RZ ;  /* 0x00000002070c7210 */ /* 0x000fe20007f3e0ff */
[----:B--2---:R-:W-:Y:S01]  /*f4a0*/  IMAD R9, R4, 0x5, RZ ;  /* 0x0000000504097824 */ /* 0x004fe200078e02ff */
[----:B------:R1:W-:Y:S04]  /*f4b0*/  STL [R1+0x808], R10 ;  /* 0x0008080a01007387 */ /* 0x0003e80000100800 */
[----:B------:R-:W-:-:S02]  /*f4c0*/  LEA.HI.X.SX32 R9, R9, R3, 0x1, P0 ;  /* 0x0000000309097211 */ /* 0x000fc400000f0eff */
[----:B0-----:R-:W-:Y:S01]  /*f4d0*/  LEA.HI.X.SX32 R11, R27, R3, 0x1, P5 ;  /* 0x000000031b0b7211 */ /* 0x001fe200028f0eff */
[----:B------:R-:W-:Y:S01]  /*f4e0*/  STL [R1+0x894], R12 ;  /* 0x0008940c01007387 */ /* 0x000fe20000100800 */
[----:B-1----:R-:W-:-:S03]  /*f4f0*/  LEA R10, P5, R4, R2, 0x6 ;  /* 0x00000002040a7211 */ /* 0x002fc600078a30ff */
[----:B------:R0:W-:Y:S04]  /*f500*/  STL [R1+0x858], R11 ;  /* 0x0008580b01007387 */ /* 0x0001e80000100800 */
[----:B------:R1:W-:Y:S04]  /*f510*/  STL [R1+0x7ac], R10 ;  /* 0x0007ac0a01007387 */ /* 0x0003e80000100800 */
[----:B------:R2:W-:Y:S01]  /*f520*/  STL [R1+0x880], R9 ;  /* 0x0008800901007387 */ /* 0x0005e20000100800 */
[----:B0-----:R-:W-:Y:S02]  /*f530*/  LEA R11, P0, R4, R2, 0x5 ;  /* 0x00000002040b7211 */ /* 0x001fe400078028ff */
[----:B-1----:R-:W-:-:S03]  /*f540*/  LEA.HI.X.SX32 R10, R5, R3, 0x1, P3 ;  /* 0x00000003050a7211 */ /* 0x002fc600018f0eff */
[----:B------:R-:W-:Y:S01]  /*f550*/  STL [R1+0x82c], R11 ;  /* 0x00082c0b01007387 */ /* 0x000fe20000100800 */
[----:B--2---:R-:W-:-:S03]  /*f560*/  LEA R9, P3, R4, R2, 0x4 ;  /* 0x0000000204097211 */ /* 0x004fc600078620ff */
[----:B------:R0:W-:Y:S01]  /*f570*/  STL [R1+0x728], R10 ;  /* 0x0007280a01007387 */ /* 0x0001e20000100800 */
[----:B------:R-:W-:-:S03]  /*f580*/  IMAD.SHL.U32 R5, R4, 0x2, RZ ;  /* 0x0000000204057824 */ /* 0x000fc600078e00ff */
[----:B------:R1:W-:Y:S01]  /*f590*/  STL [R1+0x86c], R9 ;  /* 0x00086c0901007387 */ /* 0x0003e20000100800 */
[----:B0-----:R-:W-:Y:S02]  /*f5a0*/  LEA.HI.X.SX32 R10, R8, R3, 0x1, P6 ;  /* 0x00000003080a7211 */ /* 0x001fe400030f0eff */
[----:B-1----:R-:W-:-:S03]  /*f5b0*/  LEA R9, P6, R4, R2, 0x3 ;  /* 0x0000000204097211 */ /* 0x002fc600078c18ff */
[----:B------:R-:W-:Y:S01]  /*f5c0*/  STL [R1+0x7e8], R10 ;  /* 0x0007e80a01007387 */ /* 0x000fe20000100800 */
[----:B------:R-:W-:-:S03]  /*f5d0*/  LEA.HI.X.SX32 R8, R6, R3, 0x1, P4 ;  /* 0x0000000306087211 */ /* 0x000fc600020f0eff */
[----:B------:R0:W-:Y:S04]  /*f5e0*/  STL [R1+0x88c], R9 ;  /* 0x00088c0901007387 */ /* 0x0001e80000100800 */
[----:B------:R1:W-:Y:S01]  /*f5f0*/  STL [R1+0x848], R8 ;  /* 0x0008480801007387 */ /* 0x0003e20000100800 */
[----:B0-----:R-:W-:Y:S02]  /*f600*/  IADD3 R9, P4, R5, R2, RZ ;  /* 0x0000000205097210 */ /* 0x001fe40007f9e0ff */
[----:B-1----:R-:W-:-:S03]  /*f610*/  LEA.HI.X.SX32 R8, R7, R3, 0x1, P2 ;  /* 0x0000000307087211 */ /* 0x002fc600010f0eff */
[----:B------:R0:W-:Y:S01]  /*f620*/  STL [R1+0x8a4], R9 ;  /* 0x0008a40901007387 */ /* 0x0001e20000100800 */
[----:B------:R-:W-:-:S03]  /*f630*/  LEA R7, P2, R4, R2, 0x2 ;  /* 0x0000000204077211 */ /* 0x000fc600078410ff */
[----:B------:R-:W2:Y:S01]  /*f640*/  LDL.LU R2, [R1+0xce8] ;  /* 0x000ce80001027983 */ /* 0x000ea20000300800 */
[----:B------:R-:W-:-:S05]  /*f650*/  IMAD R6, R4, 0x3, RZ ;  /* 0x0000000304067824 */ /* 0x000fca00078e02ff */
[----:B------:R-:W-:Y:S01]  /*f660*/  LEA.HI.X.SX32 R6, R6, R3, 0x1, P1 ;  /* 0x0000000306067211 */ /* 0x000fe200008f0eff */
[----:B------:R1:W-:Y:S01]  /*f670*/  STL [R1+0x878], R8 ;  /* 0x0008780801007387 */ /* 0x0003e20000100800 */
[----:B0-----:R-:W-:-:S03]  /*f680*/  IMAD.SHL.U32 R9, R4, 0x20, RZ ;  /* 0x0000002004097824 */ /* 0x001fc600078e00ff */
[----:B------:R0:W-:Y:S04]  /*f690*/  STL [R1+0x89c], R7 ;  /* 0x00089c0701007387 */ /* 0x0001e80000100800 */
[----:B------:R3:W-:Y:S01]  /*f6a0*/  STL [R1+0x890], R6 ;  /* 0x0008900601007387 */ /* 0x0007e20000100800 */
[C---:B-1----:R-:W-:Y:S02]  /*f6b0*/  IMAD.SHL.U32 R8, R4.reuse, 0x10, RZ ;  /* 0x0000001004087824 */ /* 0x042fe400078e00ff */
[C---:B0-----:R-:W-:Y:S02]  /*f6c0*/  IMAD.SHL.U32 R7, R4.reuse, 0x8, RZ ;  /* 0x0000000804077824 */ /* 0x041fe400078e00ff */
[----:B---3--:R-:W-:Y:S01]  /*f6d0*/  IMAD.SHL.U32 R6, R4, 0x4, RZ ;  /* 0x0000000404067824 */ /* 0x008fe200078e00ff */
[----:B------:R-:W-:-:S02]  /*f6e0*/  LEA.HI.X.SX32 R9, R9, R3, 0x1, P5 ;  /* 0x0000000309097211 */ /* 0x000fc400028f0eff */
[-C--:B------:R-:W-:Y:S02]  /*f6f0*/  LEA.HI.X.SX32 R8, R8, R3.reuse, 0x1, P0 ;  /* 0x0000000308087211 */ /* 0x080fe400000f0eff */
[-C--:B------:R-:W-:Y:S02]  /*f700*/  LEA.HI.X.SX32 R7, R7, R3.reuse, 0x1, P3 ;  /* 0x0000000307077211 */ /* 0x080fe400018f0eff */
[-C--:B------:R-:W-:Y:S02]  /*f710*/  LEA.HI.X.SX32 R6, R6, R3.reuse, 0x1, P6 ;  /* 0x0000000306067211 */ /* 0x080fe400030f0eff */
[-C--:B------:R-:W-:Y:S02]  /*f720*/  LEA.HI.X.SX32 R4, R4, R3.reuse, 0x1, P4 ;  /* 0x0000000304047211 */ /* 0x080fe400020f0eff */
[----:B------:R-:W-:Y:S02]  /*f730*/  LEA.HI.X.SX32 R3, R5, R3, 0x1, P2 ;  /* 0x0000000305037211 */ /* 0x000fe400010f0eff */
[----:B------:R-:W0:Y:S04]  /*f740*/  S2R R5, SR_TID.X ;  /* 0x0000000000057919 */ /* 0x000e280000002100 */
[----:B------:R-:W-:Y:S04]  /*f750*/  STL [R1+0x7a8], R9 ;  /* 0x0007a80901007387 */ /* 0x000fe80000100800 */
[----:B------:R-:W-:Y:S04]  /*f760*/  STL [R1+0x828], R8 ;  /* 0x0008280801007387 */ /* 0x000fe80000100800 */
[----:B------:R-:W-:Y:S04]  /*f770*/  STL [R1+0x868], R7 ;  /* 0x0008680701007387 */ /* 0x000fe80000100800 */
[----:B------:R-:W-:Y:S04]  /*f780*/  STL [R1+0x888], R6 ;  /* 0x0008880601007387 */ /* 0x000fe80000100800 */
[----:B------:R-:W-:Y:S04]  /*f790*/  STL [R1+0x8a0], R4 ;  /* 0x0008a00401007387 */ /* 0x000fe80000100800 */
[----:B------:R-:W-:Y:S04]  /*f7a0*/  STL [R1+0x448], RZ ;  /* 0x000448ff01007387 */ /* 0x000fe80000100800 */
[----:B------:R1:W-:Y:S04]  /*f7b0*/  STL [R1+0x898], R3 ;  /* 0x0008980301007387 */ /* 0x0003e80000100800 */
[----:B------:R-:W-:Y:S04]  /*f7c0*/  STL [R1+0x44c], RZ ;  /* 0x00044cff01007387 */ /* 0x000fe80000100800 */
[----:B------:R-:W-:Y:S04]  /*f7d0*/  STL [R1+0x240], RZ ;  /* 0x000240ff01007387 */ /* 0x000fe80000100800 */
[----:B------:R-:W-:Y:S04]  /*f7e0*/  STL [R1+0x244], RZ ;  /* 0x000244ff01007387 */ /* 0x000fe80000100800 */
[----:B------:R-:W-:Y:S04]  /*f7f0*/  STL [R1+0x248], RZ ;  /* 0x000248ff01007387 */ /* 0x000fe80000100800 */
[----:B------:R-:W-:Y:S01]  /*f800*/  STL [R1+0x24c], RZ ;  /* 0x00024cff01007387 */ /* 0x000fe20000100800 */
[----:B0-----:R-:W-:-:S03]  /*f810*/  LOP3.LUT R5, R5, 0x7f, RZ, 0xc0, !PT ;  /* 0x0000007f05057812 */ /* 0x001fc600078ec0ff */
[----:B------:R-:W-:Y:S04]  /*f820*/  STL [R1+0x220], RZ ;  /* 0x000220ff01007387 */ /* 0x000fe80000100800 */
[----:B------:R-:W-:Y:S04]  /*f830*/  STL [R1+0x224], RZ ;  /* 0x000224ff01007387 */ /* 0x000fe80000100800 */
[----:B------:R-:W-:Y:S04]  /*f840*/  STL [R1+0x228], RZ ;  /* 0x000228ff01007387 */ /* 0x000fe80000100800 */
[----:B------:R-:W-:Y:S04]  /*f850*/  STL [R1+0x22c], RZ ;  /* 0x00022cff01007387 */ /* 0x000fe80000100800 */
[----:B------:R-:W-:Y:S01]  /*f860*/  STL [R1+0x430], RZ ;  /* 0x000430ff01007387 */ /* 0x000fe20000100800 */
[----:B------:R-:W-:-:S03]  /*f870*/  IMAD.SHL.U32 R5, R5, 0x2, RZ ;  /* 0x0000000205057824 */ /* 0x000fc600078e00ff */
[----:B------:R-:W-:Y:S04]  /*f880*/  STL [R1+0x434], RZ ;  /* 0x000434ff01007387 */ /* 0x000fe80000100800 */
[----:B------:R-:W-:Y:S04]  /*f890*/  STL [R1+0x438], RZ ;  /* 0x000438ff01007387 */ /* 0x000fe80000100800 */
[----:B------:R-:W-:Y:S04]  /*f8a0*/  STL [R1+0x43c], RZ ;  /* 0x00043cff01007387 */ /* 0x000fe80000100800 */
[----:B------:R-:W-:Y:S04]  /*f8b0*/  STL [R1+0x210], RZ ;  /* 0x000210ff01007387 */ /* 0x000fe80000100800 */
[----:B------:R-:W-:Y:S01]  /*f8c0*/  STL [R1+0x214], RZ ;  /* 0x000214ff01007387 */ /* 0x000fe20000100800 */
[----:B-1----:R-:W-:-:S03]  /*f8d0*/  LOP3.LUT R3, R5, 0x20, RZ, 0x3c, !PT ;  /* 0x0000002005037812 */ /* 0x002fc600078e3cff */
[----:B------:R-:W-:Y:S01]  /*f8e0*/  STL [R1+0x218], RZ ;  /* 0x000218ff01007387 */ /* 0x000fe20000100800 */
[----:B------:R-:W-:-:S03]  /*f8f0*/  LOP3.LUT R3, R5, 0x50, RZ, 0x3c, !PT ;  /* 0x0000005005037812 */ /* 0x000fc600078e3cff */
        /* <DEDUP_REMOVED lines=10> */
[----:B------:R-:W-:Y:S04]  /*f9a0*/  STL [R1+0xd0], RZ ;  /* 0x0000d0ff01007387 */ /* 0x000fe80000100800 */
[----:B------:R-:W-:Y:S04]  /*f9b0*/  STL [R1+0xd4], RZ ;  /* 0x0000d4ff01007387 */ /* 0x000fe80000100800 */
[----:B------:R-:W-:Y:S04]  /*f9c0*/  STL [R1+0xd8], RZ ;  /* 0x0000d8ff01007387 */ /* 0x000fe80000100800 */
[----:B------:R-:W-:Y:S01]  /*f9d0*/  STL [R1+0xdc], RZ ;  /* 0x0000dcff01007387 */ /* 0x000fe20000100800 */
[----:B------:R-:W-:-:S02]  /*f9e0*/  ULDC UR4, c[0x0][0x18c] ;  /* 0x0000630000047ab9 */ /* 0x000fc40000000800 */
[----:B------:R-:W-:-:S04]  /*f9f0*/  USHF.L.U32 UR4, UR4, 0x6, URZ ;  /* 0x0000000604047899 */ /* 0x000fc8000800063f */
[----:B------:R-:W-:Y:S02]  /*fa00*/  USHF.R.S32.HI UR5, URZ, 0x1f, UR4 ;  /* 0x0000001f3f057899 */ /* 0x000fe40008011404 */
[----:B------:R-:W-:Y:S02]  /*fa10*/  USHF.L.U32 UR8, UR4, 0x1, URZ ;  /* 0x0000000104087899 */ /* 0x000fe4000800063f */
[----:B------:R-:W-:Y:S01]  /*fa20*/  USHF.L.U64.HI UR5, UR4, 0x1, UR5 ;  /* 0x0000000104057899 */ /* 0x000fe20008010205 */
[C---:B--2---:R-:W-:Y:S02]  /*fa30*/  LOP3.LUT R3, R2.reuse, 0x20, RZ, 0x3c, !PT ;  /* 0x0000002002037812 */ /* 0x044fe400078e3cff */
[----:B------:R-:W-:-:S03]  /*fa40*/  LOP3.LUT R5, R2, 0x40, RZ, 0x3c, !PT ;  /* 0x0000004002057812 */ /* 0x000fc600078e3cff */
[----:B------:R0:W-:Y:S01]  /*fa50*/  STL [R1+0xcac], R3 ;  /* 0x000cac0301007387 */ /* 0x0001e20000100800 */
[----:B------:R-:W-:-:S03]  /*fa60*/  LOP3.LUT R4, R2, 0x60, RZ, 0x3c, !PT ;  /* 0x0000006002047812 */ /* 0x000fc600078e3cff */
[----:B------:R1:W-:Y:S01]  /*fa70*/  STL [R1+0xca8], R5 ;  /* 0x000ca80501007387 */ /* 0x0003e20000100800 */
[C---:B------:R-:W-:Y:S02]  /*fa80*/  LOP3.LUT R4, R29.reuse, 0x60, RZ, 0x3c, !PT ;  /* 0x000000601d047812 */ /* 0x040fe400078e3cff */
[C---:B0-----:R-:W-:Y:S02]  /*fa90*/  LOP3.LUT R3, R29.reuse, 0x20, RZ, 0x3c, !PT ;  /* 0x000000201d037812 */ /* 0x041fe400078e3cff */
[----:B-1----:R-:W-:-:S03]  /*faa0*/  LOP3.LUT R5, R29, 0x40, RZ, 0x3c, !PT ;  /* 0x000000401d057812 */ /* 0x002fc600078e3cff */
[----:B------:R4:W-:Y:S04]  /*fab0*/  STL [R1+0xcbc], R3 ;  /* 0x000cbc0301007387 */ /* 0x0009e80000100800 */
[----:B------:R0:W-:Y:S01]  /*fac0*/  STL [R1+0xcb8], R5 ;  /* 0x000cb80501007387 */ /* 0x0001e20000100800 */
[----:B----4-:R-:W-:-:S03]  /*fad0*/  LOP3.LUT R3, R28, 0x40, RZ, 0x3c, !PT ;  /* 0x000000401c037812 */ /* 0x010fc600078e3cff */
[----:B------:R0:W5:Y:S04]  /*fae0*/  LDL.LU R28, [R1+0xce4] ;  /* 0x000ce400011c7983 */ /* 0x0001680000300800 */
[----:B------:R0:W-:Y:S04]  /*faf0*/  STL [R1+0xcb4], R4 ;  /* 0x000cb40401007387 */ /* 0x0001e80000100800 */
[----:B------:R0:W-:Y:S02]  /*fb00*/  STL [R1+0x694], R3 ;  /* 0x0006940301007387 */ /* 0x0001e40000100800 */
.L_x_3:
[----:B0----5:R-:W2:Y:S04]  /*fb10*/  LDL R5, [R1+0x6a8] ;  /* 0x0006a80001057983 */ /* 0x021ea80000100800 */
[----:B------:R-:W3:Y:S04]  /*fb20*/  LDL R4, [R1+0x69c] ;  /* 0x00069c0001047983 */ /* 0x000ee80000100800 */
[----:B------:R-:W-:Y:S04]  /*fb30*/  STL [R1+0x1fc0], R25 ;  /* 0x001fc01901007387 */ /* 0x000fe80000100800 */
        /* <DEDUP_REMOVED lines=46> */
[----:B------:R0:W-:Y:S04]  /*fe20*/  STL [R1+0xd20], R0 ;  /* 0x000d200001007387 */ /* 0x0001e80000100800 */
[----:B0-----:R-:W4:Y:S01]  /*fe30*/  LDL.LU R0, [R1+0x6a0] ;  /* 0x0006a00001007983 */ /* 0x001f220000300800 */
[----:B------:R-:W-:Y:S01]  /*fe40*/  IMAD.MOV.U32 R3, RZ, RZ, -0x40 ;  /* 0xffffffc0ff037424 */ /* 0x000fe200078e00ff */
[----:B------:R-:W-:-:S02]  /*fe50*/  PRMT R25, RZ, 0x7610, R25 ;  /* 0x00007610ff197816 */ /* 0x000fc40000000019 */
[----:B-----5:R0:W-:Y:S04]  /*fe60*/  STL [R1+0xce4], R28 ;  /* 0x000ce41c01007387 */ /* 0x0201e80000100800 */
[----:B0-----:R-:W4:Y:S01]  /*fe70*/  LDL.LU R28, [R1+0x8c4] ;  /* 0x0008c400011c7983 */ /* 0x001f220000300800 */
[----:B--2---:R-:W-:-:S05]  /*fe80*/  IMAD R3, R5, R3, c[0x0][0x180] ;  /* 0x0000600005037624 */ /* 0x004fca00078e0203 */
[C---:B------:R-:W-:Y:S02]  /*fe90*/  ISETP.GT.AND P0, PT, R3.reuse, RZ, PT ;  /* 0x000000ff0300720c */ /* 0x040fe40003f04270 */
[C---:B------:R-:W-:Y:S02]  /*fea0*/  ISETP.GT.AND P2, PT, R3.reuse, 0x1, PT ;  /* 0x000000010300780c */ /* 0x040fe40003f44270 */
[----:B------:R-:W-:Y:S02]  /*feb0*/  PRMT R26, RZ, 0x7610, R26 ;  /* 0x00007610ff1a7816 */ /* 0x000fe4000000001a */
[C---:B------:R-:W-:Y:S02]  /*fec0*/  ISETP.GT.AND P3, PT, R3.reuse, 0x2, PT ;  /* 0x000000020300780c */ /* 0x040fe40003f64270 */
[----:B------:R-:W-:Y:S02]  /*fed0*/  PRMT R20, RZ, 0x7610, R20 ;  /* 0x00007610ff147816 */ /* 0x000fe40000000014 */
[----:B------:R-:W-:-:S03]  /*fee0*/  ISETP.GT.AND P4, PT, R3, 0x3, PT ;  /* 0x000000030300780c */ /* 0x000fc60003f84270 */
[----:B---3--:R-:W-:Y:S02]  /*fef0*/  @P0 IMAD.MOV.U32 R5, RZ, RZ, R4 ;  /* 0x000000ffff050224 */ /* 0x008fe400078e0004 */
[----:B----4-:R-:W-:Y:S01]  /*ff00*/  @P0 IMAD.MOV.U32 R4, RZ, RZ, R0 ;  /* 0x000000ffff040224 */ /* 0x010fe200078e0000 */
[----:B------:R-:W-:Y:S04]  /*ff10*/  STL [R1+0xd70], R0 ;  /* 0x000d700001007387 */ /* 0x000fe80000100800 */
[----:B------:R-:W2:Y:S04]  /*ff20*/  @P0 LDG.E.U16 R25, [R4.64] ;  /* 0x0000000604190981 */ /* 0x000ea8000c1e1500 */
[----:B--2---:R0:W-:Y:S04]  /*ff30*/  STL [R1+0x28], R25 ;  /* 0x0000281901007387 */ /* 0x0041e80000100800 */
[----:B0-----:R-:W2:Y:S04]  /*ff40*/  LDL.LU R25, [R1+0x1ffc] ;  /* 0x001ffc0001197983 */ /* 0x001ea80000300800 */
[----:B------:R-:W3:Y:S04]  /*ff50*/  LDL R4, [R1+0x8a0] ;  /* 0x0008a00001047983 */ /* 0x000ee80000100800 */
[----:B------:R-:W3:Y:S01]  /*ff60*/  LDL R5, [R1+0x8a4] ;  /* 0x0008a40001057983 */ /* 0x000ee20000100800 */
[----:B------:R-:W-:-:S02]  /*ff70*/  ISETP.GT.AND P1, PT, R3, 0x4, PT ;  /* 0x000000040300780c */ /* 0x000fc40003f24270 */
[----:B------:R-:W-:Y:S02]  /*ff80*/  ISETP.GT.AND P0, PT, R3, 0x5, PT ;  /* 0x000000050300780c */ /* 0x000fe40003f04270 */
[----:B--2---:R-:W-:Y:S02]  /*ff90*/  PRMT R25, RZ, 0x7610, R25 ;  /* 0x00007610ff197816 */ /* 0x004fe40000000019 */
[----:B---3--:R-:W-:-:S04]  /*ffa0*/  @P2 LOP3.LUT R5, R5, R4, RZ, 0x3c, !PT ;  /* 0x0000000405052212 */ /* 0x008fc800078e3cff */
[----:B------:R-:W-:-:S04]  /*ffb0*/  @P2 LOP3.LUT R4, R5, R4, RZ, 0x3c, !PT ;  /* 0x0000000405042212 */ /* 0x000fc800078e3cff */
[----:B------:R-:W-:-:S05]  /*ffc0*/  @P2 LOP3.LUT R5, R5, R4, RZ, 0x3c, !PT ;  /* 0x0000000405052212 */ /* 0x000fca00078e3cff */
[----:B------:R-:W2:Y:S04]  /*ffd0*/  @P2 LDG.E.U16 R26, [R4.64] ;  /* 0x00000006041a2981 */ /* 0x000ea8000c1e1500 */
[----:B--2---:R0:W-:Y:S04]  /*ffe0*/  STL [R1+0x54], R26 ;  /* 0x0000541a01007387 */ /* 0x0041e80000100800 */
[----:B0-----:R-:W2:Y:S04]  /*fff0*/  LDL.LU R26, [R1+0x1ff8] ;  /* 0x001ff800011a7983 */ /* 0x001ea80000300800 */
[----:B------:R-:W3:Y:S04]  /*10000*/  LDL R4, [R1+0x898] ;  /* 0x0008980001047983 */ /* 0x000ee80000100800 */
[----:B------:R-:W3:Y:S02]  /*10010*/  LDL R5, [R1+0x89c] ;  /* 0x00089c0001057983 */ /* 0x000ee40000100800 */
[----:B---3--:R-:W-:-:S04]  /*10020*/  @P3 LOP3.LUT R5, R5, R4, RZ, 0x3c, !PT ;  /* 0x0000000405053212 */ /* 0x008fc800078e3cff */
[----:B------:R-:W-:-:S04]  /*10030*/  @P3 LOP3.LUT R4, R5, R4, RZ, 0x3c, !PT ;  /* 0x0000000405043212 */ /* 0x000fc800078e3cff */
[----:B------:R-:W-:-:S05]  /*10040*/  @P3 LOP3.LUT R5, R5, R4, RZ, 0x3c, !PT ;  /* 0x0000000405053212 */ /* 0x000fca00078e3cff */
[----:B------:R-:W3:Y:S04]  /*10050*/  @P3 LDG.E.U16 R20, [R4.64] ;  /* 0x0000000604143981 */ /* 0x000ee8000c1e1500 */
[----:B---3--:R0:W-:Y:S04]  /*10060*/  STL [R1+0x7c], R20 ;  /* 0x00007c1401007387 */ /* 0x0081e80000100800 */
[----:B0-----:R-:W3:Y:S04]  /*10070*/  LDL.LU R20, [R1+0x1ff4] ;  /* 0x001ff40001147983 */ /* 0x001ee80000300800 */
[----:B------:R-:W4:Y:S04]  /*10080*/  LDL R4, [R1+0x890] ;  /* 0x0008900001047983 */ /* 0x000f280000100800 */
[----:B------:R-:W4:Y:S02]  /*10090*/  LDL R5, [R1+0x894] ;  /* 0x0008940001057983 */ /* 0x000f240000100800 */
[----:B----4-:R-:W-:-:S04]  /*100a0*/  @P4 LOP3.LUT R5, R5, R4, RZ, 0x3c, !PT ;  /* 0x0000000405054212 */ /* 0x010fc800078e3cff */
[----:B------:R-:W-:-:S04]  /*100b0*/  @P4 LOP3.LUT R4, R5, R4, RZ, 0x3c, !PT ;  /* 0x0000000405044212 */ /* 0x000fc800078e3cff */
[----:B------:R-:W-:-:S05]  /*100c0*/  @P4 LOP3.LUT R5, R5, R4, RZ, 0x3c, !PT ;  /* 0x0000000405054212 */ /* 0x000fca00078e3cff */
[----:B------:R-:W4:Y:S04]  /*100d0*/  @P4 LDG.E.U16 R25, [R4.64] ;  /* 0x0000000604194981 */ /* 0x000f28000c1e1500 */
[----:B----4-:R0:W-:Y:S04]  /*100e0*/  STL [R1+0x8c], R25 ;  /* 0x00008c1901007387 */ /* 0x0101e80000100800 */
[----:B0-----:R-:W4:Y:S04]  /*100f0*/  LDL.LU R25, [R1+0x1ff0] ;  /* 0x001ff00001197983 */ /* 0x001f280000300800 */
[----:B------:R-:W4:Y:S04]  /*10100*/  LDL R4, [R1+0x888] ;  /* 0x0008880001047983 */ /* 0x000f280000100800 */
[----:B------:R-:W4:Y:S01]  /*10110*/  LDL R5, [R1+0x88c] ;  /* 0x00088c0001057983 */ /* 0x000f220000100800 */
[----:B---3--:R-:W-:-:S02]  /*10120*/  PRMT R20, RZ, 0x7610, R20 ;  /* 0x00007610ff147816 */ /* 0x008fc40000000014 */
[C---:B------:R-:W-:Y:S02]  /*10130*/  ISETP.GT.AND P2, PT, R3.reuse, 0x6, PT ;  /* 0x000000060300780c */ /* 0x040fe40003f44270 */
[----:B--2---:R-:W-:Y:S02]  /*10140*/  PRMT R26, RZ, 0x7610, R26 ;  /* 0x00007610ff1a7816 */ /* 0x004fe4000000001a */
[C---:B------:R-:W-:Y:S02]  /*10150*/  ISETP.GT.AND P3, PT, R3.reuse, 0x7, PT ;  /* 0x000000070300780c */ /* 0x040fe40003f64270 */
[----:B------:R-:W-:Y:S02]  /*10160*/  ISETP.GT.AND P4, PT, R3, 0x8, PT ;  /* 0x000000080300780c */ /* 0x000fe40003f84270 */
[----:B----4-:R-:W-:Y:S02]  /*10170*/  PRMT R25, RZ, 0x7610, R25 ;  /* 0x00007610ff197816 */ /* 0x010fe40000000019 */
[----:B------:R-:W-:-:S04]  /*10180*/  @P1 LOP3.LUT R5, R5, R4, RZ, 0x3c, !PT ;  /* 0x0000000405051212 */ /* 0x000fc800078e3cff */
        /* <DEDUP_REMOVED lines=14> */
[----:B------:R-:W4:Y:S01]  /*10270*/  LDL R5, [R1+0x87c] ;  /* 0x00087c0001057983 */ /* 0x000f220000100800 */
[----:B--2---:R-:W-:-:S02]  /*10280*/  PRMT R20, RZ, 0x7610, R20 ;  /* 0x00007610ff147816 */ /* 0x004fc40000000014 */
[C---:B------:R-:W-:Y:S02]  /*10290*/  ISETP.GT.AND P1, PT, R3.reuse, 0x9, PT ;  /* 0x000000090300780c */ /* 0x040fe40003f24270 */
[----:B------:R-:W-:Y:S02]  /*102a0*/  ISETP.GT.AND P0, PT, R3, 0xa, PT ;  /* 0x0000000a0300780c */ /* 0x000fe40003f04270 */
[----:B---3--:R-:W-:Y:S02]  /*102b0*/  PRMT R25, RZ, 0x7610, R25 ;  /* 0x00007610ff197816 */ /* 0x008fe40000000019 */
[----:B----4-:R-:W-:-:S04]  /*102c0*/  @P2 LOP3.LUT R5, R5, R4, RZ, 0x3c, !PT ;  /* 0x0000000405052212 */ /* 0x010fc800078e3cff */
        /* <DEDUP_REMOVED lines=75> */
[C---:B------:R-:W-:Y:S02]  /*10780*/  ISETP.GT.AND P3, PT, R3.reuse, 0x11, PT ;  /* 0x000000110300780c */ /* 0x040fe40003f64270 */
[----:B--2---:R-:W-:Y:S02]  /*10790*/  PRMT R26, RZ, 0x7610, R26 ;  /* 0x00007610ff1a7816 */ /* 0x004fe4000000001a */
        /* <DEDUP_REMOVED lines=25> */
[----:B------:R0:W2:Y:S04]  /*10930*/  @P2 LDG.E.U16 R25, [R4.64] ;  /* 0x0000000604192981 */ /* 0x0000a8000c1e1500 */
[----:B0-----:R-:W3:Y:S04]  /*10940*/  LDL R4, [R1+0x820] ;  /* 0x0008200001047983 */ /* 0x001ee80000100800 */
[----:B------:R-:W3:Y:S04]  /*10950*/  LDL R5, [R1+0x824] ;  /* 0x0008240001057983 */ /* 0x000ee80000100800 */
[----:B--2---:R-:W-:Y:S04]  /*10960*/  STL [R1+0x1f50], R25 ;  /* 0x001f501901007387 */ /* 0x004fe80000100800 */
[----:B------:R-:W-:Y:S01]  /*10970*/  STL [R1+0x1f54], R25 ;  /* 0x001f541901007387 */ /* 0x000fe20000100800 */
        /* <DEDUP_REMOVED lines=17> */
[----:B------:R-:W-:Y:S02]  /*10a90*/  PRMT R14, RZ, 0x7610, R14 ;  /* 0x00007610ff0e7816 */ /* 0x000fe4000000000e */
[C---:B------:R-:W-:Y:S02]  /*10aa0*/  ISETP.GT.AND P2, PT, R3.reuse, 0x15, PT ;  /* 0x000000150300780c */ /* 0x040fe40003f44270 */
[----:B------:R-:W-:Y:S02]  /*10ab0*/  PRMT R19, RZ, 0x7610, R19 ;  /* 0x00007610ff137816 */ /* 0x000fe40000000013 */
[C---:B------:R-:W-:Y:S02]  /*10ac0*/  ISETP.GT.AND P3, PT, R3.reuse, 0x16, PT ;  /* 0x000000160300780c */ /* 0x040fe40003f64270 */
[----:B------:R-:W-:Y:S02]  /*10ad0*/  PRMT R8, RZ, 0x7610, R8 ;  /* 0x00007610ff087816 */ /* 0x000fe40000000008 */
[----:B------:R-:W-:-:S02]  /*10ae0*/  ISETP.GT.AND P4, PT, R3, 0x17, PT ;  /* 0x000000170300780c */ /* 0x000fc40003f84270 */
[----:B----4-:R-:W-:-:S04]  /*10af0*/  @P1 LOP3.LUT R5, R5, R4, RZ, 0x3c, !PT ;  /* 0x0000000405051212 */ /* 0x010fc800078e3cff */
[----:B------:R-:W-:-:S04]  /*10b00*/  @P1 LOP3.LUT R4, R5, R4, RZ, 0x3c, !PT ;  /* 0x0000000405041212 */ /* 0x000fc800078e3cff */
[----:B------:R-:W-:-:S05]  /*10b10*/  @P1 LOP3.LUT R5, R5, R4, RZ, 0x3c, !PT ;  /* 0x0000000405051212 */ /* 0x000fca00078e3cff */
[----:B------:R-:W2:Y:S04]  /*10b20*/  @P1 LDG.E.U16 R26, [R4.64] ;  /* 0x00000006041a1981 */ /* 0x000ea8000c1e1500 */
[----:B--2---:R0:W-:Y:S04]  /*10b30*/  STL [R1+0x78], R26 ;  /* 0x0000781a01007387 */ /* 0x0041e80000100800 */
[----:B0-----:R-:W2:Y:S04]  /*10b40*/  LDL.LU R26, [R1+0x1fb4] ;  /* 0x001fb400011a7983 */ /* 0x001ea80000300800 */
        /* <DEDUP_REMOVED lines=8> */
[----:B------:R-:W2:Y:S04]  /*10bd0*/  LDL R4, [R1+0x800] ;  /* 0x0008000001047983 */ /* 0x000ea80000100800 */
[----:B------:R-:W2:Y:S01]  /*10be0*/  LDL R5, [R1+0x804] ;  /* 0x0008040001057983 */ /* 0x000ea20000100800 */
[----:B------:R-:W-:-:S02]  /*10bf0*/  PRMT R7, RZ, 0x7610, R7 ;  /* 0x00007610ff077816 */ /* 0x000fc40000000007 */
[C---:B------:R-:W-:Y:S02]  /*10c00*/  ISETP.GT.AND P0, PT, R3.reuse, 0x18, PT ;  /* 0x000000180300780c */ /* 0x040fe40003f04270 */
[----:B---3--:R-:W-:Y:S02]  /*10c10*/  PRMT R20, RZ, 0x7610, R20 ;  /* 0x00007610ff147816 */ /* 0x008fe40000000014 */
[----:B------:R-:W-:Y:S02]  /*10c20*/  ISETP.GT.AND P1, PT, R3, 0x19, PT ;  /* 0x000000190300780c */ /* 0x000fe40003f24270 */
[----:B--2---:R-:W-:-:S04]  /*10c30*/  @P2 LOP3.LUT R5, R5, R4, RZ, 0x3c, !PT ;  /* 0x0000000405052212 */ /* 0x004fc800078e3cff */
        /* <DEDUP_REMOVED lines=13> */
[----:B------:R-:W2:Y:S04]  /*10d10*/  LDL R4, [R1+0x7f0] ;  /* 0x0007f00001047983 */ /* 0x000ea80000100800 */
[----:B------:R-:W2:Y:S02]  /*10d20*/  LDL R5, [R1+0x7f4] ;  /* 0x0007f40001057983 */ /* 0x000ea40000100800 */
[----:B--2---:R-:W-:-:S04]  /*10d30*/  @P4 LOP3.LUT R5, R5, R4, RZ, 0x3c, !PT ;  /* 0x0000000405054212 */ /* 0x004fc800078e3cff */
[----:B------:R-:W-:-:S04]  /*10d40*/  @P4 LOP3.LUT R4, R5, R4, RZ, 0x3c, !PT ;  /* 0x0000000405044212 */ /* 0x000fc800078e3cff */
[----:B------:R-:W-:-:S05]  /*10d50*/  @P4 LOP3.LUT R5, R5, R4, RZ, 0x3c, !PT ;  /* 0x0000000405054212 */ /* 0x000fca00078e3cff */
[----:B------:R-:W2:Y:S04]  /*10d60*/  @P4 LDG.E.U16 R7, [R4.64] ;  /* 0x0000000604074981 */ /* 0x000ea8000c1e1500 */
[----:B--2---:R0:W-:Y:S04]  /*10d70*/  STL [R1+0x138], R7 ;  /* 0x0001380701007387 */ /* 0x0041e80000100800 */
[----:B0-----:R-:W2:Y:S04]  /*10d80*/  LDL.LU R7, [R1+0x1fa4] ;  /* 0x001fa40001077983 */ /* 0x001ea80000300800 */
[----:B------:R-:W2:Y:S04]  /*10d90*/  LDL R4, [R1+0x7e8] ;  /* 0x0007e80001047983 */ /* 0x000ea80000100800 */
[----:B------:R-:W2:Y:S01]  /*10da0*/  LDL R5, [R1+0x7ec] ;  /* 0x0007ec0001057983 */ /* 0x000ea20000100800 */
[----:B------:R-:W-:-:S02]  /*10db0*/  PRMT R26, RZ, 0x7610, R26 ;  /* 0x00007610ff1a7816 */ /* 0x000fc4000000001a */
[----:B------:R-:W-:Y:S02]  /*10dc0*/  ISETP.GT.AND P2, PT, R3, 0x1a, PT ;  /* 0x0000001a0300780c */ /* 0x000fe40003f44270 */
[----:B--2---:R-:W-:-:S04]  /*10dd0*/  @P0 LOP3.LUT R5, R5, R4, RZ, 0x3c, !PT ;  /* 0x0000000405050212 */ /* 0x004fc800078e3cff */
[----:B------:R-:W-:-:S04]  /*10de0*/  @P0 LOP3.LUT R4, R5, R4, RZ, 0x3c, !PT ;  /* 0x0000000405040212 */ /* 0x000fc800078e3cff */
[----:B------:R-:W-:-:S05]  /*10df0*/  @P0 LOP3.LUT R5, R5, R4, RZ, 0x3c, !PT ;  /* 0x0000000405050212 */ /* 0x000fca00078e3cff */
[----:B------:R0:W2:Y:S04]  /*10e00*/  @P0 LDG.E.U16 R20, [R4.64] ;  /* 0x0000000604140981 */ /* 0x0000a8000c1e1500 */
[----:B0-----:R-:W3:Y:S04]  /*10e10*/  LDL R4, [R1+0x7e0] ;  /* 0x0007e00001047983 */ /* 0x001ee80000100800 */
[----:B------:R-:W3:Y:S04]  /*10e20*/  LDL R5, [R1+0x7e4] ;  /* 0x0007e40001057983 */ /* 0x000ee80000100800 */
[----:B--2---:R-:W-:Y:S01]  /*10e30*/  STL [R1+0x1f4c], R20 ;  /* 0x001f4c1401007387 */ /* 0x004fe20000100800 */
[----:B---3--:R-:W-:-:S04]  /*10e40*/  @P1 LOP3.LUT R5, R5, R4, RZ, 0x3c, !PT ;  /* 0x0000000405051212 */ /* 0x008fc800078e3cff */
[----:B------:R-:W-:-:S04]  /*10e50*/  @P1 LOP3.LUT R4, R5, R4, RZ, 0x3c, !PT ;  /* 0x0000000405041212 */ /* 0x000fc800078e3cff */
[----:B------:R-:W-:-:S05]  /*10e60*/  @P1 LOP3.LUT R5, R5, R4, RZ, 0x3c, !PT ;  /* 0x0000000405051212 */ /* 0x000fca00078e3cff */
[----:B------:R0:W2:Y:S04]  /*10e70*/  @P1 LDG.E.U16 R26, [R4.64] ;  /* 0x00000006041a1981 */ /* 0x0000a8000c1e1500 */
[----:B0-----:R-:W3:Y:S04]  /*10e80*/  LDL R4, [R1+0x7d8] ;  /* 0x0007d80001047983 */ /* 0x001ee80000100800 */
[----:B------:R-:W3:Y:S01]  /*10e90*/  LDL R5, [R1+0x7dc] ;  /* 0x0007dc0001057983 */ /* 0x000ee20000100800 */
[----:B------:R-:W-:Y:S02]  /*10ea0*/  PRMT R6, RZ, 0x7610, R6 ;  /* 0x00007610ff067816 */ /* 0x000fe40000000006 */
[----:B------:R-:W-:Y:S01]  /*10eb0*/  ISETP.GT.AND P0, PT, R3, 0x1b, PT ;  /* 0x0000001b0300780c */ /* 0x000fe20003f04270 */
[----:B--2---:R-:W-:Y:S01]  /*10ec0*/  STL [R1+0x1f38], R26 ;  /* 0x001f381a01007387 */ /* 0x004fe20000100800 */
[----:B---3--:R-:W-:-:S04]  /*10ed0*/  @P2 LOP3.LUT R5, R5, R4, RZ, 0x3c, !PT ;  /* 0x0000000405052212 */ /* 0x008fc800078e3cff */
[----:B------:R-:W-:-:S04]  /*10ee0*/  @P2 LOP3.LUT R4, R5, R4, RZ, 0x3c, !PT ;  /* 0x0000000405042212 */ /* 0x000fc800078e3cff */
[----:B------:R-:W-:-:S05]  /*10ef0*/  @P2 LOP3.LUT R5, R5, R4, RZ, 0x3c, !PT ;  /* 0x0000000405052212 */ /* 0x000fca00078e3cff */
[----:B------:R-:W2:Y:S04]  /*10f00*/  @P2 LDG.E.U16 R6, [R4.64] ;  /* 0x0000000604062981 */ /* 0x000ea8000c1e1500 */
[----:B--2---:R0:W-:Y:S04]  /*10f10*/  STL [R1+0x8], R6 ;  /* 0x0000080601007387 */ /* 0x0041e80000100800 */
[----:B0-----:R-:W2:Y:S04]  /*10f20*/  LDL.LU R6, [R1+0x1fa0] ;  /* 0x001fa00001067983 */ /* 0x001ea80000300800 */
[----:B------:R-:W3:Y:S04]  /*10f30*/  LDL R4, [R1+0x7d0] ;  /* 0x0007d00001047983 */ /* 0x000ee80000100800 */
[----:B------:R-:W3:Y:S01]  /*10f40*/  LDL R5, [R1+0x7d4] ;  /* 0x0007d40001057983 */ /* 0x000ee20000100800 */
[----:B------:R-:W-:-:S02]  /*10f50*/  PRMT R23, RZ, 0x7610, R23 ;  /* 0x00007610ff177816 */ /* 0x000fc40000000017 */
[----:B------:R-:W-:Y:S02]  /*10f60*/  ISETP.GT.AND P1, PT, R3, 0x1c, PT ;  /* 0x0000001c0300780c */ /* 0x000fe40003f24270 */
[----:B---3--:R-:W-:-:S04]  /*10f70*/  @P0 LOP3.LUT R5, R5, R4, RZ, 0x3c, !PT ;  /* 0x0000000405050212 */ /* 0x008fc800078e3cff */
[----:B------:R-:W-:-:S04]  /*10f80*/  @P0 LOP3.LUT R4, R5, R4, RZ, 0x3c, !PT ;  /* 0x0000000405040212 */ /* 0x000fc800078e3cff */
[----:B------:R-:W-:-:S05]  /*10f90*/  @P0 LOP3.LUT R5, R5, R4, RZ, 0x3c, !PT ;  /* 0x0000000405050212 */ /* 0x000fca00078e3cff */
[----:B------:R-:W3:Y:S04]  /*10fa0*/  @P0 LDG.E.U16 R23, [R4.64] ;  /* 0x0000000604170981 */ /* 0x000ee8000c1e1500 */
[----:B---3--:R0:W-:Y:S04]  /*10fb0*/  STL [R1+0x20], R23 ;  /* 0x0000201701007387 */ /* 0x0081e80000100800 */
[----:B0-----:R-:W3:Y:S04]  /*10fc0*/  LDL.LU R23, [R1+0x1f9c] ;  /* 0x001f9c0001177983 */ /* 0x001ee80000300800 */
        /* <DEDUP_REMOVED lines=9> */
[----:B------:R-:W3:Y:S01]  /*11060*/  LDL R5, [R1+0x7c4] ;  /* 0x0007c40001057983 */ /* 0x000ee20000100800 */
[----:B------:R-:W-:-:S03]  /*11070*/  PRMT R13, RZ, 0x7610, R13 ;  /* 0x00007610ff0d7816 */ /* 0x000fc6000000000d */
[----:B--2---:R0:W-:Y:S04]  /*11080*/  STL [R1+0x74], R0 ;  /* 0x0000740001007387 */ /* 0x0041e80000100800 */
[----:B0-----:R-:W2:Y:S01]  /*11090*/  LDL R0, [R1+0x7a4] ;  /* 0x0007a40001007983 */ /* 0x001ea20000100800 */
        /* <DEDUP_REMOVED lines=29> */
[----:B----4-:R-:W-:-:S02]  /*11270*/  PRMT R14, RZ, 0x7610, R14 ;  /* 0x00007610ff0e7816 */ /* 0x010fc4000000000e */
[----:B------:R-:W-:Y:S02]  /*11280*/  ISETP.GT.AND P0, PT, R3, 0x21, PT ;  /* 0x000000210300780c */ /* 0x000fe40003f04270 */
[----:B--2---:R-:W-:-:S04]  /*11290*/  @P1 LOP3.LUT R5, R5, R4, RZ, 0x3c, !PT ;  /* 0x0000000405051212 */ /* 0x004fc800078e3cff */
[----:B------:R-:W-:-:S04]  /*112a0*/  @P1 LOP3.LUT R4, R5, R4, RZ, 0x3c, !PT ;  /* 0x0000000405041212 */ /* 0x000fc800078e3cff */
[----:B------:R-:W-:-:S05]  /*112b0*/  @P1 LOP3.LUT R5, R5, R4, RZ, 0x3c, !PT ;  /* 0x0000000405051212 */ /* 0x000fca00078e3cff */
[----:B------:R0:W2:Y:S04]  /*112c0*/  @P1 LDG.E.U16 R14, [R4.64] ;  /* 0x00000006040e1981 */ /* 0x0000a8000c1e1500 */
[----:B0-----:R-:W4:Y:S01]  /*112d0*/  LDL R5, [R1+0x7a0] ;  /* 0x0007a00001057983 */ /* 0x001f220000100800 */
[----:B------:R-:W-:Y:S01]  /*112e0*/  PRMT R19, RZ, 0x7610, R19 ;  /* 0x00007610ff137816 */ /* 0x000fe20000000013 */
[----:B------:R-:W-:Y:S01]  /*112f0*/  @P0 IMAD.MOV.U32 R4, RZ, RZ, R0 ;  /* 0x000000ffff040224 */ /* 0x000fe200078e0000 */
[----:B------:R-:W-:Y:S01]  /*11300*/  ISETP.GT.AND P1, PT, R3, 0x28, PT ;  /* 0x000000280300780c */ /* 0x000fe20003f24270 */
[----:B------:R-:W2:Y:S04]  /*11310*/  LDL R0, [R1+0x79c] ;  /* 0x00079c0001007983 */ /* 0x000ea80000100800 */
[----:B----4-:R0:W4:Y:S04]  /*11320*/  @P0 LDG.E.U16 R19, [R4.64] ;  /* 0x0000000604130981 */ /* 0x010128000c1e1500 */
[----:B0-----:R-:W2:Y:S04]  /*11330*/  LDL R4, [R1+0x768] ;  /* 0x0007680001047983 */ /* 0x001ea80000100800 */
[----:B------:R-:W2:Y:S01]  /*11340*/  LDL R5, [R1+0x76c] ;  /* 0x00076c0001057983 */ /* 0x000ea20000100800 */
[----:B------:R-:W-:-:S02]  /*11350*/  PRMT R8, RZ, 0x7610, R8 ;  /* 0x00007610ff087816 */ /* 0x000fc40000000008 */
[----:B------:R-:W-:Y:S01]  /*11360*/  ISETP.GT.AND P0, PT, R3, 0x30, PT ;  /* 0x000000300300780c */ /* 0x000fe20003f04270 */
[----:B----4-:R-:W-:Y:S04]  /*11370*/  STL [R1+0x1f3c], R19 ;  /* 0x001f3c1301007387 */ /* 0x010fe80000100800 */
[----:B------:R-:W-:Y:S04]  /*11380*/  STL [R1+0x1f40], R19 ;  /* 0x001f401301007387 */ /* 0x000fe80000100800 */
[----:B------:R-:W-:Y:S04]  /*11390*/  STL [R1+0x1f44], R19 ;  /* 0x001f441301007387 */ /* 0x000fe80000100800 */
[----:B------:R-:W-:Y:S01]  /*113a0*/  STL [R1+0x1f48], R19 ;  /* 0x001f481301007387 */ /* 0x000fe20000100800 */
[----:B--2---:R-:W-:-:S04]  /*113b0*/  @P1 LOP3.LUT R5, R5, R4, RZ, 0x3c, !PT ;  /* 0x0000000405051212 */ /* 0x004fc800078e3cff */
[----:B------:R-:W-:-:S04]  /*113c0*/  @P1 LOP3.LUT R4, R5, R4, RZ, 0x3c, !PT ;  /* 0x0000000405041212 */ /* 0x000fc800078e3cff */
[----:B------:R-:W-:-:S05]  /*113d0*/  @P1 LOP3.LUT R5, R5, R4, RZ, 0x3c, !PT ;  /* 0x0000000405051212 */ /* 0x000fca00078e3cff */
[----:B------:R0:W2:Y:S04]  /*113e0*/  @P1 LDG.E.U16 R8, [R4.64] ;  /* 0x0000000604081981 */ /* 0x0000a8000c1e1500 */
[----:B0-----:R-:W4:Y:S04]  /*113f0*/  LDL R4, [R1+0x728] ;  /* 0x0007280001047983 */ /* 0x001f280000100800 */
[----:B------:R-:W4:Y:S01]  /*11400*/  LDL R5, [R1+0x72c] ;  /* 0x00072c0001057983 */ /* 0x000f220000100800 */
[----:B------:R-:W-:Y:S02]  /*11410*/  PRMT R7, RZ, 0x7610, R7 ;  /* 0x00007610ff077816 */ /* 0x000fe40000000007 */
[----:B------:R-:W-:-:S02]  /*11420*/  ISETP.GT.AND P1, PT, R3, 0x38, PT ;  /* 0x000000380300780c */ /* 0x000fc40003f24270 */
[----:B----4-:R-:W-:-:S04]  /*11430*/  @P0 LOP3.LUT R5, R5, R4, RZ, 0x3c, !PT ;  /* 0x0000000405050212 */ /* 0x010fc800078e3cff */
[----:B------:R-:W-:-:S04]  /*11440*/  @P0 LOP3.LUT R4, R5, R4, RZ, 0x3c, !PT ;  /* 0x0000000405040212 */ /* 0x000fc800078e3cff */
[----:B------:R-:W-:-:S05]  /*11450*/  @P0 LOP3.LUT R5, R5, R4, RZ, 0x3c, !PT ;  /* 0x0000000405050212 */ /* 0x000fca00078e3cff */
[----:B------:R0:W4:Y:S04]  /*11460*/  @P0 LDG.E.U16 R7, [R4.64] ;  /* 0x0000000604070981 */ /* 0x000128000c1e1500 */
[----:B0-----:R-:W2:Y:S04]  /*11470*/  LDL R4, [R1+0x6e8] ;  /* 0x0006e80001047983 */ /* 0x001ea80000100800 */
[----:B------:R-:W2:Y:S01]  /*11480*/  LDL R5, [R1+0x6ec] ;  /* 0x0006ec0001057983 */ /* 0x000ea20000100800 */
[----:B------:R-:W-:Y:S02]  /*11490*/  PRMT R6, RZ, 0x7610, R6 ;  /* 0x00007610ff067816 */ /* 0x000fe40000000006 */
[----:B------:R-:W-:-:S02]  /*114a0*/  ISETP.GT.AND P0, PT, R3, 0x22, PT ;  /* 0x000000220300780c */ /* 0x000fc40003f04270 */
[----:B--2---:R-:W-:-:S04]  /*114b0*/  @P1 LOP3.LUT R5, R5, R4, RZ, 0x3c, !PT ;  /* 0x0000000405051212 */ /* 0x004fc800078e3cff */
[----:B------:R-:W-:-:S04]  /*114c0*/  @P1 LOP3.LUT R4, R5, R4, RZ, 0x3c, !PT ;  /* 0x0000000405041212 */ /* 0x000fc800078e3cff */
[----:B------:R-:W-:-:S05]  /*114d0*/  @P1 LOP3.LUT R5, R5, R4, RZ, 0x3c, !PT ;  /* 0x0000000405051212 */ /* 0x000fca00078e3cff */
[----:B------:R0:W2:Y:S04]  /*114e0*/  @P1 LDG.E.U16 R6, [R4.64] ;  /* 0x0000000604061981 */ /* 0x0000a8000c1e1500 */
[----:B0-----:R-:W2:Y:S01]  /*114f0*/  LDL R5, [R1+0x798] ;  /* 0x0007980001057983 */ /* 0x001ea20000100800 */
[----:B------:R-:W-:Y:S01]  /*11500*/  PRMT R23, RZ, 0x7610, R23 ;  /* 0x00007610ff177816 */ /* 0x000fe20000000017 */
[----:B------:R-:W-:Y:S01]  /*11510*/  @P0 IMAD.MOV.U32 R4, RZ, RZ, R0 ;  /* 0x000000ffff040224 */ /* 0x000fe200078e0000 */
[----:B------:R-:W-:Y:S01]  /*11520*/  ISETP.GT.AND P1, PT, R3, 0x23, PT ;  /* 0x000000230300780c */ /* 0x000fe20003f24270 */
[----:B------:R-:W3:Y:S04]  /*11530*/  LDL R0, [R1+0x724] ;  /* 0x0007240001007983 */ /* 0x000ee80000100800 */
[----:B--2---:R0:W2:Y:S04]  /*11540*/  @P0 LDG.E.U16 R23, [R4.64] ;  /* 0x0000000604170981 */ /* 0x0040a8000c1e1500 */
[----:B0-----:R-:W3:Y:S04]  /*11550*/  LDL R4, [R1+0x790] ;  /* 0x0007900001047983 */ /* 0x001ee80000100800 */
[----:B------:R-:W3:Y:S01]  /*11560*/  LDL R5, [R1+0x794] ;  /* 0x0007940001057983 */ /* 0x000ee20000100800 */
[----:B------:R-:W-:-:S02]  /*11570*/  PRMT R16, RZ, 0x7610, R16 ;  /* 0x00007610ff107816 */ /* 0x000fc40000000010 */
[----:B------:R-:W-:Y:S01]  /*11580*/  ISETP.GT.AND P0, PT, R3, 0x24, PT ;  /* 0x000000240300780c */ /* 0x000fe20003f04270 */
        /* <DEDUP_REMOVED lines=44> */
[----:B------:R-:W-:-:S03]  /*11850*/  PRMT R10, RZ, 0x7610, R10 ;  /* 0x00007610ff0a7816 */ /* 0x000fc6000000000a */
[----:B--2---:R0:W-:Y:S01]  /*11860*/  STL [R1+0x1f34], R12 ;  /* 0x001f340c01007387 */ /* 0x0041e20000100800 */
[----:B------:R-:W-:Y:S02]  /*11870*/  ISETP.GT.AND P0, PT, R3, 0x26, PT ;  /* 0x000000260300780c */ /* 0x000fe40003f04270 */
[----:B------:R-:W-:Y:S01]  /*11880*/  PRMT R11, RZ, 0x7610, R11 ;  /* 0x00007610ff0b7816 */ /* 0x000fe2000000000b */
[----:B0-----:R-:W2:Y:S01]  /*11890*/  LDL R12, [R1+0x758] ;  /* 0x00075800010c7983 */ /* 0x001ea20000100800 */
[----:B---3--:R-:W-:-:S04]  /*118a0*/  @P2 LOP3.LUT R5, R5, R4, RZ, 0x3c, !PT ;  /* 0x0000000405052212 */ /* 0x008fc800078e3cff */
[----:B------:R-:W-:-:S04]  /*118b0*/  @P2 LOP3.LUT R4, R5, R4, RZ, 0x3c, !PT ;  /* 0x0000000405042212 */ /* 0x000fc800078e3cff */
[----:B------:R-:W-:-:S05]  /*118c0*/  @P2 LOP3.LUT R5, R5, R4, RZ, 0x3c, !PT ;  /* 0x0000000405052212 */ /* 0x000fca00078e3cff */
[----:B------:R0:W3:Y:S04]  /*118d0*/  @P2 LDG.E.U16 R10, [R4.64] ;  /* 0x00000006040a2981 */ /* 0x0000e8000c1e1500 */
[----:B0-----:R-:W2:Y:S04]  /*118e0*/  LDL R4, [R1+0x778] ;  /* 0x0007780001047983 */ /* 0x001ea80000100800 */
[----:B------:R-:W2:Y:S01]  /*118f0*/  LDL R5, [R1+0x77c] ;  /* 0x00077c0001057983 */ /* 0x000ea20000100800 */
        /* <DEDUP_REMOVED lines=14> */
[----:B------:R0:W2:Y:S01]  /*119e0*/  @P1 LDG.E.U16 R9, [R4.64] ;  /* 0x0000000604091981 */ /* 0x0000a2000c1e1500 */
[----:B------:R-:W-:Y:S01]  /*119f0*/  PRMT R16, RZ, 0x7610, R16 ;  /* 0x00007610ff107816 */ /* 0x000fe20000000010 */
[----:B0-----:R-:W-:Y:S02]  /*11a00*/  @P0 IMAD.MOV.U32 R4, RZ, RZ, R0 ;  /* 0x000000ffff040224 */ /* 0x001fe400078e0000 */
[----:B------:R-:W-:-:S05]  /*11a10*/  @P0 IMAD.MOV.U32 R5, RZ, RZ, R12 ;  /* 0x000000ffff050224 */ /* 0x000fca00078e000c */
[----:B------:R0:W3:Y:S04]  /*11a20*/  @P0 LDG.E.U16 R16, [R4.64] ;  /* 0x0000000604100981 */ /* 0x0000e8000c1e1500 */
[----:B--2---:R1:W-:Y:S04]  /*11a30*/  STL [R1+0x130], R9 ;  /* 0x0001300901007387 */ /* 0x0043e80000100800 */
[----:B-1----:R-:W2:Y:S01]  /*11a40*/  LDL.LU R9, [R1+0x1f7c] ;  /* 0x001f7c0001097983 */ /* 0x002ea20000300800 */
[----:B------:R-:W-:-:S03]  /*11a50*/  ISETP.GT.AND P1, PT, R3, 0x2b, PT ;  /* 0x0000002b0300780c */ /* 0x000fc60003f24270 */
[----:B0-----:R-:W2:Y:S04]  /*11a60*/  LDL R4, [R1+0x750] ;  /* 0x0007500001047983 */ /* 0x001ea80000100800 */
[----:B------:R-:W2:Y:S01]  /*11a70*/  LDL R5, [R1+0x754] ;  /* 0x0007540001057983 */ /* 0x000ea20000100800 */
[----:B------:R-:W-:Y:S02]  /*11a80*/  PRMT R21, RZ, 0x7610, R21 ;  /* 0x00007610ff157816 */ /* 0x000fe40000000015 */
[----:B------:R-:W-:Y:S01]  /*11a90*/  ISETP.GT.AND P0, PT, R3, 0x2c, PT ;  /* 0x0000002c0300780c */ /* 0x000fe20003f04270 */
[----:B------:R-:W3:Y:S01]  /*11aa0*/  LDL R12, [R1+0x718] ;  /* 0x00071800010c7983 */ /* 0x000ee20000100800 */
[----:B------:R-:W-:-:S03]  /*11ab0*/  PRMT R27, RZ, 0x7610, R27 ;  /* 0x00007610ff1b7816 */ /* 0x000fc6000000001b */
[----:B------:R-:W3:Y:S01]  /*11ac0*/  LDL R0, [R1+0x71c] ;  /* 0x00071c0001007983 */ /* 0x000ee20000100800 */
        /* <DEDUP_REMOVED lines=13> */
[----:B------:R-:W-:Y:S02]  /*11ba0*/  ISETP.GT.AND P1, PT, R3, 0x2d, PT ;  /* 0x0000002d0300780c */ /* 0x000fe40003f24270 */
[----:B------:R-:W-:-:S11]  /*11bb0*/  PRMT R17, RZ, 0x7610, R17 ;  /* 0x00007610ff117816 */ /* 0x000fd60000000011 */
[----:B---3--:R-:W-:-:S04]  /*11bc0*/  @P1 LOP3.LUT R5, R5, R4, RZ, 0x3c, !PT ;  /* 0x0000000405051212 */ /* 0x008fc800078e3cff */
[----:B------:R-:W-:-:S04]  /*11bd0*/  @P1 LOP3.LUT R4, R5, R4, RZ, 0x3c, !PT ;  /* 0x0000000405041212 */ /* 0x000fc800078e3cff */
[----:B------:R-:W-:-:S05]  /*11be0*/  @P1 LOP3.LUT R5, R5, R4, RZ, 0x3c, !PT ;  /* 0x0000000405051212 */ /* 0x000fca00078e3cff */
[----:B------:R0:W3:Y:S01]  /*11bf0*/  @P1 LDG.E.U16 R17, [R4.64] ;  /* 0x0000000604111981 */ /* 0x0000e2000c1e1500 */
[----:B------:R-:W-:Y:S02]  /*11c00*/  ISETP.GT.AND P0, PT, R3, 0x32, PT ;  /* 0x000000320300780c */ /* 0x000fe40003f04270 */
[----:B------:R-:W-:Y:S01]  /*11c10*/  PRMT R11, RZ, 0x7610, R11 ;  /* 0x00007610ff0b7816 */ /* 0x000fe2000000000b */
[----:B--2---:R-:W-:Y:S04]  /*11c20*/  STL [R1+0x1f10], R27 ;  /* 0x001f101b01007387 */ /* 0x004fe80000100800 */
[----:B------:R-:W-:Y:S06]  /*11c30*/  STL [R1+0x1f14], R27 ;  /* 0x001f141b01007387 */ /* 0x000fec0000100800 */
[----:B0-----:R-:W-:-:S02]  /*11c40*/  @P0 IMAD.MOV.U32 R4, RZ, RZ, R0 ;  /* 0x000000ffff040224 */ /* 0x001fc400078e0000 */
[----:B------:R-:W-:Y:S01]  /*11c50*/  @P0 IMAD.MOV.U32 R5, RZ, RZ, R12 ;  /* 0x000000ffff050224 */ /* 0x000fe200078e000c */
[----:B------:R-:W-:Y:S04]  /*11c60*/  STL [R1+0x1f18], R27 ;  /* 0x001f181b01007387 */ /* 0x000fe80000100800 */
[----:B------:R0:W2:Y:S04]  /*11c70*/  @P0 LDG.E.U16 R11, [R4.64] ;  /* 0x00000006040b0981 */ /* 0x0000a8000c1e1500 */
[----:B---3--:R1:W-:Y:S04]  /*11c80*/  STL [R1+0x14], R17 ;  /* 0x0000141101007387 */ /* 0x0083e80000100800 */
[----:B-1----:R-:W3:Y:S04]  /*11c90*/  LDL.LU R17, [R1+0x1f78] ;  /* 0x001f780001117983 */ /* 0x002ee80000300800 */
[----:B0-----:R-:W2:Y:S04]  /*11ca0*/  LDL R4, [R1+0x6d8] ;  /* 0x0006d80001047983 */ /* 0x001ea80000100800 */
[----:B------:R-:W2:Y:S01]  /*11cb0*/  LDL R5, [R1+0x6dc] ;  /* 0x0006dc0001057983 */ /* 0x000ea20000100800 */
[----:B------:R-:W-:-:S02]  /*11cc0*/  ISETP.GT.AND P1, PT, R3, 0x3a, PT ;  /* 0x0000003a0300780c */ /* 0x000fc40003f24270 */
[----:B------:R-:W-:Y:S01]  /*11cd0*/  PRMT R9, RZ, 0x7610, R9 ;  /* 0x00007610ff097816 */ /* 0x000fe20000000009 */
[----:B------:R-:W3:Y:S01]  /*11ce0*/  LDL R12, [R1+0x708] ;  /* 0x00070800010c7983 */ /* 0x000ee20000100800 */
[----:B------:R-:W-:Y:S02]  /*11cf0*/  ISETP.GT.AND P0, PT, R3, 0x2e, PT ;  /* 0x0000002e0300780c */ /* 0x000fe40003f04270 */
[----:B------:R-:W-:Y:S01]  /*11d00*/  PRMT R22, RZ, 0x7610, R22 ;  /* 0x00007610ff167816 */ /* 0x000fe20000000016 */
[----:B------:R-:W3:Y:S06]  /*11d10*/  LDL R0, [R1+0x70c] ;  /* 0x00070c0001007983 */ /* 0x000eec0000100800 */
[----:B--2---:R-:W-:-:S04]  /*11d20*/  @P1 LOP3.LUT R5, R5, R4, RZ, 0x3c, !PT ;  /* 0x0000000405051212 */ /* 0x004fc800078e3cff */
[----:B------:R-:W-:-:S04]  /*11d30*/  @P1 LOP3.LUT R4, R5, R4, RZ, 0x3c, !PT ;  /* 0x0000000405041212 */ /* 0x000fc800078e3cff */
[----:B------:R-:W-:-:S05]  /*11d40*/  @P1 LOP3.LUT R5, R5, R4, RZ, 0x3c, !PT ;  /* 0x0000000405051212 */ /* 0x000fca00078e3cff */
[----:B------:R0:W2:Y:S04]  /*11d50*/  @P1 LDG.E.U16 R9, [R4.64] ;  /* 0x0000000604091981 */ /* 0x0000a8000c1e1500 */
[----:B0-----:R-:W2:Y:S04]  /*11d60*/  LDL R4, [R1+0x738] ;  /* 0x0007380001047983 */ /* 0x001ea80000100800 */
[----:B------:R-:W2:Y:S02]  /*11d70*/  LDL R5, [R1+0x73c] ;  /* 0x00073c0001057983 */ /* 0x000ea40000100800 */
[----:B--2---:R-:W-:-:S04]  /*11d80*/  @P0 LOP3.LUT R5, R5, R4, RZ, 0x3c, !PT ;  /* 0x0000000405050212 */ /* 0x004fc800078e3cff */
[----:B------:R-:W-:-:S04]  /*11d90*/  @P0 LOP3.LUT R4, R5, R4, RZ, 0x3c, !PT ;  /* 0x0000000405040212 */ /* 0x000fc800078e3cff */
[----:B------:R-:W-:-:S05]  /*11da0*/  @P0 LOP3.LUT R5, R5, R4, RZ, 0x3c, !PT ;  /* 0x0000000405050212 */ /* 0x000fca00078e3cff */
[----:B------:R-:W2:Y:S01]  /*11db0*/  @P0 LDG.E.U16 R22, [R4.64] ;  /* 0x0000000604160981 */ /* 0x000ea2000c1e1500 */
[----:B------:R-:W-:-:S03]  /*11dc0*/  ISETP.GT.AND P1, PT, R3, 0x2f, PT ;  /* 0x0000002f0300780c */ /* 0x000fc60003f24270 */
[----:B--2---:R0:W-:Y:S04]  /*11dd0*/  STL [R1+0x30], R22 ;  /* 0x0000301601007387 */ /* 0x0041e80000100800 */
[----:B0-----:R-:W2:Y:S04]  /*11de0*/  LDL.LU R22, [R1+0x1f74] ;  /* 0x001f740001167983 */ /* 0x001ea80000300800 */
[----:B------:R-:W2:Y:S04]  /*11df0*/  LDL R4, [R1+0x730] ;  /* 0x0007300001047983 */ /* 0x000ea80000100800 */
[----:B------:R-:W2:Y:S01]  /*11e00*/  LDL R5, [R1+0x734] ;  /* 0x0007340001057983 */ /* 0x000ea20000100800 */
[----:B------:R-:W-:-:S02]  /*11e10*/  PRMT R15, RZ, 0x7610, R15 ;  /* 0x00007610ff0f7816 */ /* 0x000fc4000000000f */
        /* <DEDUP_REMOVED lines=9> */
[----:B------:R-:W-:-:S02]  /*11eb0*/  ISETP.GT.AND P1, PT, R3, 0x34, PT ;  /* 0x000000340300780c */ /* 0x000fc40003f24270 */
[----:B---3--:R-:W-:Y:S02]  /*11ec0*/  PRMT R17, RZ, 0x7610, R17 ;  /* 0x00007610ff117816 */ /* 0x008fe40000000011 */
[----:B------:R-:W-:Y:S02]  /*11ed0*/  PRMT R22, RZ, 0x7610, R22 ;  /* 0x00007610ff167816 */ /* 0x000fe40000000016 */
[----:B--2---:R-:W-:-:S04]  /*11ee0*/  @P0 LOP3.LUT R5, R5, R4, RZ, 0x3c, !PT ;  /* 0x0000000405050212 */ /* 0x004fc800078e3cff */
[----:B------:R-:W-:-:S04]  /*11ef0*/  @P0 LOP3.LUT R4, R5, R4, RZ, 0x3c, !PT ;  /* 0x0000000405040212 */ /* 0x000fc800078e3cff */
[----:B------:R-:W-:-:S05]  /*11f00*/  @P0 LOP3.LUT R5, R5, R4, RZ, 0x3c, !PT ;  /* 0x0000000405050212 */ /* 0x000fca00078e3cff */
[----:B------:R0:W2:Y:S02]  /*11f10*/  @P0 LDG.E.U16 R17, [R4.64] ;  /* 0x0000000604110981 */ /* 0x0000a4000c1e1500 */
[----:B0-----:R-:W-:Y:S02]  /*11f20*/  @P1 IMAD.MOV.U32 R4, RZ, RZ, R0 ;  /* 0x000000ffff041224 */ /* 0x001fe400078e0000 */
[----:B------:R-:W-:Y:S01]  /*11f30*/  @P1 IMAD.MOV.U32 R5, RZ, RZ, R12 ;  /* 0x000000ffff051224 */ /* 0x000fe200078e000c */
[----:B------:R-:W-:Y:S01]  /*11f40*/  ISETP.GT.AND P0, PT, R3, 0x35, PT ;  /* 0x000000350300780c */ /* 0x000fe20003f04270 */
[----:B------:R-:W3:Y:S04]  /*11f50*/  LDL R12, [R1+0x6c8] ;  /* 0x0006c800010c7983 */ /* 0x000ee80000100800 */
[----:B------:R0:W2:Y:S01]  /*11f60*/  @P1 LDG.E.U16 R22, [R4.64] ;  /* 0x0000000604161981 */ /* 0x0000a2000c1e1500 */
[----:B------:R-:W-:-:S03]  /*11f70*/  PRMT R18, RZ, 0x7610, R18 ;  /* 0x00007610ff127816 */ /* 0x000fc60000000012 */
[----:B------:R-:W2:Y:S04]  /*11f80*/  LDL R0, [R1+0x6cc] ;  /* 0x0006cc0001007983 */ /* 0x000ea80000100800 */
[----:B0-----:R-:W2:Y:S04]  /*11f90*/  LDL R4, [R1+0x700] ;  /* 0x0007000001047983 */ /* 0x001ea80000100800 */
[----:B------:R-:W2:Y:S02]  /*11fa0*/  LDL R5, [R1+0x704] ;  /* 0x0007040001057983 */ /* 0x000ea40000100800 */
[----:B--2---:R-:W-:-:S04]  /*11fb0*/  @P0 LOP3.LUT R5, R5, R4, RZ, 0x3c, !PT ;  /* 0x0000000405050212 */ /* 0x004fc800078e3cff */
[----:B------:R-:W-:-:S04]  /*11fc0*/  @P0 LOP3.LUT R4, R5, R4, RZ, 0x3c, !PT ;  /* 0x0000000405040212 */ /* 0x000fc800078e3cff */
[----:B------:R-:W-:-:S05]  /*11fd0*/  @P0 LOP3.LUT R5, R5, R4, RZ, 0x3c, !PT ;  /* 0x0000000405050212 */ /* 0x000fca00078e3cff */
[----:B------:R-:W2:Y:S04]  /*11fe0*/  @P0 LDG.E.U16 R18, [R4.64] ;  /* 0x0000000604120981 */ /* 0x000ea8000c1e1500 */
[----:B------:R-:W-:Y:S01]  /*11ff0*/  STL [R1+0x1f1c], R22 ;  /* 0x001f1c1601007387 */ /* 0x000fe20000100800 */
[----:B------:R-:W-:-:S03]  /*12000*/  ISETP.GT.AND P1, PT, R3, 0x36, PT ;  /* 0x000000360300780c */ /* 0x000fc60003f24270 */
[----:B--2---:R0:W-:Y:S04]  /*12010*/  STL [R1], R18 ;  /* 0x0000001201007387 */ /* 0x0041e80000100800 */
        /* <DEDUP_REMOVED lines=17> */
[----:B------:R0:W2:Y:S04]  /*12130*/  @P2 LDG.E.U16 R15, [R4.64] ;  /* 0x00000006040f2981 */ /* 0x0000a8000c1e1500 */
[----:B0-----:R-:W2:Y:S04]  /*12140*/  LDL R4, [R1+0x6f0] ;  /* 0x0006f00001047983 */ /* 0x001ea80000100800 */
[----:B------:R-:W2:Y:S01]  /*12150*/  LDL R5, [R1+0x6f4] ;  /* 0x0006f40001057983 */ /* 0x000ea20000100800 */
[----:B------:R-:W-:Y:S02]  /*12160*/  ISETP.GT.AND P0, PT, R3, 0x37, PT ;  /* 0x000000370300780c */ /* 0x000fe40003f04270 */
[----:B------:R-:W-:-:S02]  /*12170*/  PRMT R25, RZ, 0x7610, R25 ;  /* 0x00007610ff197816 */ /* 0x000fc40000000019 */
[----:B------:R-:W-:-:S09]  /*12180*/  ISETP.GT.AND P1, PT, R3, 0x3c, PT ;  /* 0x0000003c0300780c */ /* 0x000fd20003f24270 */
[----:B--2---:R-:W-:-:S04]  /*12190*/  @P0 LOP3.LUT R5, R5, R4, RZ, 0x3c, !PT ;  /* 0x0000000405050212 */ /* 0x004fc800078e3cff */
[----:B------:R-:W-:-:S04]  /*121a0*/  @P0 LOP3.LUT R4, R5, R4, RZ, 0x3c, !PT ;  /* 0x0000000405040212 */ /* 0x000fc800078e3cff */
[----:B------:R-:W-:-:S05]  /*121b0*/  @P0 LOP3.LUT R5, R5, R4, RZ, 0x3c, !PT ;  /* 0x0000000405050212 */ /* 0x000fca00078e3cff */
[----:B------:R0:W2:Y:S01]  /*121c0*/  @P0 LDG.E.U16 R25, [R4.64] ;  /* 0x0000000604190981 */ /* 0x0000a2000c1e1500 */
[----:B------:R-:W-:Y:S01]  /*121d0*/  PRMT R18, RZ, 0x7610, R18 ;  /* 0x00007610ff127816 */ /* 0x000fe20000000012 */
[----:B0-----:R-:W-:Y:S02]  /*121e0*/  @P1 IMAD.MOV.U32 R4, RZ, RZ, R0 ;  /* 0x000000ffff041224 */ /* 0x001fe400078e0000 */
[----:B---3--:R-:W-:-:S05]  /*121f0*/  @P1 IMAD.MOV.U32 R5, RZ, RZ, R12 ;  /* 0x000000ffff051224 */ /* 0x008fca00078e000c */
[----:B------:R0:W3:Y:S04]  /*12200*/  @P1 LDG.E.U16 R18, [R4.64] ;  /* 0x0000000604121981 */ /* 0x0000e8000c1e1500 */
[----:B--2---:R1:W-:Y:S04]  /*12210*/  STL [R1+0x70], R25 ;  /* 0x0000701901007387 */ /* 0x0043e80000100800 */
[----:B0-----:R-:W2:Y:S04]  /*12220*/  LDL R4, [R1+0x6c0] ;  /* 0x0006c00001047983 */ /* 0x001ea80000100800 */
[----:B------:R-:W2:Y:S01]  /*12230*/  LDL R5, [R1+0x6c4] ;  /* 0x0006c40001057983 */ /* 0x000ea20000100800 */
[----:B------:R-:W-:-:S02]  /*12240*/  ISETP.GT.AND P0, PT, R3, 0x3d, PT ;  /* 0x0000003d0300780c */ /* 0x000fc40003f04270 */
[----:B------:R-:W-:Y:S01]  /*12250*/  PRMT R24, RZ, 0x7610, R24 ;  /* 0x00007610ff187816 */ /* 0x000fe20000000018 */
[----:B-1----:R-:W4:Y:S04]  /*12260*/  LDL R25, [R1+0x6bc] ;  /* 0x0006bc0001197983 */ /* 0x002f280000100800 */
[----:B---3--:R-:W-:Y:S04]  /*12270*/  STL [R1+0x1f0c], R18 ;  /* 0x001f0c1201007387 */ /* 0x008fe80000100800 */
[----:B------:R-:W-:Y:S02]  /*12280*/  STL [R1+0x1f20], R18 ;  /* 0x001f201201007387 */ /* 0x000fe40000100800 */
[----:B--2---:R-:W-:-:S04]  /*12290*/  @P0 LOP3.LUT R5, R5, R4, RZ, 0x3c, !PT ;  /* 0x0000000405050212 */ /* 0x004fc800078e3cff */
[----:B------:R-:W-:-:S04]  /*122a0*/  @P0 LOP3.LUT R4, R5, R4, RZ, 0x3c, !PT ;  /* 0x0000000405040212 */ /* 0x000fc800078e3cff */
[----:B------:R-:W-:-:S05]  /*122b0*/  @P0 LOP3.LUT R5, R5, R4, RZ, 0x3c, !PT ;  /* 0x0000000405050212 */ /* 0x000fca00078e3cff */
[----:B------:R0:W2:Y:S04]  /*122c0*/  @P0 LDG.E.U16 R24, [R4.64] ;  /* 0x0000000604180981 */ /* 0x0000a8000c1e1500 */
[----:B0-----:R-:W3:Y:S04]  /*122d0*/  LDL R5, [R1+0x6b8] ;  /* 0x0006b80001057983 */ /* 0x001ee80000100800 */
[----:B------:R-:W0:Y:S01]  /*122e0*/  S2R R12, SR_TID.X ;  /* 0x00000000000c7919 */ /* 0x000e220000002100 */
[C---:B------:R-:W-:Y:S02]  /*122f0*/  ISETP.GT.AND P1, PT, R3.reuse, 0x3e, PT ;  /* 0x0000003e0300780c */ /* 0x040fe40003f24270 */
[----:B------:R-:W-:-:S11]  /*12300*/  ISETP.GT.AND P2, PT, R3, 0x3f, PT ;  /* 0x0000003f0300780c */ /* 0x000fd60003f44270 */
[----:B----4-:R-:W-:Y:S01]  /*12310*/  @P1 IMAD.MOV.U32 R4, RZ, RZ, R25 ;  /* 0x000000ffff041224 */ /* 0x010fe200078e0019 */
[----:B0-----:R-:W-:-:S04]  /*12320*/  LOP3.LUT R0, R12, 0x3f, RZ, 0xc0, !PT ;  /* 0x0000003f0c007812 */ /* 0x001fc800078ec0ff */
[----:B------:R-:W-:Y:S02]  /*12330*/  ISETP.GE.AND P0, PT, R0, R3, PT ;  /* 0x000000030000720c */ /* 0x000fe40003f06270 */
[----:B------:R-:W-:Y:S01]  /*12340*/  PRMT R3, RZ, 0x7610, R3 ;  /* 0x00007610ff037816 */ /* 0x000fe20000000003 */
[----:B--2---:R-:W-:Y:S04]  /*12350*/  STL [R1+0x1ee8], R24 ;  /* 0x001ee81801007387 */ /* 0x004fe80000100800 */
        /* <DEDUP_REMOVED lines=9> */
[----:B---3--:R0:W2:Y:S01]  /*123f0*/  @P1 LDG.E.U16 R3, [R4.64] ;  /* 0x0000000604031981 */ /* 0x0080a2000c1e1500 */
[----:B------:R-:W-:-:S03]  /*12400*/  PRMT R2, RZ, 0x7610, R2 ;  /* 0x00007610ff027816 */ /* 0x000fc60000000002 */
[----:B------:R-:W3:Y:S04]  /*12410*/  LDL R25, [R1+0xca0] ;  /* 0x000ca00001197983 */ /* 0x000ee80000100800 */
[----:B0-----:R-:W4:Y:S04]  /*12420*/  LDL R4, [R1+0x6b0] ;  /* 0x0006b00001047983 */ /* 0x001f280000100800 */
[----:B------:R-:W4:Y:S04]  /*12430*/  LDL R5, [R1+0x6b4] ;  /* 0x0006b40001057983 */ /* 0x000f280000100800 */
[----:B--2---:R-:W-:Y:S04]  /*12440*/  STL [R1+0x1ed0], R3 ;  /* 0x001ed00301007387 */ /* 0x004fe80000100800 */
[----:B------:R-:W-:Y:S01]  /*12450*/  STL [R1+0x1ed4], R3 ;  /* 0x001ed40301007387 */ /* 0x000fe20000100800 */
[----:B----4-:R-:W-:-:S04]  /*12460*/  @P2 LOP3.LUT R5, R5, R4, RZ, 0x3c, !PT ;  /* 0x0000000405052212 */ /* 0x010fc800078e3cff */
[C---:B------:R-:W-:Y:S01]  /*12470*/  @P2 LOP3.LUT R4, R5.reuse, R4, RZ, 0x3c, !PT ;  /* 0x0000000405042212 */ /* 0x040fe200078e3cff */
[----:B------:R-:W-:Y:S03]  /*12480*/  STL [R1+0x1ed8], R3 ;  /* 0x001ed80301007387 */ /* 0x000fe60000100800 */
[----:B------:R-:W-:Y:S01]  /*12490*/  @P2 LOP3.LUT R5, R5, R4, RZ, 0x3c, !PT ;  /* 0x0000000405052212 */ /* 0x000fe200078e3cff */
[----:B------:R-:W-:Y:S04]  /*124a0*/  STL [R1+0x1edc], R3 ;  /* 0x001edc0301007387 */ /* 0x000fe80000100800 */
[----:B------:R-:W-:Y:S04]  /*124b0*/  STL [R1+0x1ee0], R3 ;  /* 0x001ee00301007387 */ /* 0x000fe80000100800 */
[----:B------:R-:W-:Y:S04]  /*124c0*/  STL [R1+0x1ee4], R3 ;  /* 0x001ee40301007387 */ /* 0x000fe80000100800 */
[----:B------:R-:W-:Y:S04]  /*124d0*/  STL [R1+0x1ef4], R3 ;  /* 0x001ef40301007387 */ /* 0x000fe80000100800 */
[----:B------:R-:W-:Y:S04]  /*124e0*/  STL [R1+0x1ef8], R3 ;  /* 0x001ef80301007387 */ /* 0x000fe80000100800 */
[----:B------:R0:W2:Y:S04]  /*124f0*/  @P2 LDG.E.U16 R2, [R4.64] ;  /* 0x0000000604022981 */ /* 0x0000a8000c1e1500 */
[----:B0-----:R-:W4:Y:S01]  /*12500*/  LDL R5, [R1+0x8c8] ;  /* 0x0008c80001057983 */ /* 0x001f220000100800 */
[----:B------:R-:W-:-:S03]  /*12510*/  PRMT R29, RZ, 0x7610, R29 ;  /* 0x00007610ff1d7816 */ /* 0x000fc6000000001d */
[----:B------:R-:W-:Y:S01]  /*12520*/  BAR.SYNC.DEFER_BLOCKING 0x0 ;  /* 0x0000000000007b1d */ /* 0x000fe20000010000 */
[----:B----4-:R-:W-:Y:S02]  /*12530*/  @!P0 IMAD.MOV.U32 R4, RZ, RZ, R5 ;  /* 0x000000ffff048224 */ /* 0x010fe400078e0005 */
[----:B------:R-:W-:-:S05]  /*12540*/  @!P0 IMAD.MOV.U32 R5, RZ, RZ, R28 ;  /* 0x000000ffff058224 */ /* 0x000fca00078e001c */
[----:B------:R-:W4:Y:S04]  /*12550*/  @!P0 LDG.E.U16 R29, [R4.64] ;  /* 0x00000006041d8981 */ /* 0x000f28000c1e1500 */
[----:B--2---:R-:W-:Y:S04]  /*12560*/  STL [R1+0x1eac], R2 ;  /* 0x001eac0201007387 */ /* 0x004fe80000100800 */
[----:B------:R-:W-:Y:S04]  /*12570*/  STL [R1+0x1eb0], R2 ;  /* 0x001eb00201007387 */ /* 0x000fe80000100800 */
[----:B------:R-:W-:Y:S04]  /*12580*/  STL [R1+0x1eb4], R2 ;  /* 0x001eb40201007387 */ /* 0x000fe80000100800 */
[----:B------:R-:W-:Y:S04]  /*12590*/  STL [R1+0x1eb8], R2 ;  /* 0x001eb80201007387 */ /* 0x000fe80000100800 */
[----:B------:R-:W-:Y:S04]  /*125a0*/  STL [R1+0x1efc], R2 ;  /* 0x001efc0201007387 */ /* 0x000fe80000100800 */
[----:B------:R-:W-:Y:S04]  /*125b0*/  STL [R1+0x1f00], R2 ;  /* 0x001f000201007387 */ /* 0x000fe80000100800 */
[----:B------:R-:W-:Y:S04]  /*125c0*/  STL [R1+0xcec], R28 ;  /* 0x000cec1c01007387 */ /* 0x000fe80000100800 */
[----:B----4-:R0:W-:Y:S04]  /*125d0*/  STL [R1+0x144], R29 ;  /* 0x0001441d01007387 */ /* 0x0101e80000100800 */
[----:B0-----:R-:W2:Y:S04]  /*125e0*/  LDL.LU R29, [R1+0x1f64] ;  /* 0x001f6400011d7983 */ /* 0x001ea80000300800 */
[----:B------:R-:W4:Y:S01]  /*125f0*/  LDL R5, [R1+0xc9c] ;  /* 0x000c9c0001057983 */ /* 0x000f220000100800 */
[----:B---3--:R-:W-:-:S03]  /*12600*/  @!P0 IMAD.MOV.U32 R4, RZ, RZ, R25 ;  /* 0x000000ffff048224 */ /* 0x008fc600078e0019 */
[----:B------:R-:W3:Y:S01]  /*12610*/  LDL.LU R25, [R1+0x10] ;  /* 0x0000100001197983 */ /* 0x000ee20000300800 */
[----:B--2---:R-:W-:-:S06]  /*12620*/  PRMT R29, RZ, 0x7610, R29 ;  /* 0x00007610ff1d7816 */ /* 0x004fcc000000001d */
[----:B----4-:R-:W2:Y:S04]  /*12630*/  @!P0 LDG.E.U16 R29, [R4.64] ;  /* 0x00000006041d8981 */ /* 0x010ea8000c1e1500 */
[----:B--2---:R0:W-:Y:S04]  /*12640*/  STL [R1+0x2c], R29 ;  /* 0x00002c1d01007387 */ /* 0x0041e80000100800 */
[----:B0-----:R-:W2:Y:S04]  /*12650*/  LDL.LU R29, [R1+0x1f60] ;  /* 0x001f6000011d7983 */ /* 0x001ea80000300800 */
[----:B------:R-:W4:Y:S04]  /*12660*/  LDL R4, [R1+0x8b4] ;  /* 0x0008b40001047983 */ /* 0x000f280000100800 */
[----:B------:R-:W4:Y:S01]  /*12670*/  LDL R5, [R1+0xc90] ;  /* 0x000c900001057983 */ /* 0x000f220000100800 */
[----:B--2---:R-:W-:-:S02]  /*12680*/  PRMT R29, RZ, 0x7610, R29 ;  /* 0x00007610ff1d7816 */ /* 0x004fc4000000001d */
[----:B----4-:R-:W-:-:S04]  /*12690*/  @!P0 LOP3.LUT R5, R5, R4, RZ, 0x3c, !PT ;  /* 0x0000000405058212 */ /* 0x010fc800078e3cff */
[----:B------:R-:W-:-:S04]  /*126a0*/  @!P0 LOP3.LUT R4, R5, R4, RZ, 0x3c, !PT ;  /* 0x0000000405048212 */ /* 0x000fc800078e3cff */
[----:B------:R-:W-:-:S05]  /*126b0*/  @!P0 LOP3.LUT R5, R5, R4, RZ, 0x3c, !PT ;  /* 0x0000000405058212 */ /* 0x000fca00078e3cff */
[----:B------:R-:W2:Y:S04]  /*126c0*/  @!P0 LDG.E.U16 R29, [R4.64] ;  /* 0x00000006041d8981 */ /* 0x000ea8000c1e1500 */
[----:B--2---:R0:W-:Y:S04]  /*126d0*/  STL [R1+0x34], R29 ;  /* 0x0000341d01007387 */ /* 0x0041e80000100800 */
[----:B0-----:R-:W2:Y:S04]  /*126e0*/  LDL.LU R29, [R1+0x1f5c] ;  /* 0x001f5c00011d7983 */ /* 0x001ea80000300800 */
[----:B------:R-:W4:Y:S04]  /*126f0*/  LDL R4, [R1+0xc7c] ;  /* 0x000c7c0001047983 */ /* 0x000f280000100800 */
[----:B------:R-:W4:Y:S01]  /*12700*/  LDL R5, [R1+0xc80] ;  /* 0x000c800001057983 */ /* 0x000f220000100800 */
[----:B------:R-:W-:-:S02]  /*12710*/  PRMT R23, RZ, 0x7610, R23 ;  /* 0x00007610ff177816 */ /* 0x000fc40000000017 */
[----:B----4-:R-:W-:-:S04]  /*12720*/  @!P0 LOP3.LUT R5, R5, R4, RZ, 0x3c, !PT ;  /* 0x0000000405058212 */ /* 0x010fc800078e3cff */
[----:B------:R-:W-:-:S04]  /*12730*/  @!P0 LOP3.LUT R4, R5, R4, RZ, 0x3c, !PT ;  /* 0x0000000405048212 */ /* 0x000fc800078e3cff */
[----:B------:R-:W-:-:S05]  /*12740*/  @!P0 LOP3.LUT R5, R5, R4, RZ, 0x3c, !PT ;  /* 0x0000000405058212 */ /* 0x000fca00078e3cff */
[----:B------:R0:W4:Y:S04]  /*12750*/  @!P0 LDG.E.U16 R23, [R4.64] ;  /* 0x0000000604178981 */ /* 0x000128000c1e1500 */
[----:B0-----:R-:W3:Y:S04]  /*12760*/  LDL R4, [R1+0xc5c] ;  /* 0x000c5c0001047983 */ /* 0x001ee80000100800 */
[----:B------:R-:W3:Y:S01]  /*12770*/  LDL R5, [R1+0xc60] ;  /* 0x000c600001057983 */ /* 0x000ee20000100800 */
[----:B--2---:R-:W-:Y:S02]  /*12780*/  PRMT R29, RZ, 0x7610, R29 ;  /* 0x00007610ff1d7816 */ /* 0x004fe4000000001d */
[----:B---3--:R-:W-:-:S04]  /*12790*/  @!P0 LOP3.LUT R5, R5, R4, RZ, 0x3c, !PT ;  /* 0x0000000405058212 */ /* 0x008fc800078e3cff */
[----:B------:R-:W-:-:S04]  /*127a0*/  @!P0 LOP3.LUT R4, R5, R4, RZ, 0x3c, !PT ;  /* 0x0000000405048212 */ /* 0x000fc800078e3cff */
[----:B------:R-:W-:-:S05]  /*127b0*/  @!P0 LOP3.LUT R5, R5, R4, RZ, 0x3c, !PT ;  /* 0x0000000405058212 */ /* 0x000fca00078e3cff */
[----:B------:R-:W2:Y:S04]  /*127c0*/  @!P0 LDG.E.U16 R29, [R4.64] ;  /* 0x00000006041d8981 */ /* 0x000ea8000c1e1500 */
[----:B----4-:R0:W-:Y:S04]  /*127d0*/  STL [R1+0x3c], R23 ;  /* 0x00003c1701007387 */ /* 0x0101e80000100800 */
[----:B0-----:R-:W3:Y:S04]  /*127e0*/  LDL R23, [R1+0xbe0] ;  /* 0x000be00001177983 */ /* 0x001ee80000100800 */
        /* <DEDUP_REMOVED lines=8> */
[----:B------:R0:W2:Y:S04]  /*12870*/  @!P0 LDG.E.U16 R29, [R4.64] ;  /* 0x00000006041d8981 */ /* 0x0000a8000c1e1500 */
[----:B0-----:R-:W4:Y:S04]  /*12880*/  LDL R4, [R1+0xc1c] ;  /* 0x000c1c0001047983 */ /* 0x001f280000100800 */
[----:B------:R-:W4:Y:S01]  /*12890*/  LDL R5, [R1+0xc20] ;  /* 0x000c200001057983 */ /* 0x000f220000100800 */
[----:B------:R-:W-:-:S03]  /*128a0*/  PRMT R18, RZ, 0x7610, R18 ;  /* 0x00007610ff127816 */ /* 0x000fc60000000012 */
[----:B--2---:R0:W-:Y:S01]  /*128b0*/  STL [R1+0x48], R29 ;  /* 0x0000481d01007387 */ /* 0x0041e20000100800 */
[----:B----4-:R-:W-:-:S04]  /*128c0*/  @!P0 LOP3.LUT R5, R5, R4, RZ, 0x3c, !PT ;  /* 0x0000000405058212 */ /* 0x010fc800078e3cff */
[----:B------:R-:W-:-:S04]  /*128d0*/  @!P0 LOP3.LUT R4, R5, R4, RZ, 0x3c, !PT ;  /* 0x0000000405048212 */ /* 0x000fc800078e3cff */
[----:B------:R-:W-:-:S05]  /*128e0*/  @!P0 LOP3.LUT R5, R5, R4, RZ, 0x3c, !PT ;  /* 0x0000000405058212 */ /* 0x000fca00078e3cff */
[----:B------:R1:W2:Y:S04]  /*128f0*/  @!P0 LDG.E.U16 R18, [R4.64] ;  /* 0x0000000604128981 */ /* 0x0002a8000c1e1500 */
[----:B-1----:R-:W4:Y:S04]  /*12900*/  LDL R4, [R1+0xbfc] ;  /* 0x000bfc0001047983 */ /* 0x002f280000100800 */
[----:B------:R-:W4:Y:S01]  /*12910*/  LDL R5, [R1+0xc00] ;  /* 0x000c000001057983 */ /* 0x000f220000100800 */
[----:B------:R-:W-:-:S03]  /*12920*/  PRMT R26, RZ, 0x7610, R26 ;  /* 0x00007610ff1a7816 */ /* 0x000fc6000000001a */
[----:B--2---:R1:W-:Y:S01]  /*12930*/  STL [R1+0x50], R18 ;  /* 0x0000501201007387 */ /* 0x0043e20000100800 */
[----:B----4-:R-:W-:-:S04]  /*12940*/  @!P0 LOP3.LUT R5, R5, R4, RZ, 0x3c, !PT ;  /* 0x0000000405058212 */ /* 0x010fc800078e3cff */
[----:B------:R-:W-:-:S04]  /*12950*/  @!P0 LOP3.LUT R4, R5, R4, RZ, 0x3c, !PT ;  /* 0x0000000405048212 */ /* 0x000fc800078e3cff */
[----:B------:R-:W-:-:S05]  /*12960*/  @!P0 LOP3.LUT R5, R5, R4, RZ, 0x3c, !PT ;  /* 0x0000000405058212 */ /* 0x000fca00078e3cff */
[----:B------:R2:W4:Y:S04]  /*12970*/  @!P0 LDG.E.U16 R26, [R4.64] ;  /* 0x00000006041a8981 */ /* 0x000528000c1e1500 */
[----:B--2---:R-:W2:Y:S04]  /*12980*/  LDL.LU R4, [R1+0x28] ;  /* 0x0000280001047983 */ /* 0x004ea80000300800 */
[----:B------:R-:W3:Y:S01]  /*12990*/  LDL R5, [R1+0xbdc] ;  /* 0x000bdc0001057983 */ /* 0x000ee20000100800 */
[----:B0-----:R-:W-:-:S05]  /*129a0*/  LOP3.LUT R29, R12, 0x7f, RZ, 0xc0, !PT ;  /* 0x0000007f0c1d7812 */ /* 0x001fca00078ec0ff */
[----:B-1----:R-:W-:Y:S01]  /*129b0*/  IMAD.SHL.U32 R18, R29, 0x2, RZ ;  /* 0x000000021d127824 */ /* 0x002fe200078e00ff */
[----:B------:R-:W-:-:S04]  /*129c0*/  PRMT R22, RZ, 0x7610, R22 ;  /* 0x00007610ff167816 */ /* 0x000fc80000000016 */
[----:B--2---:R3:W-:Y:S02]  /*129d0*/  STS.U16 [R18+0x8000], R4 ;  /* 0x0080000412007388 */ /* 0x0047e40000000400 */
[----:B---3--:R-:W-:-:S05]  /*129e0*/  @!P0 IMAD.MOV.U32 R4, RZ, RZ, R23 ;  /* 0x000000ffff048224 */ /* 0x008fca00078e0017 */
[----:B------:R0:W2:Y:S04]  /*129f0*/  @!P0 LDG.E.U16 R22, [R4.64] ;  /* 0x0000000604168981 */ /* 0x0000a8000c1e1500 */
[----:B----4-:R1:W-:Y:S04]  /*12a00*/  STL [R1+0x68], R26 ;  /* 0x0000681a01007387 */ /* 0x0103e80000100800 */
[----:B------:R-:W3:Y:S04]  /*12a10*/  LDL R23, [R1+0xb5c] ;  /* 0x000b5c0001177983 */ /* 0x000ee80000100800 */
[----:B0-----:R-:W4:Y:S04]  /*12a20*/  LDL R4, [R1+0xbbc] ;  /* 0x000bbc0001047983 */ /* 0x001f280000100800 */
[----:B------:R-:W4:Y:S04]  /*12a30*/  LDL R5, [R1+0xbc0] ;  /* 0x000bc00001057983 */ /* 0x000f280000100800 */
[----:B-1----:R-:W3:Y:S04]  /*12a40*/  LDL R26, [R1+0xb80] ;  /* 0x000b8000011a7983 */ /* 0x002ee80000100800 */
[----:B------:R-:W-:Y:S04]  /*12a50*/  STS.U16 [R18+0x8800], R25 ;  /* 0x0088001912007388 */ /* 0x000fe80000000400 */
[----:B--2---:R0:W-:Y:S04]  /*12a60*/  STL [R1+0x64], R22 ;  /* 0x0000641601007387 */ /* 0x0041e80000100800 */
[----:B0-----:R-:W2:Y:S04]  /*12a70*/  LDL R22, [R1+0xb60] ;  /* 0x000b600001167983 */ /* 0x001ea80000100800 */
[----:B------:R-:W2:Y:S01]  /*12a80*/  LDL.LU R25, [R1+0x1f54] ;  /* 0x001f540001197983 */ /* 0x000ea20000300800 */
[----:B----4-:R-:W-:-:S04]  /*12a90*/  @!P0 LOP3.LUT R5, R5, R4, RZ, 0x3c, !PT ;  /* 0x0000000405058212 */ /* 0x010fc800078e3cff */
[----:B------:R-:W-:-:S04]  /*12aa0*/  @!P0 LOP3.LUT R4, R5, R4, RZ, 0x3c, !PT ;  /* 0x0000000405048212 */ /* 0x000fc800078e3cff */
[----:B------:R-:W-:Y:S02]  /*12ab0*/  @!P0 LOP3.LUT R5, R5, R4, RZ, 0x3c, !PT ;  /* 0x0000000405058212 */ /* 0x000fe400078e3cff */
[----:B--2---:R-:W-:-:S06]  /*12ac0*/  PRMT R25, RZ, 0x7610, R25 ;  /* 0x00007610ff197816 */ /* 0x004fcc0000000019 */
        /* <DEDUP_REMOVED lines=9> */
[----:B------:R-:W4:Y:S01]  /*12b60*/  @!P0 LDG.E.U16 R20, [R4.64] ;  /* 0x0000000604148981 */ /* 0x000f22000c1e1500 */
[----:B------:R-:W-:-:S03]  /*12b70*/  PRMT R3, RZ, 0x7610, R3 ;  /* 0x00007610ff037816 */ /* 0x000fc60000000003 */
[----:B----4-:R0:W-:Y:S04]  /*12b80*/  STL [R1+0x5c], R20 ;  /* 0x00005c1401007387 */ /* 0x0101e80000100800 */
[----:B0-----:R-:W4:Y:S04]  /*12b90*/  LDL.LU R20, [R1+0x1f4c] ;  /* 0x001f4c0001147983 */ /* 0x001f280000300800 */
[----:B------:R-:W2:Y:S01]  /*12ba0*/  LDL R5, [R1+0xb7c] ;  /* 0x000b7c0001057983 */ /* 0x000ea20000100800 */
[----:B---3--:R-:W-:Y:S01]  /*12bb0*/  @!P0 IMAD.MOV.U32 R4, RZ, RZ, R26 ;  /* 0x000000ffff048224 */ /* 0x008fe200078e001a */
[----:B------:R-:W-:-:S02]  /*12bc0*/  PRMT R19, RZ, 0x7610, R19 ;  /* 0x00007610ff137816 */ /* 0x000fc40000000013 */
[----:B------:R-:W3:Y:S04]  /*12bd0*/  LDL.LU R26, [R1+0x24] ;  /* 0x00002400011a7983 */ /* 0x000ee80000300800 */
[----:B--2---:R0:W2:Y:S02]  /*12be0*/  @!P0 LDG.E.U16 R3, [R4.64] ;  /* 0x0000000604038981 */ /* 0x0040a4000c1e1500 */
[----:B0-----:R-:W-:Y:S02]  /*12bf0*/  @!P0 IMAD.MOV.U32 R4, RZ, RZ, R22 ;  /* 0x000000ffff048224 */ /* 0x001fe400078e0016 */
[----:B------:R-:W-:-:S05]  /*12c00*/  @!P0 IMAD.MOV.U32 R5, RZ, RZ, R23 ;  /* 0x000000ffff058224 */ /* 0x000fca00078e0017 */
[----:B------:R-:W3:Y:S04]  /*12c10*/  @!P0 LDG.E.U16 R19, [R4.64] ;  /* 0x0000000604138981 */ /* 0x000ee8000c1e1500 */
[----:B--2---:R0:W-:Y:S04]  /*12c20*/  STL [R1+0x58], R3 ;  /* 0x0000580301007387 */ /* 0x0041e80000100800 */
[----:B0-----:R-:W2:Y:S04]  /*12c30*/  LDL.LU R3, [R1+0xc] ;  /* 0x00000c0001037983 */ /* 0x001ea80000300800 */
[----:B------:R-:W2:Y:S04]  /*12c40*/  LDL R23, [R1+0xadc] ;  /* 0x000adc0001177983 */ /* 0x000ea80000100800 */
[----:B------:R-:W2:Y:S04]  /*12c50*/  LDL R22, [R1+0xae0] ;  /* 0x000ae00001167983 */ /* 0x000ea80000100800 */
[----:B---3--:R0:W-:Y:S04]  /*12c60*/  STL [R1+0xb4], R19 ;  /* 0x0000b41301007387 */ /* 0x0081e80000100800 */
[----:B0-----:R-:W3:Y:S04]  /*12c70*/  LDL.LU R19, [R1+0x1f48] ;  /* 0x001f480001137983 */ /* 0x001ee80000300800 */
[----:B------:R-:W2:Y:S04]  /*12c80*/  LDL R4, [R1+0xb3c] ;  /* 0x000b3c0001047983 */ /* 0x000ea80000100800 */
[----:B------:R-:W2:Y:S01]  /*12c90*/  LDL R5, [R1+0xb40] ;  /* 0x000b400001057983 */ /* 0x000ea20000100800 */
[----:B---3--:R-:W-:-:S02]  /*12ca0*/  PRMT R19, RZ, 0x7610, R19 ;  /* 0x00007610ff137816 */ /* 0x008fc40000000013 */
[----:B--2---:R-:W-:-:S04]  /*12cb0*/  @!P0 LOP3.LUT R5, R5, R4, RZ, 0x3c, !PT ;  /* 0x0000000405058212 */ /* 0x004fc800078e3cff */
[----:B------:R-:W-:-:S04]  /*12cc0*/  @!P0 LOP3.LUT R4, R5, R4, RZ, 0x3c, !PT ;  /* 0x0000000405048212 */ /* 0x000fc800078e3cff */
[----:B------:R-:W-:-:S05]  /*12cd0*/  @!P0 LOP3.LUT R5, R5, R4, RZ, 0x3c, !PT ;  /* 0x0000000405058212 */ /* 0x000fca00078e3cff */
[----:B------:R-:W2:Y:S04]  /*12ce0*/  @!P0 LDG.E.U16 R19, [R4.64] ;  /* 0x0000000604138981 */ /* 0x000ea8000c1e1500 */
[----:B--2---:R0:W-:Y:S04]  /*12cf0*/  STL [R1+0xb0], R19 ;  /* 0x0000b01301007387 */ /* 0x0041e80000100800 */
[----:B0-----:R-:W2:Y:S04]  /*12d00*/  LDL.LU R19, [R1+0x1f44] ;  /* 0x001f440001137983 */ /* 0x001ea80000300800 */
[----:B------:R-:W3:Y:S04]  /*12d10*/  LDL R4, [R1+0xb1c] ;  /* 0x000b1c0001047983 */ /* 0x000ee80000100800 */
[----:B------:R-:W3:Y:S01]  /*12d20*/  LDL R5, [R1+0xb20] ;  /* 0x000b200001057983 */ /* 0x000ee20000100800 */
[----:B--2---:R-:W-:-:S02]  /*12d30*/  PRMT R19, RZ, 0x7610, R19 ;  /* 0x00007610ff137816 */ /* 0x004fc40000000013 */
[----:B---3--:R-:W-:-:S04]  /*12d40*/  @!P0 LOP3.LUT R5, R5, R4, RZ, 0x3c, !PT ;  /* 0x0000000405058212 */ /* 0x008fc800078e3cff */
        /* <DEDUP_REMOVED lines=11> */
[----:B------:R-:W2:Y:S01]  /*12e00*/  @!P0 LDG.E.U16 R19, [R4.64] ;  /* 0x0000000604138981 */ /* 0x000ea2000c1e1500 */
[----:B------:R-:W-:-:S05]  /*12e10*/  LOP3.LUT R12, R12, 0x7f, RZ, 0xc0, !PT ;  /* 0x0000007f0c0c7812 */ /* 0x000fca00078ec0ff */
[----:B------:R-:W-:Y:S01]  /*12e20*/  IMAD.SHL.U32 R12, R12, 0x2, RZ ;  /* 0x000000020c0c7824 */ /* 0x000fe200078e00ff */
[----:B--2---:R0:W-:Y:S04]  /*12e30*/  STL [R1+0xa8], R19 ;  /* 0x0000a81301007387 */ /* 0x0041e80000100800 */
[----:B0-----:R-:W2:Y:S04]  /*12e40*/  LDL.LU R19, [R1+0x1f3c] ;  /* 0x001f3c0001137983 */ /* 0x001ea80000300800 */
[----:B------:R-:W3:Y:S01]  /*12e50*/  LDL.LU R5, [R1+0x54] ;  /* 0x0000540001057983 */ /* 0x000ee20000300800 */
[----:B------:R-:W-:-:S03]  /*12e60*/  LOP3.LUT R12, R12, 0x10, RZ, 0x3c, !PT ;  /* 0x000000100c0c7812 */ /* 0x000fc600078e3cff */
[----:B------:R-:W-:Y:S04]  /*12e70*/  STS.U16 [R18+0x9000], R25 ;  /* 0x0090001912007388 */ /* 0x000fe80000000400 */
[----:B----4-:R-:W-:Y:S04]  /*12e80*/  STS.U16 [R18+0x9800], R20 ;  /* 0x0098001412007388 */ /* 0x010fe80000000400 */
[----:B------:R-:W-:Y:S01]  /*12e90*/  STS.U16 [R18+0xa000], R14 ;  /* 0x00a0000e12007388 */ /* 0x000fe20000000400 */
[----:B------:R-:W-:-:S03]  /*12ea0*/  PRMT R0, RZ, 0x7610, R0 ;  /* 0x00007610ff007816 */ /* 0x000fc60000000000 */
[----:B------:R-:W-:Y:S01]  /*12eb0*/  STS.U16 [R18+0xa800], R8 ;  /* 0x00a8000812007388 */ /* 0x000fe20000000400 */
[----:B------:R-:W-:-:S03]  /*12ec0*/  @!P0 IMAD.MOV.U32 R4, RZ, RZ, R22 ;  /* 0x000000ffff048224 */ /* 0x000fc600078e0016 */
[----:B------:R-:W-:Y:S04]  /*12ed0*/  STS.U16 [R18+0xb000], R7 ;  /* 0x00b0000712007388 */ /* 0x000fe80000000400 */
[----:B------:R-:W-:Y:S01]  /*12ee0*/  STS.U16 [R18+0xb800], R6 ;  /* 0x00b8000612007388 */ /* 0x000fe20000000400 */
[----:B------:R-:W-:-:S03]  /*12ef0*/  PRMT R2, RZ, 0x7610, R2 ;  /* 0x00007610ff027816 */ /* 0x000fc60000000002 */
[----:B------:R-:W4:Y:S04]  /*12f00*/  LDL R22, [R1+0xa80] ;  /* 0x000a800001167983 */ /* 0x000f280000100800 */
[----:B---3--:R0:W-:Y:S02]  /*12f10*/  STS.U16 [R12+0x8100], R5 ;  /* 0x008100050c007388 */ /* 0x0081e40000000400 */
[----:B0-----:R-:W-:Y:S02]  /*12f20*/  @!P0 IMAD.MOV.U32 R5, RZ, RZ, R23 ;  /* 0x000000ffff058224 */ /* 0x001fe400078e0017 */
[----:B------:R-:W3:Y:S04]  /*12f30*/  LDL R23, [R1+0xa7c] ;  /* 0x000a7c0001177983 */ /* 0x000ee80000100800 */
[----:B------:R0:W2:Y:S04]  /*12f40*/  @!P0 LDG.E.U16 R0, [R4.64] ;  /* 0x0000000604008981 */ /* 0x0000a8000c1e1500 */
[----:B0-----:R-:W3:Y:S04]  /*12f50*/  LDL R4, [R1+0xabc] ;  /* 0x000abc0001047983 */ /* 0x001ee80000100800 */
[----:B------:R-:W3:Y:S04]  /*12f60*/  LDL R5, [R1+0xac0] ;  /* 0x000ac00001057983 */ /* 0x000ee80000100800 */
[----:B------:R0:W-:Y:S04]  /*12f70*/  STS.U16 [R12+0x8900], R26 ;  /* 0x0089001a0c007388 */ /* 0x0001e80000000400 */
[----:B--2---:R-:W-:Y:S01]  /*12f80*/  STL [R1+0x1e54], R0 ;  /* 0x001e540001007387 */ /* 0x004fe20000100800 */
[----:B---3--:R-:W-:-:S04]  /*12f90*/  @!P0 LOP3.LUT R5, R5, R4, RZ, 0x3c, !PT ;  /* 0x0000000405058212 */ /* 0x008fc800078e3cff */
[C---:B------:R-:W-:Y:S01]  /*12fa0*/  @!P0 LOP3.LUT R4, R5.reuse, R4, RZ, 0x3c, !PT ;  /* 0x0000000405048212 */ /* 0x040fe200078e3cff */
[----:B------:R-:W-:Y:S03]  /*12fb0*/  STL [R1+0x1e58], R0 ;  /* 0x001e580001007387 */ /* 0x000fe60000100800 */
[----:B------:R-:W-:Y:S01]  /*12fc0*/  @!P0 LOP3.LUT R5, R5, R4, RZ, 0x3c, !PT ;  /* 0x0000000405058212 */ /* 0x000fe200078e3cff */
[----:B------:R-:W-:Y:S04]  /*12fd0*/  STL [R1+0x1ec0], R0 ;  /* 0x001ec00001007387 */ /* 0x000fe80000100800 */
[----:B0-----:R-:W2:Y:S04]  /*12fe0*/  LDL.LU R26, [R1+0x1f38] ;  /* 0x001f3800011a7983 */ /* 0x001ea80000300800 */
[----:B------:R0:W3:Y:S04]  /*12ff0*/  @!P0 LDG.E.U16 R2, [R4.64] ;  /* 0x0000000604028981 */ /* 0x0000e8000c1e1500 */
[----:B0-----:R-:W2:Y:S04]  /*13000*/  LDL R4, [R1+0xa9c] ;  /* 0x000a9c0001047983 */ /* 0x001ea80000100800 */
[----:B------:R-:W2:Y:S01]  /*13010*/  LDL R5, [R1+0xaa0] ;  /* 0x000aa00001057983 */ /* 0x000ea20000100800 */
[----:B------:R-:W-:-:S02]  /*13020*/  PRMT R25, RZ, 0x7610, R25 ;  /* 0x00007610ff197816 */ /* 0x000fc40000000019 */
[----:B------:R-:W-:Y:S01]  /*13030*/  PRMT R20, RZ, 0x7610, R20 ;  /* 0x00007610ff147816 */ /* 0x000fe20000000014 */
[----:B------:R0:W-:Y:S04]  /*13040*/  STS.U16 [R12+0x9100], R3 ;  /* 0x009100030c007388 */ /* 0x0001e80000000400 */
[----:B0-----:R-:W3:Y:S01]  /*13050*/  LDL R3, [R1+0xa5c] ;  /* 0x000a5c0001037983 */ /* 0x001ee20000100800 */
[----:B--2---:R-:W-:-:S04]  /*13060*/  @!P0 LOP3.LUT R5, R5, R4, RZ, 0x3c, !PT ;  /* 0x0000000405058212 */ /* 0x004fc800078e3cff */
[----:B------:R-:W-:-:S04]  /*13070*/  @!P0 LOP3.LUT R4, R5, R4, RZ, 0x3c, !PT ;  /* 0x0000000405048212 */ /* 0x000fc800078e3cff */
[----:B------:R-:W-:-:S05]  /*13080*/  @!P0 LOP3.LUT R5, R5, R4, RZ, 0x3c, !PT ;  /* 0x0000000405058212 */ /* 0x000fca00078e3cff */
[----:B------:R4:W2:Y:S04]  /*13090*/  @!P0 LDG.E.U16 R25, [R4.64] ;  /* 0x0000000604198981 */ /* 0x0008a8000c1e1500 */
[----:B---3--:R0:W-:Y:S01]  /*130a0*/  STL [R1+0x10], R2 ;  /* 0x0000100201007387 */ /* 0x0081e20000100800 */
[----:B----4-:R-:W-:Y:S02]  /*130b0*/  @!P0 IMAD.MOV.U32 R4, RZ, RZ, R22 ;  /* 0x000000ffff048224 */ /* 0x010fe400078e0016 */
[----:B------:R-:W-:Y:S01]  /*130c0*/  @!P0 IMAD.MOV.U32 R5, RZ, RZ, R23 ;  /* 0x000000ffff058224 */ /* 0x000fe200078e0017 */
[----:B0-----:R-:W3:Y:S04]  /*130d0*/  LDL R2, [R1+0xa60] ;  /* 0x000a600001027983 */ /* 0x001ee80000100800 */
[----:B------:R0:W4:Y:S01]  /*130e0*/  @!P0 LDG.E.U16 R20, [R4.64] ;  /* 0x0000000604148981 */ /* 0x000122000c1e1500 */
[----:B------:R-:W-:Y:S01]  /*130f0*/  PRMT R14, RZ, 0x7610, R14 ;  /* 0x00007610ff0e7816 */ /* 0x000fe2000000000e */
[----:B0-----:R-:W-:-:S02]  /*13100*/  @!P0 IMAD.MOV.U32 R5, RZ, RZ, R3 ;  /* 0x000000ffff058224 */ /* 0x001fc400078e0003 */
[----:B--2---:R-:W-:Y:S04]  /*13110*/  STL [R1+0x1e5c], R25 ;  /* 0x001e5c1901007387 */ /* 0x004fe80000100800 */
[----:B------:R-:W-:Y:S04]  /*13120*/  STL [R1+0x1e60], R25 ;  /* 0x001e601901007387 */ /* 0x000fe80000100800 */
[----:B------:R-:W-:Y:S01]  /*13130*/  STL [R1+0x1ec4], R25 ;  /* 0x001ec41901007387 */ /* 0x000fe20000100800 */
[----:B---3--:R-:W-:-:S03]  /*13140*/  @!P0 IMAD.MOV.U32 R4, RZ, RZ, R2 ;  /* 0x000000ffff048224 */ /* 0x008fc600078e0002 */
[----:B----4-:R-:W-:Y:S04]  /*13150*/  STL [R1+0x1e64], R20 ;  /* 0x001e641401007387 */ /* 0x010fe80000100800 */
[----:B------:R-:W-:Y:S04]  /*13160*/  STL [R1+0x1e68], R20 ;  /* 0x001e681401007387 */ /* 0x000fe80000100800 */
[----:B------:R-:W-:Y:S04]  /*13170*/  STL [R1+0x1ebc], R20 ;  /* 0x001ebc1401007387 */ /* 0x000fe80000100800 */
[----:B------:R-:W-:Y:S04]  /*13180*/  STL [R1+0x1f04], R20 ;  /* 0x001f041401007387 */ /* 0x000fe80000100800 */
[----:B------:R-:W-:Y:S04]  /*13190*/  STL [R1+0x1f08], R20 ;  /* 0x001f081401007387 */ /* 0x000fe80000100800 */
[----:B------:R-:W2:Y:S04]  /*131a0*/  LDL R3, [R1+0x9fc] ;  /* 0x0009fc0001037983 */ /* 0x000ea80000100800 */
[----:B------:R-:W3:Y:S04]  /*131b0*/  LDL R2, [R1+0xa00] ;  /* 0x000a000001027983 */ /* 0x000ee80000100800 */
[----:B------:R-:W4:Y:S04]  /*131c0*/  LDL.LU R23, [R1+0x7c] ;  /* 0x00007c0001177983 */ /* 0x000f280000300800 */
[----:B------:R-:W2:Y:S04]  /*131d0*/  LDL.LU R22, [R1+0x40] ;  /* 0x0000400001167983 */ /* 0x000ea80000300800 */
[----:B------:R0:W2:Y:S04]  /*131e0*/  @!P0 LDG.E.U16 R14, [R4.64] ;  /* 0x00000006040e8981 */ /* 0x0000a8000c1e1500 */
[----:B0-----:R-:W2:Y:S04]  /*131f0*/  LDL R4, [R1+0xa3c] ;  /* 0x000a3c0001047983 */ /* 0x001ea80000100800 */
[----:B------:R-:W2:Y:S01]  /*13200*/  LDL R5, [R1+0xa40] ;  /* 0x000a400001057983 */ /* 0x000ea20000100800 */
[----:B------:R-:W-:-:S03]  /*13210*/  PRMT R8, RZ, 0x7610, R8 ;  /* 0x00007610ff087816 */ /* 0x000fc60000000008 */
[----:B------:R-:W-:Y:S04]  /*13220*/  STS.U16 [R12+0x9900], R26 ;  /* 0x0099001a0c007388 */ /* 0x000fe80000000400 */
[----:B------:R-:W-:Y:S04]  /*13230*/  STS.U16 [R12+0xa100], R19 ;  /* 0x00a100130c007388 */ /* 0x000fe80000000400 */
[----:B------:R-:W-:Y:S01]  /*13240*/  STS.U16 [R12+0xa900], R13 ;  /* 0x00a9000d0c007388 */ /* 0x000fe20000000400 */
[----:B--2---:R-:W-:-:S04]  /*13250*/  @!P0 LOP3.LUT R5, R5, R4, RZ, 0x3c, !PT ;  /* 0x0000000405058212 */ /* 0x004fc800078e3cff */
[----:B------:R-:W-:-:S04]  /*13260*/  @!P0 LOP3.LUT R4, R5, R4, RZ, 0x3c, !PT ;  /* 0x0000000405048212 */ /* 0x000fc800078e3cff */
[----:B------:R-:W-:-:S05]  /*13270*/  @!P0 LOP3.LUT R5, R5, R4, RZ, 0x3c, !PT ;  /* 0x0000000405058212 */ /* 0x000fca00078e3cff */
[----:B------:R0:W2:Y:S04]  /*13280*/  @!P0 LDG.E.U16 R8, [R4.64] ;  /* 0x0000000604088981 */ /* 0x0000a8000c1e1500 */
[----:B0-----:R-:W0:Y:S04]  /*13290*/  S2R R5, SR_TID.X ;  /* 0x0000000000057919 */ /* 0x001e280000002100 */
[----:B------:R-:W-:Y:S04]  /*132a0*/  STL [R1+0x1e6c], R14 ;  /* 0x001e6c0e01007387 */ /* 0x000fe80000100800 */
[----:B------:R-:W-:Y:S04]  /*132b0*/  STL [R1+0x1e70], R14 ;  /* 0x001e700e01007387 */ /* 0x000fe80000100800 */
[----:B------:R-:W-:Y:S04]  /*132c0*/  STL [R1+0x1e94], R14 ;  /* 0x001e940e01007387 */ /* 0x000fe80000100800 */
[----:B------:R-:W-:Y:S04]  /*132d0*/  STL [R1+0x1e98], R14 ;  /* 0x001e980e01007387 */ /* 0x000fe80000100800 */
[----:B------:R-:W-:Y:S01]  /*132e0*/  STL [R1+0x1e9c], R14 ;  /* 0x001e9c0e01007387 */ /* 0x000fe20000100800 */
[----:B0-----:R-:W-:-:S03]  /*132f0*/  LOP3.LUT R5, R5, 0x7f, RZ, 0xc0, !PT ;  /* 0x0000007f05057812 */ /* 0x001fc600078ec0ff */
[----:B------:R0:W-:Y:S02]  /*13300*/  STL [R1+0x1ea8], R14 ;  /* 0x001ea80e01007387 */ /* 0x0001e40000100800 */
[----:B------:R-:W-:Y:S02]  /*13310*/  IMAD.SHL.U32 R5, R5, 0x2, RZ ;  /* 0x0000000205057824 */ /* 0x000fe400078e00ff */
[----:B0-----:R-:W2:Y:S04]  /*13320*/  LDL R14, [R1+0xa20] ;  /* 0x000a2000010e7983 */ /* 0x001ea80000100800 */
[----:B------:R-:W2:Y:S01]  /*13330*/  LDL.LU R12, [R1+0x1f34] ;  /* 0x001f3400010c7983 */ /* 0x000ea20000300800 */
[----:B------:R-:W-:-:S03]  /*13340*/  LOP3.LUT R4, R5, 0x10, RZ, 0x3c, !PT ;  /* 0x0000001005047812 */ /* 0x000fc600078e3cff */
[----:B------:R-:W3:Y:S01]  /*13350*/  LDL R5, [R1+0xa1c] ;  /* 0x000a1c0001057983 */ /* 0x000ee20000100800 */
[----:B------:R-:W-:Y:S02]  /*13360*/  PRMT R7, RZ, 0x7610, R7 ;  /* 0x00007610ff077816 */ /* 0x000fe40000000007 */
[----:B------:R-:W-:Y:S01]  /*13370*/  PRMT R6, RZ, 0x7610, R6 ;  /* 0x00007610ff067816 */ /* 0x000fe20000000006 */
[----:B--2---:R0:W-:Y:S02]  /*13380*/  STS.U16 [R4+0xb100], R12 ;  /* 0x00b1000c04007388 */ /* 0x0041e40000000400 */
[----:B0-----:R-:W-:-:S05]  /*13390*/  @!P0 IMAD.MOV.U32 R4, RZ, RZ, R14 ;  /* 0x000000ffff048224 */ /* 0x001fca00078e000e */
[----:B---3--:R0:W2:Y:S04]  /*133a0*/  @!P0 LDG.E.U16 R7, [R4.64] ;  /* 0x0000000604078981 */ /* 0x0080a8000c1e1500 */
[----:B0-----:R-:W0:Y:S01]  /*133b0*/  S2R R5, SR_TID.X ;  /* 0x0000000000057919 */ /* 0x001e220000002100 */
[----:B------:R-:W-:Y:S01]  /*133c0*/  @!P0 IMAD.MOV.U32 R4, RZ, RZ, R2 ;  /* 0x000000ffff048224 */ /* 0x000fe200078e0002 */
[----:B0-----:R-:W-:-:S05]  /*133d0*/  LOP3.LUT R5, R5, 0x7f, RZ, 0xc0, !PT ;  /* 0x0000007f05057812 */ /* 0x001fca00078ec0ff */
[----:B------:R-:W-:-:S05]  /*133e0*/  IMAD.SHL.U32 R5, R5, 0x2, RZ ;  /* 0x0000000205057824 */ /* 0x000fca00078e00ff */
[----:B------:R-:W-:-:S05]  /*133f0*/  LOP3.LUT R5, R5, 0x10, RZ, 0x3c, !PT ;  /* 0x0000001005057812 */ /* 0x000fca00078e3cff */
[----:B------:R0:W-:Y:S02]  /*13400*/  STS.U16 [R5+0xb900], R10 ;  /* 0x00b9000a05007388 */ /* 0x0001e40000000400 */
[----:B0-----:R-:W-:-:S05]  /*13410*/  @!P0 IMAD.MOV.U32 R5, RZ, RZ, R3 ;  /* 0x000000ffff058224 */ /* 0x001fca00078e0003 */
[----:B------:R0:W3:Y:S01]  /*13420*/  @!P0 LDG.E.U16 R6, [R4.64] ;  /* 0x0000000604068981 */ /* 0x0000e2000c1e1500 */
[----:B------:R-:W-:-:S03]  /*13430*/  IMAD.SHL.U32 R29, R29, 0x2, RZ ;  /* 0x000000021d1d7824 */ /* 0x000fc600078e00ff */
[----:B------:R-:W-:Y:S04]  /*13440*/  STL [R1+0x1e74], R8 ;  /* 0x001e740801007387 */ /* 0x000fe80000100800 */
[----:B------:R-:W-:Y:S04]  /*13450*/  STL [R1+0x1e78], R8 ;  /* 0x001e780801007387 */ /* 0x000fe80000100800 */
[----:B------:R-:W3:Y:S01]  /*13460*/  LDL R14, [R1+0x9c0] ;  /* 0x0009c000010e7983 */ /* 0x000ee20000100800 */
[----:B------:R-:W-:-:S05]  /*13470*/  LOP3.LUT R29, R29, 0x20, RZ, 0x3c, !PT ;  /* 0x000000201d1d7812 */ /* 0x000fca00078e3cff */
[----:B----4-:R1:W-:Y:S04]  /*13480*/  STS.U16 [R29+0x8200], R23 ;  /* 0x008200171d007388 */ /* 0x0103e80000000400 */
[----:B--2---:R-:W-:Y:S04]  /*13490*/  STL [R1+0x1e7c], R7 ;  /* 0x001e7c0701007387 */ /* 0x004fe80000100800 */
[----:B------:R-:W-:Y:S04]  /*134a0*/  STL [R1+0x1e80], R7 ;  /* 0x001e800701007387 */ /* 0x000fe80000100800 */
[----:B0-----:R-:W2:Y:S04]  /*134b0*/  LDL R4, [R1+0x9dc] ;  /* 0x0009dc0001047983 */ /* 0x001ea80000100800 */
[----:B------:R-:W2:Y:S04]  /*134c0*/  LDL R5, [R1+0x9e0] ;  /* 0x0009e00001057983 */ /* 0x000ea80000100800 */
[----:B------:R-:W4:Y:S04]  /*134d0*/  LDL R3, [R1+0x99c] ;  /* 0x00099c0001037983 */ /* 0x000f280000100800 */
[----:B------:R-:W4:Y:S04]  /*134e0*/  LDL R2, [R1+0x9a0] ;  /* 0x0009a00001027983 */ /* 0x000f280000100800 */
[----:B---3--:R-:W-:Y:S04]  /*134f0*/  STL [R1+0x1e84], R6 ;  /* 0x001e840601007387 */ /* 0x008fe80000100800 */
[----:B------:R-:W-:Y:S04]  /*13500*/  STL [R1+0x1ec8], R6 ;  /* 0x001ec80601007387 */ /* 0x000fe80000100800 */
[----:B------:R-:W-:Y:S04]  /*13510*/  STL [R1+0x1ecc], R6 ;  /* 0x001ecc0601007387 */ /* 0x000fe80000100800 */
[----:B-1----:R-:W3:Y:S01]  /*13520*/  LDL.LU R23, [R1+0x1f30] ;  /* 0x001f300001177983 */ /* 0x002ee20000300800 */
[----:B--2---:R-:W-:-:S04]  /*13530*/  @!P0 LOP3.LUT R5, R5, R4, RZ, 0x3c, !PT ;  /* 0x0000000405058212 */ /* 0x004fc800078e3cff */
[----:B------:R-:W-:-:S04]  /*13540*/  @!P0 LOP3.LUT R4, R5, R4, RZ, 0x3c, !PT ;  /* 0x0000000405048212 */ /* 0x000fc800078e3cff */
[----:B------:R-:W-:Y:S02]  /*13550*/  @!P0 LOP3.LUT R5, R5, R4, RZ, 0x3c, !PT ;  /* 0x0000000405058212 */ /* 0x000fe400078e3cff */
[----:B---3--:R-:W-:-:S06]  /*13560*/  PRMT R23, RZ, 0x7610, R23 ;  /* 0x00007610ff177816 */ /* 0x008fcc0000000017 */
[----:B------:R-:W2:Y:S04]  /*13570*/  @!P0 LDG.E.U16 R23, [R4.64] ;  /* 0x0000000604178981 */ /* 0x000ea8000c1e1500 */
[----:B--2---:R0:W-:Y:S04]  /*13580*/  STL [R1+0x24], R23 ;  /* 0x0000241701007387 */ /* 0x0041e80000100800 */
[----:B0-----:R-:W2:Y:S04]  /*13590*/  LDL.LU R23, [R1+0x1f2c] ;  /* 0x001f2c0001177983 */ /* 0x001ea80000300800 */
[----:B------:R-:W3:Y:S04]  /*135a0*/  LDL.LU R4, [R1+0x6c] ;  /* 0x00006c0001047983 */ /* 0x000ee80000300800 */
[----:B------:R-:W2:Y:S01]  /*135b0*/  LDL R5, [R1+0x9bc] ;  /* 0x0009bc0001057983 */ /* 0x000ea20000100800 */
[----:B------:R-:W-:-:S03]  /*135c0*/  PRMT R28, RZ, 0x7610, R28 ;  /* 0x00007610ff1c7816 */ /* 0x000fc6000000001c */
[----:B---3--:R0:W-:Y:S02]  /*135d0*/  STS.U16 [R29+0x8a00], R4 ;  /* 0x008a00041d007388 */ /* 0x0081e40000000400 */
[----:B0-----:R-:W-:Y:S01]  /*135e0*/  @!P0 IMAD.MOV.U32 R4, RZ, RZ, R14 ;  /* 0x000000ffff048224 */ /* 0x001fe200078e000e */
[----:B------:R-:W-:Y:S01]  /*135f0*/  PRMT R26, RZ, 0x7610, R26 ;  /* 0x00007610ff1a7816 */ /* 0x000fe2000000001a */
[----:B------:R-:W3:Y:S04]  /*13600*/  LDL R14, [R1+0x980] ;  /* 0x00098000010e7983 */ /* 0x000ee80000100800 */
[----:B--2---:R4:W2:Y:S04]  /*13610*/  @!P0 LDG.E.U16 R28, [R4.64] ;  /* 0x00000006041c8981 */ /* 0x0048a8000c1e1500 */
[----:B------:R0:W-:Y:S01]  /*13620*/  STS.U16 [R29+0x9200], R22 ;  /* 0x009200161d007388 */ /* 0x0001e20000000400 */
[----:B----4-:R-:W-:-:S02]  /*13630*/  @!P0 IMAD.MOV.U32 R4, RZ, RZ, R2 ;  /* 0x000000ffff048224 */ /* 0x010fc400078e0002 */
[----:B------:R-:W-:-:S05]  /*13640*/  @!P0 IMAD.MOV.U32 R5, RZ, RZ, R3 ;  /* 0x000000ffff058224 */ /* 0x000fca00078e0003 */
[----:B------:R1:W4:Y:S04]  /*13650*/  @!P0 LDG.E.U16 R26, [R4.64] ;  /* 0x00000006041a8981 */ /* 0x000328000c1e1500 */
[----:B--2---:R2:W-:Y:S04]  /*13660*/  STL [R1+0xc], R28 ;  /* 0x00000c1c01007387 */ /* 0x0045e80000100800 */
[----:B0-----:R-:W3:Y:S04]  /*13670*/  LDL R22, [R1+0x960] ;  /* 0x0009600001167983 */ /* 0x001ee80000100800 */
[----:B------:R-:W3:Y:S04]  /*13680*/  LDL R3, [R1+0x93c] ;  /* 0x00093c0001037983 */ /* 0x000ee80000100800 */
[----:B--2---:R-:W2:Y:S04]  /*13690*/  LDL R28, [R1+0x95c] ;  /* 0x00095c00011c7983 */ /* 0x004ea80000100800 */
[----:B------:R-:W2:Y:S04]  /*136a0*/  LDL R2, [R1+0x940] ;  /* 0x0009400001027983 */ /* 0x000ea80000100800 */
[----:B-1----:R-:W2:Y:S04]  /*136b0*/  LDL.LU R4, [R1+0x8] ;  /* 0x0000080001047983 */ /* 0x002ea80000300800 */
[----:B------:R-:W3:Y:S01]  /*136c0*/  LDL R5, [R1+0x97c] ;  /* 0x00097c0001057983 */ /* 0x000ee20000100800 */
[----:B------:R-:W-:-:S02]  /*136d0*/  PRMT R19, RZ, 0x7610, R19 ;  /* 0x00007610ff137816 */ /* 0x000fc40000000013 */
[----:B------:R-:W-:Y:S01]  /*136e0*/  PRMT R13, RZ, 0x7610, R13 ;  /* 0x00007610ff0d7816 */ /* 0x000fe2000000000d */
[----:B--2---:R3:W-:Y:S02]  /*136f0*/  STS.U16 [R29+0x9a00], R4 ;  /* 0x009a00041d007388 */ /* 0x0047e40000000400 */
[----:B---3--:R-:W-:-:S05]  /*13700*/  @!P0 IMAD.MOV.U32 R4, RZ, RZ, R14 ;  /* 0x000000ffff048224 */ /* 0x008fca00078e000e */
[----:B------:R0:W2:Y:S02]  /*13710*/  @!P0 LDG.E.U16 R19, [R4.64] ;  /* 0x0000000604138981 */ /* 0x0000a4000c1e1500 */
[----:B0-----:R-:W-:Y:S02]  /*13720*/  @!P0 IMAD.MOV.U32 R4, RZ, RZ, R22 ;  /* 0x000000ffff048224 */ /* 0x001fe400078e0016 */
[----:B------:R-:W-:-:S05]  /*13730*/  @!P0 IMAD.MOV.U32 R5, RZ, RZ, R28 ;  /* 0x000000ffff058224 */ /* 0x000fca00078e001c */
[----:B------:R0:W3:Y:S04]  /*13740*/  @!P0 LDG.E.U16 R13, [R4.64] ;  /* 0x00000006040d8981 */ /* 0x0000e8000c1e1500 */
[----:B----4-:R-:W-:Y:S01]  /*13750*/  STL [R1+0x1e2c], R26 ;  /* 0x001e2c1a01007387 */ /* 0x010fe20000100800 */
[----:B------:R-:W-:-:S03]  /*13760*/  PRMT R12, RZ, 0x7610, R12 ;  /* 0x00007610ff0c7816 */ /* 0x000fc6000000000c */
[----:B------:R-:W-:Y:S04]  /*13770*/  STL [R1+0x1e30], R26 ;  /* 0x001e301a01007387 */ /* 0x000fe80000100800 */
[----:B------:R-:W-:Y:S01]  /*13780*/  STL [R1+0x1e88], R26 ;  /* 0x001e881a01007387 */ /* 0x000fe20000100800 */
[----:B0-----:R-:W-:-:S03]  /*13790*/  @!P0 IMAD.MOV.U32 R4, RZ, RZ, R2 ;  /* 0x000000ffff048224 */ /* 0x001fc600078e0002 */
[----:B------:R-:W-:Y:S01]  /*137a0*/  STL [R1+0x1e8c], R26 ;  /* 0x001e8c1a01007387 */ /* 0x000fe20000100800 */
[----:B------:R-:W-:-:S03]  /*137b0*/  @!P0 IMAD.MOV.U32 R5, RZ, RZ, R3 ;  /* 0x000000ffff058224 */ /* 0x000fc600078e0003 */
[----:B------:R-:W-:Y:S04]  /*137c0*/  STL [R1+0x1e90], R26 ;  /* 0x001e901a01007387 */ /* 0x000fe80000100800 */
[----:B------:R-:W4:Y:S04]  /*137d0*/  LDL.LU R14, [R1+0x84] ;  /* 0x00008400010e7983 */ /* 0x000f280000300800 */
[----:B------:R0:W4:Y:S04]  /*137e0*/  @!P0 LDG.E.U16 R12, [R4.64] ;  /* 0x00000006040c8981 */ /* 0x000128000c1e1500 */
[----:B--2---:R-:W-:Y:S04]  /*137f0*/  STL [R1+0x1e28], R19 ;  /* 0x001e281301007387 */ /* 0x004fe80000100800 */
[----:B------:R-:W-:Y:S04]  /*13800*/  STL [R1+0x1e34], R19 ;  /* 0x001e341301007387 */ /* 0x000fe80000100800 */
[----:B------:R-:W-:Y:S04]  /*13810*/  STL [R1+0x1e38], R19 ;  /* 0x001e381301007387 */ /* 0x000fe80000100800 */
[----:B------:R-:W2:Y:S04]  /*13820*/  LDL.LU R22, [R1+0x78] ;  /* 0x0000780001167983 */ /* 0x000ea80000300800 */
[----:B---3--:R-:W-:Y:S04]  /*13830*/  STL [R1+0x1e24], R13 ;  /* 0x001e240d01007387 */ /* 0x008fe80000100800 */
[----:B0-----:R-:W3:Y:S04]  /*13840*/  LDL R4, [R1+0x91c] ;  /* 0x00091c0001047983 */ /* 0x001ee80000100800 */
[----:B------:R-:W3:Y:S01]  /*13850*/  LDL R5, [R1+0x920] ;  /* 0x0009200001057983 */ /* 0x000ee20000100800 */
[----:B------:R-:W-:-:S03]  /*13860*/  PRMT R10, RZ, 0x7610, R10 ;  /* 0x00007610ff0a7816 */ /* 0x000fc6000000000a */
[----:B------:R-:W2:Y:S04]  /*13870*/  LDL R28, [R1+0x8e0] ;  /* 0x0008e000011c7983 */ /* 0x000ea80000100800 */
[----:B------:R-:W2:Y:S04]  /*13880*/  LDL R3, [R1+0x6ac] ;  /* 0x0006ac0001037983 */ /* 0x000ea80000100800 */
[----:B------:R-:W2:Y:S04]  /*13890*/  LDL R2, [R1+0x8c0] ;  /* 0x0008c00001027983 */ /* 0x000ea80000100800 */
[----:B----4-:R-:W-:Y:S01]  /*138a0*/  STL [R1+0x1e20], R12 ;  /* 0x001e200c01007387 */ /* 0x010fe20000100800 */
[----:B---3--:R-:W-:-:S04]  /*138b0*/  @!P0 LOP3.LUT R5, R5, R4, RZ, 0x3c, !PT ;  /* 0x0000000405058212 */ /* 0x008fc800078e3cff */
[----:B------:R-:W-:-:S04]  /*138c0*/  @!P0 LOP3.LUT R4, R5, R4, RZ, 0x3c, !PT ;  /* 0x0000000405048212 */ /* 0x000fc800078e3cff */
[----:B------:R-:W-:-:S05]  /*138d0*/  @!P0 LOP3.LUT R5, R5, R4, RZ, 0x3c, !PT ;  /* 0x0000000405058212 */ /* 0x000fca00078e3cff */
[----:B------:R0:W3:Y:S04]  /*138e0*/  @!P0 LDG.E.U16 R10, [R4.64] ;  /* 0x00000006040a8981 */ /* 0x0000e8000c1e1500 */
[----:B0-----:R-:W4:Y:S04]  /*138f0*/  LDL R4, [R1+0x8fc] ;  /* 0x0008fc0001047983 */ /* 0x001f280000100800 */
[----:B------:R-:W4:Y:S04]  /*13900*/  LDL R5, [R1+0x900] ;  /* 0x0009000001057983 */ /* 0x000f280000100800 */
[----:B------:R-:W-:Y:S04]  /*13910*/  STS.U16 [R29+0xa200], R23 ;  /* 0x00a200171d007388 */ /* 0x000fe80000000400 */
[----:B------:R-:W-:Y:S04]  /*13920*/  STS.U16 [R29+0xaa00], R16 ;  /* 0x00aa00101d007388 */ /* 0x000fe80000000400 */
[----:B------:R-:W-:Y:S04]  /*13930*/  STS.U16 [R29+0xb200], R11 ;  /* 0x00b2000b1d007388 */ /* 0x000fe80000000400 */
[----:B------:R0:W-:Y:S02]  /*13940*/  STS.U16 [R29+0xba00], R9 ;  /* 0x00ba00091d007388 */ /* 0x0001e40000000400 */
[----:B0-----:R-:W-:-:S02]  /*13950*/  PRMT R9, RZ, 0x7610, R9 ;  /* 0x00007610ff097816 */ /* 0x001fc40000000009 */
[----:B---3--:R-:W-:Y:S04]  /*13960*/  STL [R1+0x1e1c], R10 ;  /* 0x001e1c0a01007387 */ /* 0x008fe80000100800 */
[----:B------:R-:W3:Y:S01]  /*13970*/  LDL.LU R29, [R1+0x1f28] ;  /* 0x001f2800011d7983 */ /* 0x000ee20000300800 */
[----:B----4-:R-:W-:-:S04]  /*13980*/  @!P0 LOP3.LUT R5, R5, R4, RZ, 0x3c, !PT ;  /* 0x0000000405058212 */ /* 0x010fc800078e3cff */
[----:B------:R-:W-:-:S04]  /*13990*/  @!P0 LOP3.LUT R4, R5, R4, RZ, 0x3c, !PT ;  /* 0x0000000405048212 */ /* 0x000fc800078e3cff */
[----:B------:R-:W-:-:S05]  /*139a0*/  @!P0 LOP3.LUT R5, R5, R4, RZ, 0x3c, !PT ;  /* 0x0000000405058212 */ /* 0x000fca00078e3cff */
[----:B------:R0:W4:Y:S04]  /*139b0*/  @!P0 LDG.E.U16 R9, [R4.64] ;  /* 0x0000000604098981 */ /* 0x000128000c1e1500 */
[----:B0-----:R-:W2:Y:S04]  /*139c0*/  LDL.LU R4, [R1+0x8c] ;  /* 0x00008c0001047983 */ /* 0x001ea80000300800 */
[----:B------:R-:W4:Y:S01]  /*139d0*/  LDL R5, [R1+0x8dc] ;  /* 0x0008dc0001057983 */ /* 0x000f220000100800 */
[----:B------:R-:W-:Y:S02]  /*139e0*/  LOP3.LUT R18, R18, 0x30, RZ, 0x3c, !PT ;  /* 0x0000003012127812 */ /* 0x000fe400078e3cff */
[----:B------:R-:W-:-:S02]  /*139f0*/  PRMT R11, RZ, 0x7610, R11 ;  /* 0x00007610ff0b7816 */ /* 0x000fc4000000000b */
[----:B---3--:R-:W-:Y:S01]  /*13a00*/  PRMT R29, RZ, 0x7610, R29 ;  /* 0x00007610ff1d7816 */ /* 0x008fe2000000001d */
[----:B--2---:R0:W-:Y:S02]  /*13a10*/  STS.U16 [R18+0x8300], R4 ;  /* 0x0083000412007388 */ /* 0x0041e40000000400 */
[----:B0-----:R-:W-:Y:S01]  /*13a20*/  @!P0 IMAD.MOV.U32 R4, RZ, RZ, R28 ;  /* 0x000000ffff048224 */ /* 0x001fe200078e001c */
[----:B------:R-:W-:Y:S01]  /*13a30*/  PRMT R27, RZ, 0x7610, R27 ;  /* 0x00007610ff1b7816 */ /* 0x000fe2000000001b */
[----:B------:R-:W2:Y:S04]  /*13a40*/  LDL R28, [R1+0xc78] ;  /* 0x000c7800011c7983 */ /* 0x000ea80000100800 */
[----:B----4-:R0:W3:Y:S02]  /*13a50*/  @!P0 LDG.E.U16 R11, [R4.64] ;  /* 0x00000006040b8981 */ /* 0x0100e4000c1e1500 */
[----:B0-----:R-:W-:-:S02]  /*13a60*/  @!P0 IMAD.MOV.U32 R4, RZ, RZ, R2 ;  /* 0x000000ffff048224 */ /* 0x001fc400078e0002 */
[----:B------:R-:W-:Y:S01]  /*13a70*/  @!P0 IMAD.MOV.U32 R5, RZ, RZ, R3 ;  /* 0x000000ffff058224 */ /* 0x000fe200078e0003 */
[----:B------:R-:W4:Y:S04]  /*13a80*/  LDL R2, [R1+0xc58] ;  /* 0x000c580001027983 */ /* 0x000f280000100800 */
[----:B------:R0:W2:Y:S04]  /*13a90*/  @!P0 LDG.E.U16 R29, [R4.64] ;  /* 0x00000006041d8981 */ /* 0x0000a8000c1e1500 */
[----:B0-----:R-:W3:Y:S04]  /*13aa0*/  LDL R4, [R1+0x8b0] ;  /* 0x0008b00001047983 */ /* 0x001ee80000100800 */
[----:B------:R-:W3:Y:S04]  /*13ab0*/  LDL R5, [R1+0xc8c] ;  /* 0x000c8c0001057983 */ /* 0x000ee80000100800 */
[----:B------:R0:W-:Y:S04]  /*13ac0*/  STS.U16 [R18+0x8b00], R14 ;  /* 0x008b000e12007388 */ /* 0x0001e80000000400 */
[----:B------:R1:W-:Y:S04]  /*13ad0*/  STS.U16 [R18+0x9300], R22 ;  /* 0x0093001612007388 */ /* 0x0003e80000000400 */
[----:B--2---:R-:W-:Y:S04]  /*13ae0*/  STL [R1+0x1e18], R29 ;  /* 0x001e181d01007387 */ /* 0x004fe80000100800 */
[----:B0-----:R-:W2:Y:S04]  /*13af0*/  LDL R14, [R1+0xc34] ;  /* 0x000c3400010e7983 */ /* 0x001ea80000100800 */
[----:B------:R-:W2:Y:S04]  /*13b00*/  LDL R3, [R1+0xc38] ;  /* 0x000c380001037983 */ /* 0x000ea80000100800 */
[----:B-1----:R-:W2:Y:S01]  /*13b10*/  LDL.LU R22, [R1+0x9c] ;  /* 0x00009c0001167983 */ /* 0x002ea20000300800 */
[----:B---3--:R-:W-:-:S04]  /*13b20*/  @!P0 LOP3.LUT R5, R5, R4, RZ, 0x3c, !PT ;  /* 0x0000000405058212 */ /* 0x008fc800078e3cff */
[----:B------:R-:W-:-:S04]  /*13b30*/  @!P0 LOP3.LUT R4, R5, R4, RZ, 0x3c, !PT ;  /* 0x0000000405048212 */ /* 0x000fc800078e3cff */
[----:B------:R-:W-:-:S05]  /*13b40*/  @!P0 LOP3.LUT R5, R5, R4, RZ, 0x3c, !PT ;  /* 0x0000000405058212 */ /* 0x000fca00078e3cff */
[----:B------:R0:W3:Y:S04]  /*13b50*/  @!P0 LDG.E.U16 R27, [R4.64] ;  /* 0x00000006041b8981 */ /* 0x0000e8000c1e1500 */
[----:B0-----:R-:W2:Y:S04]  /*13b60*/  LDL.LU R4, [R1+0x20] ;  /* 0x0000200001047983 */ /* 0x001ea80000300800 */
[----:B------:R-:W3:Y:S01]  /*13b70*/  LDL R5, [R1+0xc74] ;  /* 0x000c740001057983 */ /* 0x000ee20000100800 */
[----:B------:R-:W-:-:S03]  /*13b80*/  PRMT R21, RZ, 0x7610, R21 ;  /* 0x00007610ff157816 */ /* 0x000fc60000000015 */
[----:B--2---:R0:W-:Y:S02]  /*13b90*/  STS.U16 [R18+0x9b00], R4 ;  /* 0x009b000412007388 */ /* 0x0041e40000000400 */
[----:B0-----:R-:W-:-:S05]  /*13ba0*/  @!P0 IMAD.MOV.U32 R4, RZ, RZ, R28 ;  /* 0x000000ffff048224 */ /* 0x001fca00078e001c */
[----:B---3--:R-:W2:Y:S04]  /*13bb0*/  @!P0 LDG.E.U16 R21, [R4.64] ;  /* 0x0000000604158981 */ /* 0x008ea8000c1e1500 */
[----:B------:R0:W-:Y:S04]  /*13bc0*/  STL [R1+0xc4], R27 ;  /* 0x0000c41b01007387 */ /* 0x0001e80000100800 */
[----:B0-----:R-:W3:Y:S04]  /*13bd0*/  LDL.LU R27, [R1+0x94] ;  /* 0x00009400011b7983 */ /* 0x001ee80000300800 */
[----:B------:R-:W3:Y:S04]  /*13be0*/  LDL.LU R28, [R1+0x88] ;  /* 0x00008800011c7983 */ /* 0x000ee80000300800 */
[----:B--2---:R0:W-:Y:S04]  /*13bf0*/  STL [R1+0xc0], R21 ;  /* 0x0000c01501007387 */ /* 0x0041e80000100800 */
[----:B0-----:R-:W2:Y:S04]  /*13c00*/  LDL.LU R21, [R1+0x1f24] ;  /* 0x001f240001157983 */ /* 0x001ea80000300800 */
[----:B------:R-:W2:Y:S04]  /*13c10*/  LDL.LU R4, [R1+0x4] ;  /* 0x0000040001047983 */ /* 0x000ea80000300800 */
[----:B------:R-:W3:Y:S01]  /*13c20*/  LDL R5, [R1+0xc54] ;  /* 0x000c540001057983 */ /* 0x000ee20000100800 */
[----:B------:R-:W-:-:S03]  /*13c30*/  PRMT R23, RZ, 0x7610, R23 ;  /* 0x00007610ff177816 */ /* 0x000fc60000000017 */
[----:B--2---:R4:W-:Y:S04]  /*13c40*/  STS.U16 [R18+0xa300], R4 ;  /* 0x00a3000412007388 */ /* 0x0049e80000000400 */
[----:B------:R0:W-:Y:S01]  /*13c50*/  STS.U16 [R18+0xab00], R21 ;  /* 0x00ab001512007388 */ /* 0x0001e20000000400 */
[----:B----4-:R-:W-:-:S03]  /*13c60*/  @!P0 IMAD.MOV.U32 R4, RZ, RZ, R2 ;  /* 0x000000ffff048224 */ /* 0x010fc600078e0002 */
[----:B------:R-:W2:Y:S01]  /*13c70*/  LDL.LU R2, [R1+0x74] ;  /* 0x0000740001027983 */ /* 0x000ea20000300800 */
[----:B0-----:R-:W-:-:S03]  /*13c80*/  PRMT R21, RZ, 0x7610, R21 ;  /* 0x00007610ff157816 */ /* 0x001fc60000000015 */
[----:B---3--:R0:W3:Y:S02]  /*13c90*/  @!P0 LDG.E.U16 R23, [R4.64] ;  /* 0x0000000604178981 */ /* 0x0080e4000c1e1500 */
[----:B0-----:R-:W-:Y:S02]  /*13ca0*/  @!P0 IMAD.MOV.U32 R4, RZ, RZ, R3 ;  /* 0x000000ffff048224 */ /* 0x001fe400078e0003 */
[----:B------:R-:W-:Y:S01]  /*13cb0*/  @!P0 IMAD.MOV.U32 R5, RZ, RZ, R14 ;  /* 0x000000ffff058224 */ /* 0x000fe200078e000e */
[----:B------:R-:W4:Y:S04]  /*13cc0*/  LDL.LU R3, [R1+0x1c] ;  /* 0x00001c0001037983 */ /* 0x000f280000300800 */
[----:B------:R0:W2:Y:S04]  /*13cd0*/  @!P0 LDG.E.U16 R21, [R4.64] ;  /* 0x0000000604158981 */ /* 0x0000a8000c1e1500 */
[----:B0-----:R-:W2:Y:S04]  /*13ce0*/  LDL R4, [R1+0xc14] ;  /* 0x000c140001047983 */ /* 0x001ea80000100800 */
[----:B------:R-:W2:Y:S01]  /*13cf0*/  LDL R5, [R1+0xc18] ;  /* 0x000c180001057983 */ /* 0x000ea20000100800 */
[----:B------:R-:W-:-:S02]  /*13d00*/  PRMT R16, RZ, 0x7610, R16 ;  /* 0x00007610ff107816 */ /* 0x000fc40000000010 */
[----:B--2---:R-:W-:-:S04]  /*13d10*/  @!P0 LOP3.LUT R5, R5, R4, RZ, 0x3c, !PT ;  /* 0x0000000405058212 */ /* 0x004fc800078e3cff */
[----:B------:R-:W-:-:S04]  /*13d20*/  @!P0 LOP3.LUT R4, R5, R4, RZ, 0x3c, !PT ;  /* 0x0000000405048212 */ /* 0x000fc800078e3cff */
[----:B------:R-:W-:-:S05]  /*13d30*/  @!P0 LOP3.LUT R5, R5, R4, RZ, 0x3c, !PT ;  /* 0x0000000405058212 */ /* 0x000fca00078e3cff */
[----:B------:R0:W2:Y:S04]  /*13d40*/  @!P0 LDG.E.U16 R16, [R4.64] ;  /* 0x0000000604108981 */ /* 0x0000a8000c1e1500 */
[----:B0-----:R-:W2:Y:S04]  /*13d50*/  LDL R4, [R1+0xbf4] ;  /* 0x000bf40001047983 */ /* 0x001ea80000100800 */
[----:B------:R-:W2:Y:S04]  /*13d60*/  LDL R5, [R1+0xbf8] ;  /* 0x000bf80001057983 */ /* 0x000ea80000100800 */
[----:B------:R-:W-:Y:S04]  /*13d70*/  STS.U16 [R18+0xb300], R17 ;  /* 0x00b3001112007388 */ /* 0x000fe80000000400 */
[----:B------:R0:W-:Y:S02]  /*13d80*/  STS.U16 [R18+0xbb00], R15 ;  /* 0x00bb000f12007388 */ /* 0x0001e40000000400 */
[----:B0-----:R-:W-:-:S02]  /*13d90*/  PRMT R15, RZ, 0x7610, R15 ;  /* 0x00007610ff0f7816 */ /* 0x001fc4000000000f */
[----:B------:R-:W3:Y:S01]  /*13da0*/  LDL.LU R18, [R1+0x1f20] ;  /* 0x001f200001127983 */ /* 0x000ee20000300800 */
[----:B--2---:R-:W-:-:S04]  /*13db0*/  @!P0 LOP3.LUT R5, R5, R4, RZ, 0x3c, !PT ;  /* 0x0000000405058212 */ /* 0x004fc800078e3cff */
[----:B------:R-:W-:-:S04]  /*13dc0*/  @!P0 LOP3.LUT R4, R5, R4, RZ, 0x3c, !PT ;  /* 0x0000000405048212 */ /* 0x000fc800078e3cff */
[----:B------:R-:W-:-:S05]  /*13dd0*/  @!P0 LOP3.LUT R5, R5, R4, RZ, 0x3c, !PT ;  /* 0x0000000405058212 */ /* 0x000fca00078e3cff */
[----:B------:R0:W2:Y:S04]  /*13de0*/  @!P0 LDG.E.U16 R15, [R4.64] ;  /* 0x00000006040f8981 */ /* 0x0000a8000c1e1500 */
[----:B0-----:R-:W2:Y:S04]  /*13df0*/  LDL R4, [R1+0xbd4] ;  /* 0x000bd40001047983 */ /* 0x001ea80000100800 */
[----:B------:R-:W2:Y:S04]  /*13e00*/  LDL R5, [R1+0xbd8] ;  /* 0x000bd80001057983 */ /* 0x000ea80000100800 */
[----:B------:R-:W0:Y:S01]  /*13e10*/  S2R R14, SR_TID.X ;  /* 0x00000000000e7919 */ /* 0x000e220000002100 */
[----:B------:R-:W-:-:S02]  /*13e20*/  PRMT R17, RZ, 0x7610, R17 ;  /* 0x00007610ff117816 */ /* 0x000fc40000000011 */
[----:B0-----:R-:W-:-:S05]  /*13e30*/  LOP3.LUT R14, R14, 0x7f, RZ, 0xc0, !PT ;  /* 0x0000007f0e0e7812 */ /* 0x001fca00078ec0ff */
[----:B------:R-:W-:-:S05]  /*13e40*/  IMAD.SHL.U32 R14, R14, 0x2, RZ ;  /* 0x000000020e0e7824 */ /* 0x000fca00078e00ff */
[----:B------:R-:W-:-:S05]  /*13e50*/  LOP3.LUT R14, R14, 0x40, RZ, 0x3c, !PT ;  /* 0x000000400e0e7812 */ /* 0x000fca00078e3cff */
[----:B------:R0:W-:Y:S04]  /*13e60*/  STS.U16 [R14+0x8400], R22 ;  /* 0x008400160e007388 */ /* 0x0001e80000000400 */
[----:B0-----:R-:W3:Y:S04]  /*13e70*/  LDL.LU R22, [R1+0x1f1c] ;  /* 0x001f1c0001167983 */ /* 0x001ee80000300800 */
[----:B------:R0:W-:Y:S01]  /*13e80*/  STS.U16 [R14+0x8c00], R27 ;  /* 0x008c001b0e007388 */ /* 0x0001e20000000400 */
[----:B--2---:R-:W-:-:S04]  /*13e90*/  @!P0 LOP3.LUT R5, R5, R4, RZ, 0x3c, !PT ;  /* 0x0000000405058212 */ /* 0x004fc800078e3cff */
[----:B------:R-:W-:-:S04]  /*13ea0*/  @!P0 LOP3.LUT R4, R5, R4, RZ, 0x3c, !PT ;  /* 0x0000000405048212 */ /* 0x000fc800078e3cff */
[----:B------:R-:W-:-:S05]  /*13eb0*/  @!P0 LOP3.LUT R5, R5, R4, RZ, 0x3c, !PT ;  /* 0x0000000405058212 */ /* 0x000fca00078e3cff */
[----:B------:R1:W2:Y:S04]  /*13ec0*/  @!P0 LDG.E.U16 R17, [R4.64] ;  /* 0x0000000604118981 */ /* 0x0002a8000c1e1500 */
[----:B-1----:R-:W2:Y:S04]  /*13ed0*/  LDL R4, [R1+0xbb4] ;  /* 0x000bb40001047983 */ /* 0x002ea80000100800 */
[----:B------:R-:W2:Y:S04]  /*13ee0*/  LDL R5, [R1+0xbb8] ;  /* 0x000bb80001057983 */ /* 0x000ea80000100800 */
[----:B0-----:R-:W3:Y:S01]  /*13ef0*/  LDL.LU R27, [R1+0x1f18] ;  /* 0x001f1800011b7983 */ /* 0x001ee20000300800 */
[----:B--2---:R-:W-:-:S04]  /*13f00*/  @!P0 LOP3.LUT R5, R5, R4, RZ, 0x3c, !PT ;  /* 0x0000000405058212 */ /* 0x004fc800078e3cff */
[C---:B------:R-:W-:Y:S02]  /*13f10*/  @!P0 LOP3.LUT R4, R5.reuse, R4, RZ, 0x3c, !PT ;  /* 0x0000000405048212 */ /* 0x040fe400078e3cff */
[----:B---3--:R-:W-:Y:S02]  /*13f20*/  PRMT R27, RZ, 0x7610, R27 ;  /* 0x00007610ff1b7816 */ /* 0x008fe4000000001b */
[----:B------:R-:W-:-:S05]  /*13f30*/  @!P0 LOP3.LUT R5, R5, R4, RZ, 0x3c, !PT ;  /* 0x0000000405058212 */ /* 0x000fca00078e3cff */
[----:B------:R-:W2:Y:S04]  /*13f40*/  @!P0 LDG.E.U16 R27, [R4.64] ;  /* 0x00000006041b8981 */ /* 0x000ea8000c1e1500 */
[----:B--2---:R0:W-:Y:S04]  /*13f50*/  STL [R1+0xe0], R27 ;  /* 0x0000e01b01007387 */ /* 0x0041e80000100800 */
[----:B0-----:R-:W2:Y:S04]  /*13f60*/  LDL.LU R27, [R1+0x1f14] ;  /* 0x001f1400011b7983 */ /* 0x001ea80000300800 */
[----:B------:R-:W3:Y:S04]  /*13f70*/  LDL R4, [R1+0xb94] ;  /* 0x000b940001047983 */ /* 0x000ee80000100800 */
[----:B------:R-:W3:Y:S01]  /*13f80*/  LDL R5, [R1+0xb98] ;  /* 0x000b980001057983 */ /* 0x000ee20000100800 */
[----:B------:R-:W-:-:S03]  /*13f90*/  PRMT R25, RZ, 0x7610, R25 ;  /* 0x00007610ff197816 */ /* 0x000fc60000000019 */
[----:B------:R0:W-:Y:S04]  /*13fa0*/  STS.U16 [R14+0x9400], R28 ;  /* 0x0094001c0e007388 */ /* 0x0001e80000000400 */
[----:B0-----:R-:W2:Y:S01]  /*13fb0*/  LDL.LU R28, [R1+0xbc] ;  /* 0x0000bc00011c7983 */ /* 0x001ea20000300800 */
[----:B---3--:R-:W-:-:S04]  /*13fc0*/  @!P0 LOP3.LUT R5, R5, R4, RZ, 0x3c, !PT ;  /* 0x0000000405058212 */ /* 0x008fc800078e3cff */
[----:B------:R-:W-:-:S04]  /*13fd0*/  @!P0 LOP3.LUT R4, R5, R4, RZ, 0x3c, !PT ;  /* 0x0000000405048212 */ /* 0x000fc800078e3cff */
[----:B------:R-:W-:-:S05]  /*13fe0*/  @!P0 LOP3.LUT R5, R5, R4, RZ, 0x3c, !PT ;  /* 0x0000000405058212 */ /* 0x000fca00078e3cff */
[----:B------:R0:W3:Y:S04]  /*13ff0*/  @!P0 LDG.E.U16 R25, [R4.64] ;  /* 0x0000000604198981 */ /* 0x0000e8000c1e1500 */
[----:B0-----:R-:W3:Y:S04]  /*14000*/  LDL R4, [R1+0xb74] ;  /* 0x000b740001047983 */ /* 0x001ee80000100800 */
[----:B------:R-:W3:Y:S01]  /*14010*/  LDL R5, [R1+0xb78] ;  /* 0x000b780001057983 */ /* 0x000ee20000100800 */
[----:B--2---:R-:W-:Y:S02]  /*14020*/  PRMT R27, RZ, 0x7610, R27 ;  /* 0x00007610ff1b7816 */ /* 0x004fe4000000001b */
[----:B---3--:R-:W-:-:S04]  /*14030*/  @!P0 LOP3.LUT R5, R5, R4, RZ, 0x3c, !PT ;  /* 0x0000000405058212 */ /* 0x008fc800078e3cff */
[----:B------:R-:W-:-:S04]  /*14040*/  @!P0 LOP3.LUT R4, R5, R4, RZ, 0x3c, !PT ;  /* 0x0000000405048212 */ /* 0x000fc800078e3cff */
[----:B------:R-:W-:-:S05]  /*14050*/  @!P0 LOP3.LUT R5, R5, R4, RZ, 0x3c, !PT ;  /* 0x0000000405058212 */ /* 0x000fca00078e3cff */
[----:B------:R-:W2:Y:S04]  /*14060*/  @!P0 LDG.E.U16 R27, [R4.64] ;  /* 0x00000006041b8981 */ /* 0x000ea8000c1e1500 */
[----:B------:R0:W-:Y:S04]  /*14070*/  STL [R1+0xf8], R25 ;  /* 0x0000f81901007387 */ /* 0x0001e80000100800 */
[----:B------:R1:W-:Y:S04]  /*14080*/  STS.U16 [R14+0x9c00], R2 ;  /* 0x009c00020e007388 */ /* 0x0003e80000000400 */
[----:B0-----:R-:W3:Y:S04]  /*14090*/  LDL R25, [R1+0xb18] ;  /* 0x000b180001197983 */ /* 0x001ee80000100800 */
[----:B-1----:R-:W3:Y:S04]  /*140a0*/  LDL.LU R2, [R1+0xa4] ;  /* 0x0000a40001027983 */ /* 0x002ee80000300800 */
[----:B--2---:R0:W-:Y:S04]  /*140b0*/  STL [R1+0xf4], R27 ;  /* 0x0000f41b01007387 */ /* 0x0041e80000100800 */
[----:B0-----:R-:W2:Y:S04]  /*140c0*/  LDL.LU R27, [R1+0x1f10] ;  /* 0x001f1000011b7983 */ /* 0x001ea80000300800 */
[----:B------:R-:W2:Y:S04]  /*140d0*/  LDL R4, [R1+0xb54] ;  /* 0x000b540001047983 */ /* 0x000ea80000100800 */
[----:B------:R-:W2:Y:S01]  /*140e0*/  LDL R5, [R1+0xb58] ;  /* 0x000b580001057983 */ /* 0x000ea20000100800 */
[----:B------:R-:W-:-:S03]  /*140f0*/  PRMT R24, RZ, 0x7610, R24 ;  /* 0x00007610ff187816 */ /* 0x000fc60000000018 */
[----:B----4-:R0:W-:Y:S04]  /*14100*/  STS.U16 [R14+0xa400], R3 ;  /* 0x00a400030e007388 */ /* 0x0101e80000000400 */
[----:B0-----:R-:W4:Y:S01]  /*14110*/  LDL.LU R3, [R1+0x98] ;  /* 0x0000980001037983 */ /* 0x001f220000300800 */
[----:B--2---:R-:W-:-:S04]  /*14120*/  @!P0 LOP3.LUT R5, R5, R4, RZ, 0x3c, !PT ;  /* 0x0000000405058212 */ /* 0x004fc800078e3cff */
[----:B------:R-:W-:-:S04]  /*14130*/  @!P0 LOP3.LUT R4, R5, R4, RZ, 0x3c, !PT ;  /* 0x0000000405048212 */ /* 0x000fc800078e3cff */
[----:B------:R-:W-:-:S05]  /*14140*/  @!P0 LOP3.LUT R5, R5, R4, RZ, 0x3c, !PT ;  /* 0x0000000405058212 */ /* 0x000fca00078e3cff */
[----:B------:R0:W2:Y:S04]  /*14150*/  @!P0 LDG.E.U16 R24, [R4.64] ;  /* 0x0000000604188981 */ /* 0x0000a8000c1e1500 */
[----:B0-----:R-:W2:Y:S04]  /*14160*/  LDL R4, [R1+0xb34] ;  /* 0x000b340001047983 */ /* 0x001ea80000100800 */
[----:B------:R-:W2:Y:S01]  /*14170*/  LDL R5, [R1+0xb38] ;  /* 0x000b380001057983 */ /* 0x000ea20000100800 */
[----:B------:R-:W-:Y:S02]  /*14180*/  PRMT R0, RZ, 0x7610, R0 ;  /* 0x00007610ff007816 */ /* 0x000fe40000000000 */
[----:B--2---:R-:W-:-:S04]  /*14190*/  @!P0 LOP3.LUT R5, R5, R4, RZ, 0x3c, !PT ;  /* 0x0000000405058212 */ /* 0x004fc800078e3cff */
[----:B------:R-:W-:-:S04]  /*141a0*/  @!P0 LOP3.LUT R4, R5, R4, RZ, 0x3c, !PT ;  /* 0x0000000405048212 */ /* 0x000fc800078e3cff */
[----:B------:R-:W-:-:S05]  /*141b0*/  @!P0 LOP3.LUT R5, R5, R4, RZ, 0x3c, !PT ;  /* 0x0000000405058212 */ /* 0x000fca00078e3cff */
[----:B------:R-:W2:Y:S04]  /*141c0*/  @!P0 LDG.E.U16 R0, [R4.64] ;  /* 0x0000000604008981 */ /* 0x000ea8000c1e1500 */
[----:B------:R0:W-:Y:S04]  /*141d0*/  STL [R1+0xf0], R24 ;  /* 0x0000f01801007387 */ /* 0x0001e80000100800 */
[----:B0-----:R-:W4:Y:S04]  /*141e0*/  LDL.LU R24, [R1+0x90] ;  /* 0x0000900001187983 */ /* 0x001f280000300800 */
[----:B--2---:R-:W-:Y:S04]  /*141f0*/  STL [R1+0xec], R0 ;  /* 0x0000ec0001007387 */ /* 0x004fe80000100800 */
[----:B------:R-:W2:Y:S01]  /*14200*/  LDL R5, [R1+0xb14] ;  /* 0x000b140001057983 */ /* 0x000ea20000100800 */
[----:B------:R-:W-:Y:S01]  /*14210*/  PRMT R18, RZ, 0x7610, R18 ;  /* 0x00007610ff127816 */ /* 0x000fe20000000012 */
[----:B---3--:R-:W-:-:S02]  /*14220*/  @!P0 IMAD.MOV.U32 R4, RZ, RZ, R25 ;  /* 0x000000ffff048224 */ /* 0x008fc400078e0019 */
[----:B------:R-:W3:Y:S04]  /*14230*/  LDL.LU R25, [R1+0x14] ;  /* 0x0000140001197983 */ /* 0x000ee80000300800 */
[----:B--2---:R-:W2:Y:S04]  /*14240*/  @!P0 LDG.E.U16 R18, [R4.64] ;  /* 0x0000000604128981 */ /* 0x004ea8000c1e1500 */
[----:B--2---:R0:W-:Y:S04]  /*14250*/  STL [R1+0xe8], R18 ;  /* 0x0000e81201007387 */ /* 0x0041e80000100800 */
[----:B0-----:R-:W2:Y:S04]  /*14260*/  LDL.LU R18, [R1+0x1f0c] ;  /* 0x001f0c0001127983 */ /* 0x001ea80000300800 */
[----:B------:R-:W2:Y:S04]  /*14270*/  LDL R4, [R1+0xaf4] ;  /* 0x000af40001047983 */ /* 0x000ea80000100800 */
[----:B------:R-:W2:Y:S01]  /*14280*/  LDL R5, [R1+0xaf8] ;  /* 0x000af80001057983 */ /* 0x000ea20000100800 */
[----:B------:R-:W-:-:S03]  /*14290*/  PRMT R20, RZ, 0x7610, R20 ;  /* 0x00007610ff147816 */ /* 0x000fc60000000014 */
[----:B------:R-:W0:Y:S01]  /*142a0*/  S2R R0, SR_TID.X ;  /* 0x0000000000007919 */ /* 0x000e220000002100 */
[----:B--2---:R-:W-:-:S04]  /*142b0*/  @!P0 LOP3.LUT R5, R5, R4, RZ, 0x3c, !PT ;  /* 0x0000000405058212 */ /* 0x004fc800078e3cff */
[----:B------:R-:W-:-:S04]  /*142c0*/  @!P0 LOP3.LUT R4, R5, R4, RZ, 0x3c, !PT ;  /* 0x0000000405048212 */ /* 0x000fc800078e3cff */
[----:B------:R-:W-:-:S05]  /*142d0*/  @!P0 LOP3.LUT R5, R5, R4, RZ, 0x3c, !PT ;  /* 0x0000000405058212 */ /* 0x000fca00078e3cff */
[----:B------:R-:W2:Y:S01]  /*142e0*/  @!P0 LDG.E.U16 R20, [R4.64] ;  /* 0x0000000604148981 */ /* 0x000ea2000c1e1500 */
[----:B0-----:R-:W-:-:S03]  /*142f0*/  LOP3.LUT R0, R0, 0x7f, RZ, 0xc0, !PT ;  /* 0x0000007f00007812 */ /* 0x001fc600078ec0ff */
[----:B------:R-:W-:Y:S02]  /*14300*/  STS.U16 [R14+0xac00], R27 ;  /* 0x00ac001b0e007388 */ /* 0x000fe40000000400 */
[----:B------:R-:W-:Y:S02]  /*14310*/  IMAD.SHL.U32 R0, R0, 0x2, RZ ;  /* 0x0000000200007824 */ /* 0x000fe400078e00ff */
[----:B------:R-:W-:Y:S04]  /*14320*/  STS.U16 [R14+0xb400], R22 ;  /* 0x00b400160e007388 */ /* 0x000fe80000000400 */
[----:B------:R0:W-:Y:S02]  /*14330*/  STS.U16 [R14+0xbc00], R18 ;  /* 0x00bc00120e007388 */ /* 0x0001e40000000400 */
[----:B0-----:R-:W-:-:S02]  /*14340*/  LOP3.LUT R14, R0, 0x50, RZ, 0x3c, !PT ;  /* 0x00000050000e7812 */ /* 0x001fc400078e3cff */
[----:B------:R-:W3:Y:S04]  /*14350*/  LDL.LU R0, [R1] ;  /* 0x0000000001007983 */ /* 0x000ee80000300800 */
        /* <DEDUP_REMOVED lines=9> */
[----:B------:R0:W-:Y:S04]  /*143f0*/  STS.U16 [R14+0x8500], R28 ;  /* 0x0085001c0e007388 */ /* 0x0001e80000000400 */
[----:B0-----:R-:W3:Y:S04]  /*14400*/  LDL R28, [R1+0xa58] ;  /* 0x000a5800011c7983 */ /* 0x001ee80000100800 */
[----:B------:R-:W-:Y:S04]  /*14410*/  STS.U16 [R14+0x8d00], R2 ;  /* 0x008d00020e007388 */ /* 0x000fe80000000400 */
[----:B--2---:R0:W-:Y:S04]  /*14420*/  STL [R1+0xfc], R20 ;  /* 0x0000fc1401007387 */ /* 0x0041e80000100800 */
[----:B0-----:R-:W2:Y:S04]  /*14430*/  LDL.LU R20, [R1+0x1f04] ;  /* 0x001f040001147983 */ /* 0x001ea80000300800 */
[----:B------:R-:W2:Y:S04]  /*14440*/  LDL R4, [R1+0xab4] ;  /* 0x000ab40001047983 */ /* 0x000ea80000100800 */
[----:B------:R-:W2:Y:S04]  /*14450*/  LDL R5, [R1+0xab8] ;  /* 0x000ab80001057983 */ /* 0x000ea80000100800 */
[----:B------:R-:W3:Y:S01]  /*14460*/  LDL.LU R2, [R1+0x1f00] ;  /* 0x001f000001027983 */ /* 0x000ee20000300800 */
[----:B--2---:R-:W-:-:S04]  /*14470*/  @!P0 LOP3.LUT R5, R5, R4, RZ, 0x3c, !PT ;  /* 0x0000000405058212 */ /* 0x004fc800078e3cff */
[C---:B------:R-:W-:Y:S02]  /*14480*/  @!P0 LOP3.LUT R4, R5.reuse, R4, RZ, 0x3c, !PT ;  /* 0x0000000405048212 */ /* 0x040fe400078e3cff */
[----:B---3--:R-:W-:Y:S02]  /*14490*/  PRMT R2, RZ, 0x7610, R2 ;  /* 0x00007610ff027816 */ /* 0x008fe40000000002 */
[----:B------:R-:W-:-:S05]  /*144a0*/  @!P0 LOP3.LUT R5, R5, R4, RZ, 0x3c, !PT ;  /* 0x0000000405058212 */ /* 0x000fca00078e3cff */
[----:B------:R-:W2:Y:S04]  /*144b0*/  @!P0 LDG.E.U16 R2, [R4.64] ;  /* 0x0000000604028981 */ /* 0x000ea8000c1e1500 */
[----:B----4-:R-:W-:Y:S04]  /*144c0*/  STS.U16 [R14+0x9500], R3 ;  /* 0x009500030e007388 */ /* 0x010fe80000000400 */
[----:B--2---:R0:W-:Y:S04]  /*144d0*/  STL [R1+0x104], R2 ;  /* 0x0001040201007387 */ /* 0x0041e80000100800 */
[----:B0-----:R-:W2:Y:S04]  /*144e0*/  LDL.LU R2, [R1+0x1efc] ;  /* 0x001efc0001027983 */ /* 0x001ea80000300800 */
[----:B------:R-:W3:Y:S04]  /*144f0*/  LDL R4, [R1+0xa94] ;  /* 0x000a940001047983 */ /* 0x000ee80000100800 */
[----:B------:R-:W3:Y:S04]  /*14500*/  LDL R5, [R1+0xa98] ;  /* 0x000a980001057983 */ /* 0x000ee80000100800 */
[----:B------:R-:W4:Y:S01]  /*14510*/  LDL.LU R3, [R1+0x1ef8] ;  /* 0x001ef80001037983 */ /* 0x000f220000300800 */
[----:B---3--:R-:W-:-:S04]  /*14520*/  @!P0 LOP3.LUT R5, R5, R4, RZ, 0x3c, !PT ;  /* 0x0000000405058212 */ /* 0x008fc800078e3cff */
[C---:B------:R-:W-:Y:S02]  /*14530*/  @!P0 LOP3.LUT R4, R5.reuse, R4, RZ, 0x3c, !PT ;  /* 0x0000000405048212 */ /* 0x040fe400078e3cff */
[----:B----4-:R-:W-:Y:S02]  /*14540*/  PRMT R3, RZ, 0x7610, R3 ;  /* 0x00007610ff037816 */ /* 0x010fe40000000003 */
[----:B------:R-:W-:-:S05]  /*14550*/  @!P0 LOP3.LUT R5, R5, R4, RZ, 0x3c, !PT ;  /* 0x0000000405058212 */ /* 0x000fca00078e3cff */
[----:B------:R-:W3:Y:S04]  /*14560*/  @!P0 LDG.E.U16 R3, [R4.64] ;  /* 0x0000000604038981 */ /* 0x000ee8000c1e1500 */
[----:B------:R-:W-:Y:S04]  /*14570*/  STS.U16 [R14+0x9d00], R24 ;  /* 0x009d00180e007388 */ /* 0x000fe80000000400 */
[----:B---3--:R0:W-:Y:S04]  /*14580*/  STL [R1+0x108], R3 ;  /* 0x0001080301007387 */ /* 0x0081e80000100800 */
[----:B0-----:R-:W3:Y:S04]  /*14590*/  LDL.LU R3, [R1+0x1ef4] ;  /* 0x001ef40001037983 */ /* 0x001ee80000300800 */
[----:B------:R-:W4:Y:S04]  /*145a0*/  LDL R4, [R1+0xa74] ;  /* 0x000a740001047983 */ /* 0x000f280000100800 */
[----:B------:R-:W4:Y:S04]  /*145b0*/  LDL R5, [R1+0xa78] ;  /* 0x000a780001057983 */ /* 0x000f280000100800 */
[----:B------:R-:W2:Y:S01]  /*145c0*/  LDL.LU R24, [R1+0x1ef0] ;  /* 0x001ef00001187983 */ /* 0x000ea20000300800 */
[----:B----4-:R-:W-:-:S04]  /*145d0*/  @!P0 LOP3.LUT R5, R5, R4, RZ, 0x3c, !PT ;  /* 0x0000000405058212 */ /* 0x010fc800078e3cff */
[C---:B------:R-:W-:Y:S02]  /*145e0*/  @!P0 LOP3.LUT R4, R5.reuse, R4, RZ, 0x3c, !PT ;  /* 0x0000000405048212 */ /* 0x040fe400078e3cff */
[----:B--2---:R-:W-:Y:S02]  /*145f0*/  PRMT R24, RZ, 0x7610, R24 ;  /* 0x00007610ff187816 */ /* 0x004fe40000000018 */
[----:B------:R-:W-:-:S05]  /*14600*/  @!P0 LOP3.LUT R5, R5, R4, RZ, 0x3c, !PT ;  /* 0x0000000405058212 */ /* 0x000fca00078e3cff */
[----:B------:R-:W2:Y:S04]  /*14610*/  @!P0 LDG.E.U16 R24, [R4.64] ;  /* 0x0000000604188981 */ /* 0x000ea8000c1e1500 */
[----:B--2---:R0:W-:Y:S04]  /*14620*/  STL [R1+0x120], R24 ;  /* 0x0001201801007387 */ /* 0x0041e80000100800 */
[----:B0-----:R-:W2:Y:S04]  /*14630*/  LDL.LU R24, [R1+0x1eec] ;  /* 0x001eec0001187983 */ /* 0x001ea80000300800 */
[----:B------:R-:W4:Y:S04]  /*14640*/  LDL.LU R4, [R1+0x4c] ;  /* 0x00004c0001047983 */ /* 0x000f280000300800 */
[----:B------:R-:W3:Y:S01]  /*14650*/  LDL R5, [R1+0xa54] ;  /* 0x000a540001057983 */ /* 0x000ee20000100800 */
[----:B--2---:R-:W-:-:S03]  /*14660*/  PRMT R24, RZ, 0x7610, R24 ;  /* 0x00007610ff187816 */ /* 0x004fc60000000018 */
[----:B----4-:R0:W-:Y:S02]  /*14670*/  STS.U16 [R14+0xa500], R4 ;  /* 0x00a500040e007388 */ /* 0x0101e40000000400 */
[----:B0-----:R-:W-:Y:S02]  /*14680*/  @!P0 IMAD.MOV.U32 R4, RZ, RZ, R28 ;  /* 0x000000ffff048224 */ /* 0x001fe400078e001c */
[----:B------:R-:W2:Y:S04]  /*14690*/  LDL.LU R28, [R1+0xa0] ;  /* 0x0000a000011c7983 */ /* 0x000ea80000300800 */
[----:B---3--:R-:W3:Y:S04]  /*146a0*/  @!P0 LDG.E.U16 R24, [R4.64] ;  /* 0x0000000604188981 */ /* 0x008ee8000c1e1500 */
[----:B---3--:R0:W-:Y:S04]  /*146b0*/  STL [R1+0x11c], R24 ;  /* 0x00011c1801007387 */ /* 0x0081e80000100800 */
[----:B0-----:R-:W3:Y:S04]  /*146c0*/  LDL.LU R24, [R1+0x1ee8] ;  /* 0x001ee80001187983 */ /* 0x001ee80000300800 */
[----:B------:R-:W4:Y:S04]  /*146d0*/  LDL R4, [R1+0xa34] ;  /* 0x000a340001047983 */ /* 0x000f280000100800 */
[----:B------:R-:W4:Y:S01]  /*146e0*/  LDL R5, [R1+0xa38] ;  /* 0x000a380001057983 */ /* 0x000f220000100800 */
[----:B------:R-:W-:-:S02]  /*146f0*/  PRMT R20, RZ, 0x7610, R20 ;  /* 0x00007610ff147816 */ /* 0x000fc40000000014 */
[----:B----4-:R-:W-:-:S04]  /*14700*/  @!P0 LOP3.LUT R5, R5, R4, RZ, 0x3c, !PT ;  /* 0x0000000405058212 */ /* 0x010fc800078e3cff */
[----:B------:R-:W-:-:S04]  /*14710*/  @!P0 LOP3.LUT R4, R5, R4, RZ, 0x3c, !PT ;  /* 0x0000000405048212 */ /* 0x000fc800078e3cff */
[----:B------:R-:W-:-:S05]  /*14720*/  @!P0 LOP3.LUT R5, R5, R4, RZ, 0x3c, !PT ;  /* 0x0000000405058212 */ /* 0x000fca00078e3cff */
[----:B------:R0:W4:Y:S04]  /*14730*/  @!P0 LDG.E.U16 R20, [R4.64] ;  /* 0x0000000604148981 */ /* 0x000128000c1e1500 */
[----:B0-----:R-:W2:Y:S04]  /*14740*/  LDL R4, [R1+0xa14] ;  /* 0x000a140001047983 */ /* 0x001ea80000100800 */
[----:B------:R-:W2:Y:S01]  /*14750*/  LDL R5, [R1+0xa18] ;  /* 0x000a180001057983 */ /* 0x000ea20000100800 */
[----:B------:R-:W-:-:S03]  /*14760*/  PRMT R7, RZ, 0x7610, R7 ;  /* 0x00007610ff077816 */ /* 0x000fc60000000007 */
[----:B------:R0:W-:Y:S04]  /*14770*/  STS.U16 [R14+0xad00], R25 ;  /* 0x00ad00190e007388 */ /* 0x0001e80000000400 */
[----:B0-----:R-:W3:Y:S04]  /*14780*/  LDL R25, [R1+0x9d8] ;  /* 0x0009d80001197983 */ /* 0x001ee80000100800 */
[----:B----4-:R0:W-:Y:S01]  /*14790*/  STL [R1+0x118], R20 ;  /* 0x0001181401007387 */ /* 0x0101e20000100800 */
[----:B--2---:R-:W-:-:S04]  /*147a0*/  @!P0 LOP3.LUT R5, R5, R4, RZ, 0x3c, !PT ;  /* 0x0000000405058212 */ /* 0x004fc800078e3cff */
[----:B------:R-:W-:-:S04]  /*147b0*/  @!P0 LOP3.LUT R4, R5, R4, RZ, 0x3c, !PT ;  /* 0x0000000405048212 */ /* 0x000fc800078e3cff */
[----:B------:R-:W-:-:S05]  /*147c0*/  @!P0 LOP3.LUT R5, R5, R4, RZ, 0x3c, !PT ;  /* 0x0000000405058212 */ /* 0x000fca00078e3cff */
[----:B------:R1:W2:Y:S04]  /*147d0*/  @!P0 LDG.E.U16 R7, [R4.64] ;  /* 0x0000000604078981 */ /* 0x0002a8000c1e1500 */
[----:B-1----:R-:W4:Y:S04]  /*147e0*/  LDL R4, [R1+0x9f4] ;  /* 0x0009f40001047983 */ /* 0x002f280000100800 */
[----:B------:R-:W4:Y:S01]  /*147f0*/  LDL R5, [R1+0x9f8] ;  /* 0x0009f80001057983 */ /* 0x000f220000100800 */
[----:B------:R-:W-:-:S03]  /*14800*/  PRMT R3, RZ, 0x7610, R3 ;  /* 0x00007610ff037816 */ /* 0x000fc60000000003 */
[----:B0-----:R-:W0:Y:S01]  /*14810*/  S2R R20, SR_TID.X ;  /* 0x0000000000147919 */ /* 0x001e220000002100 */
[----:B----4-:R-:W-:-:S04]  /*14820*/  @!P0 LOP3.LUT R5, R5, R4, RZ, 0x3c, !PT ;  /* 0x0000000405058212 */ /* 0x010fc800078e3cff */
[----:B------:R-:W-:-:S04]  /*14830*/  @!P0 LOP3.LUT R4, R5, R4, RZ, 0x3c, !PT ;  /* 0x0000000405048212 */ /* 0x000fc800078e3cff */
[----:B------:R-:W-:-:S05]  /*14840*/  @!P0 LOP3.LUT R5, R5, R4, RZ, 0x3c, !PT ;  /* 0x0000000405058212 */ /* 0x000fca00078e3cff */
[----:B------:R-:W4:Y:S01]  /*14850*/  @!P0 LDG.E.U16 R3, [R4.64] ;  /* 0x0000000604038981 */ /* 0x000f22000c1e1500 */
[----:B0-----:R-:W-:-:S03]  /*14860*/  LOP3.LUT R20, R20, 0x7f, RZ, 0xc0, !PT ;  /* 0x0000007f14147812 */ /* 0x001fc600078ec0ff */
[----:B------:R0:W-:Y:S04]  /*14870*/  STS.U16 [R14+0xb500], R0 ;  /* 0x00b500000e007388 */ /* 0x0001e80000000400 */
[----:B---3--:R1:W-:Y:S04]  /*14880*/  STS.U16 [R14+0xbd00], R24 ;  /* 0x00bd00180e007388 */ /* 0x0083e80000000400 */
[----:B0-----:R-:W3:Y:S04]  /*14890*/  LDL R0, [R1+0x9b8] ;  /* 0x0009b80001007983 */ /* 0x001ee80000100800 */
[----:B--2---:R0:W-:Y:S04]  /*148a0*/  STL [R1+0x114], R7 ;  /* 0x0001140701007387 */ /* 0x0041e80000100800 */
[----:B-1----:R-:W2:Y:S01]  /*148b0*/  LDL R14, [R1+0x998] ;  /* 0x00099800010e7983 */ /* 0x002ea20000100800 */
[----:B0-----:R-:W-:-:S03]  /*148c0*/  IMAD.SHL.U32 R7, R20, 0x2, RZ ;  /* 0x0000000214077824 */ /* 0x001fc600078e00ff */
[----:B------:R-:W2:Y:S04]  /*148d0*/  LDL R20, [R1+0x994] ;  /* 0x0009940001147983 */ /* 0x000ea80000100800 */
[----:B----4-:R0:W-:Y:S04]  /*148e0*/  STL [R1+0x110], R3 ;  /* 0x0001100301007387 */ /* 0x0101e80000100800 */
[----:B0-----:R-:W4:Y:S04]  /*148f0*/  LDL.LU R3, [R1+0x1ee4] ;  /* 0x001ee40001037983 */ /* 0x001f280000300800 */
[----:B------:R-:W2:Y:S04]  /*14900*/  LDL.LU R4, [R1+0x100] ;  /* 0x0001000001047983 */ /* 0x000ea80000300800 */
[----:B------:R-:W3:Y:S01]  /*14910*/  LDL R5, [R1+0x9d4] ;  /* 0x0009d40001057983 */ /* 0x000ee20000100800 */
[----:B------:R-:W-:-:S02]  /*14920*/  LOP3.LUT R7, R7, 0x60, RZ, 0x3c, !PT ;  /* 0x0000006007077812 */ /* 0x000fc400078e3cff */
[----:B----4-:R-:W-:-:S03]  /*14930*/  PRMT R3, RZ, 0x7610, R3 ;  /* 0x00007610ff037816 */ /* 0x010fc60000000003 */
[----:B--2---:R0:W-:Y:S02]  /*14940*/  STS.U16 [R7+0x8600], R4 ;  /* 0x0086000407007388 */ /* 0x0041e40000000400 */
[----:B0-----:R-:W-:Y:S02]  /*14950*/  @!P0 IMAD.MOV.U32 R4, RZ, RZ, R25 ;  /* 0x000000ffff048224 */ /* 0x001fe400078e0019 */
[----:B------:R-:W2:Y:S04]  /*14960*/  LDL R25, [R1+0x978] ;  /* 0x0009780001197983 */ /* 0x000ea80000100800 */
[----:B---3--:R-:W3:Y:S04]  /*14970*/  @!P0 LDG.E.U16 R3, [R4.64] ;  /* 0x0000000604038981 */ /* 0x008ee8000c1e1500 */
[----:B---3--:R0:W-:Y:S04]  /*14980*/  STL [R1+0x124], R3 ;  /* 0x0001240301007387 */ /* 0x0081e80000100800 */
[----:B0-----:R-:W3:Y:S04]  /*14990*/  LDL.LU R3, [R1+0x1ee0] ;  /* 0x001ee00001037983 */ /* 0x001ee80000300800 */
[----:B------:R-:W4:Y:S04]  /*149a0*/  LDL.LU R4, [R1+0xcc] ;  /* 0x0000cc0001047983 */ /* 0x000f280000300800 */
[----:B------:R-:W2:Y:S01]  /*149b0*/  LDL R5, [R1+0x9b4] ;  /* 0x0009b40001057983 */ /* 0x000ea20000100800 */
[----:B---3--:R-:W-:-:S03]  /*149c0*/  PRMT R3, RZ, 0x7610, R3 ;  /* 0x00007610ff037816 */ /* 0x008fc60000000003 */
[----:B----4-:R0:W-:Y:S02]  /*149d0*/  STS.U16 [R7+0x8e00], R4 ;  /* 0x008e000407007388 */ /* 0x0101e40000000400 */
[----:B0-----:R-:W-:Y:S02]  /*149e0*/  @!P0 IMAD.MOV.U32 R4, RZ, RZ, R0 ;  /* 0x000000ffff048224 */ /* 0x001fe400078e0000 */
[----:B------:R-:W3:Y:S04]  /*149f0*/  LDL R0, [R1+0x958] ;  /* 0x0009580001007983 */ /* 0x000ee80000100800 */
[----:B--2---:R-:W2:Y:S04]  /*14a00*/  @!P0 LDG.E.U16 R3, [R4.64] ;  /* 0x0000000604038981 */ /* 0x004ea8000c1e1500 */
[----:B--2---:R0:W-:Y:S04]  /*14a10*/  STL [R1+0x128], R3 ;  /* 0x0001280301007387 */ /* 0x0041e80000100800 */
[----:B0-----:R-:W2:Y:S04]  /*14a20*/  LDL.LU R3, [R1+0x1edc] ;  /* 0x001edc0001037983 */ /* 0x001ea80000300800 */
[----:B------:R-:W4:Y:S01]  /*14a30*/  LDL.LU R5, [R1+0xb8] ;  /* 0x0000b80001057983 */ /* 0x000f220000300800 */
[----:B------:R-:W-:Y:S01]  /*14a40*/  PRMT R6, RZ, 0x7610, R6 ;  /* 0x00007610ff067816 */ /* 0x000fe20000000006 */
[----:B------:R-:W-:-:S02]  /*14a50*/  @!P0 IMAD.MOV.U32 R4, RZ, RZ, R14 ;  /* 0x000000ffff048224 */ /* 0x000fc400078e000e */
[----:B------:R-:W2:Y:S04]  /*14a60*/  LDL R14, [R1+0x918] ;  /* 0x00091800010e7983 */ /* 0x000ea80000100800 */
[----:B----4-:R0:W-:Y:S02]  /*14a70*/  STS.U16 [R7+0x9600], R5 ;  /* 0x0096000507007388 */ /* 0x0101e40000000400 */
[----:B0-----:R-:W-:Y:S01]  /*14a80*/  @!P0 IMAD.MOV.U32 R5, RZ, RZ, R20 ;  /* 0x000000ffff058224 */ /* 0x001fe200078e0014 */
[----:B--2---:R-:W-:Y:S01]  /*14a90*/  PRMT R3, RZ, 0x7610, R3 ;  /* 0x00007610ff037816 */ /* 0x004fe20000000003 */
[----:B------:R-:W2:Y:S04]  /*14aa0*/  LDL R20, [R1+0x938] ;  /* 0x0009380001147983 */ /* 0x000ea80000100800 */
[----:B------:R0:W4:Y:S04]  /*14ab0*/  @!P0 LDG.E.U16 R6, [R4.64] ;  /* 0x0000000604068981 */ /* 0x000128000c1e1500 */
[----:B0-----:R-:W2:Y:S01]  /*14ac0*/  LDL R5, [R1+0x974] ;  /* 0x0009740001057983 */ /* 0x001ea20000100800 */
[----:B------:R-:W-:-:S05]  /*14ad0*/  @!P0 IMAD.MOV.U32 R4, RZ, RZ, R25 ;  /* 0x000000ffff048224 */ /* 0x000fca00078e0019 */
[----:B--2---:R-:W2:Y:S04]  /*14ae0*/  @!P0 LDG.E.U16 R3, [R4.64] ;  /* 0x0000000604038981 */ /* 0x004ea8000c1e1500 */
[----:B----4-:R0:W-:Y:S04]  /*14af0*/  STL [R1+0x10c], R6 ;  /* 0x00010c0601007387 */ /* 0x0101e80000100800 */
[----:B------:R1:W-:Y:S04]  /*14b00*/  STS.U16 [R7+0x9e00], R28 ;  /* 0x009e001c07007388 */ /* 0x0003e80000000400 */
[----:B0-----:R-:W4:Y:S04]  /*14b10*/  LDL.LU R6, [R1+0x140] ;  /* 0x0001400001067983 */ /* 0x001f280000300800 */
[----:B-1----:R-:W3:Y:S04]  /*14b20*/  LDL.LU R28, [R1+0x8f4] ;  /* 0x0008f400011c7983 */ /* 0x002ee80000300800 */
[----:B------:R-:W3:Y:S04]  /*14b30*/  LDL.LU R25, [R1+0x13c] ;  /* 0x00013c0001197983 */ /* 0x000ee80000300800 */
[----:B--2---:R0:W-:Y:S04]  /*14b40*/  STL [R1+0x100], R3 ;  /* 0x0001000301007387 */ /* 0x0041e80000100800 */
[----:B0-----:R-:W2:Y:S04]  /*14b50*/  LDL.LU R3, [R1+0x1ed8] ;  /* 0x001ed80001037983 */ /* 0x001ea80000300800 */
[----:B------:R-:W3:Y:S04]  /*14b60*/  LDL.LU R4, [R1+0x80] ;  /* 0x0000800001047983 */ /* 0x000ee80000300800 */
[----:B------:R-:W4:Y:S01]  /*14b70*/  LDL R5, [R1+0x954] ;  /* 0x0009540001057983 */ /* 0x000f220000100800 */
[----:B--2---:R-:W-:-:S03]  /*14b80*/  PRMT R3, RZ, 0x7610, R3 ;  /* 0x00007610ff037816 */ /* 0x004fc60000000003 */
[----:B---3--:R0:W-:Y:S02]  /*14b90*/  STS.U16 [R7+0xa600], R4 ;  /* 0x00a6000407007388 */ /* 0x0081e40000000400 */
[----:B0-----:R-:W-:Y:S02]  /*14ba0*/  @!P0 IMAD.MOV.U32 R4, RZ, RZ, R0 ;  /* 0x000000ffff048224 */ /* 0x001fe400078e0000 */
[----:B------:R-:W2:Y:S04]  /*14bb0*/  LDL.LU R0, [R1+0x138] ;  /* 0x0001380001007983 */ /* 0x000ea80000300800 */
[----:B----4-:R-:W3:Y:S04]  /*14bc0*/  @!P0 LDG.E.U16 R3, [R4.64] ;  /* 0x0000000604038981 */ /* 0x010ee8000c1e1500 */
[----:B---3--:R0:W-:Y:S04]  /*14bd0*/  STL [R1+0xcc], R3 ;  /* 0x0000cc0301007387 */ /* 0x0081e80000100800 */
[----:B0-----:R-:W3:Y:S04]  /*14be0*/  LDL.LU R3, [R1+0x1ed4] ;  /* 0x001ed40001037983 */ /* 0x001ee80000300800 */
[----:B------:R-:W4:Y:S04]  /*14bf0*/  LDL.LU R4, [R1+0x30] ;  /* 0x0000300001047983 */ /* 0x000f280000300800 */
[----:B------:R-:W2:Y:S01]  /*14c00*/  LDL R5, [R1+0x934] ;  /* 0x0009340001057983 */ /* 0x000ea20000100800 */
[----:B------:R-:W-:-:S03]  /*14c10*/  PRMT R2, RZ, 0x7610, R2 ;  /* 0x00007610ff027816 */ /* 0x000fc60000000002 */
[----:B----4-:R0:W-:Y:S02]  /*14c20*/  STS.U16 [R7+0xae00], R4 ;  /* 0x00ae000407007388 */ /* 0x0101e40000000400 */
[----:B0-----:R-:W-:Y:S02]  /*14c30*/  @!P0 IMAD.MOV.U32 R4, RZ, RZ, R20 ;  /* 0x000000ffff048224 */ /* 0x001fe400078e0014 */
[----:B------:R-:W4:Y:S04]  /*14c40*/  LDL.LU R20, [R1+0x134] ;  /* 0x0001340001147983 */ /* 0x000f280000300800 */
[----:B--2---:R0:W2:Y:S04]  /*14c50*/  @!P0 LDG.E.U16 R2, [R4.64] ;  /* 0x0000000604028981 */ /* 0x0040a8000c1e1500 */
[----:B0-----:R-:W2:Y:S04]  /*14c60*/  LDL.LU R4, [R1+0x18] ;  /* 0x0000180001047983 */ /* 0x001ea80000300800 */
[----:B------:R-:W4:Y:S01]  /*14c70*/  LDL R5, [R1+0x914] ;  /* 0x0009140001057983 */ /* 0x000f220000100800 */
[----:B---3--:R-:W-:-:S03]  /*14c80*/  PRMT R3, RZ, 0x7610, R3 ;  /* 0x00007610ff037816 */ /* 0x008fc60000000003 */
[----:B--2---:R0:W-:Y:S02]  /*14c90*/  STS.U16 [R7+0xb600], R4 ;  /* 0x00b6000407007388 */ /* 0x0041e40000000400 */
[----:B0-----:R-:W-:-:S05]  /*14ca0*/  @!P0 IMAD.MOV.U32 R4, RZ, RZ, R14 ;  /* 0x000000ffff048224 */ /* 0x001fca00078e000e */
[----:B----4-:R-:W2:Y:S04]  /*14cb0*/  @!P0 LDG.E.U16 R3, [R4.64] ;  /* 0x0000000604038981 */ /* 0x010ea8000c1e1500 */
[----:B------:R0:W-:Y:S04]  /*14cc0*/  STL [R1+0xbc], R2 ;  /* 0x0000bc0201007387 */ /* 0x0001e80000100800 */
[----:B0-----:R-:W0:Y:S02]  /*14cd0*/  S2R R2, SR_TID.X ;  /* 0x0000000000027919 */ /* 0x001e240000002100 */
[----:B0-----:R-:W-:-:S02]  /*14ce0*/  LOP3.LUT R14, R2, 0x7f, RZ, 0xc0, !PT ;  /* 0x0000007f020e7812 */ /* 0x001fc400078ec0ff */
[----:B------:R-:W3:Y:S04]  /*14cf0*/  LDL.LU R2, [R1+0x130] ;  /* 0x0001300001027983 */ /* 0x000ee80000300800 */
[----:B--2---:R0:W-:Y:S04]  /*14d00*/  STL [R1+0xb8], R3 ;  /* 0x0000b80301007387 */ /* 0x0041e80000100800 */
[----:B0-----:R-:W2:Y:S04]  /*14d10*/  LDL.LU R3, [R1+0x1ed0] ;  /* 0x001ed00001037983 */ /* 0x001ea80000300800 */
[----:B------:R-:W4:Y:S01]  /*14d20*/  LDL R5, [R1+0x8f8] ;  /* 0x0008f80001057983 */ /* 0x000f220000100800 */
[----:B------:R-:W-:Y:S01]  /*14d30*/  PRMT R8, RZ, 0x7610, R8 ;  /* 0x00007610ff087816 */ /* 0x000fe20000000008 */
[----:B------:R-:W-:-:S02]  /*14d40*/  IMAD.SHL.U32 R14, R14, 0x2, RZ ;  /* 0x000000020e0e7824 */ /* 0x000fc400078e00ff */
[----:B----4-:R-:W-:Y:S02]  /*14d50*/  @!P0 IMAD.MOV.U32 R4, RZ, RZ, R5 ;  /* 0x000000ffff048224 */ /* 0x010fe400078e0005 */
[----:B------:R-:W-:-:S05]  /*14d60*/  @!P0 IMAD.MOV.U32 R5, RZ, RZ, R28 ;  /* 0x000000ffff058224 */ /* 0x000fca00078e001c */
[----:B------:R0:W4:Y:S04]  /*14d70*/  @!P0 LDG.E.U16 R8, [R4.64] ;  /* 0x0000000604088981 */ /* 0x000128000c1e1500 */
[----:B--2---:R1:W-:Y:S01]  /*14d80*/  STS.U16 [R7+0xbe00], R3 ;  /* 0x00be000307007388 */ /* 0x0043e20000000400 */
[----:B------:R-:W-:-:S03]  /*14d90*/  LOP3.LUT R14, R14, 0x70, RZ, 0x3c, !PT ;  /* 0x000000700e0e7812 */ /* 0x000fc600078e3cff */
[----:B-1----:R-:W2:Y:S04]  /*14da0*/  LDL.LU R7, [R1+0x12c] ;  /* 0x00012c0001077983 */ /* 0x002ea80000300800 */
[----:B------:R-:W-:Y:S04]  /*14db0*/  STL [R1+0xcf0], R28 ;  /* 0x000cf01c01007387 */ /* 0x000fe80000100800 */
[----:B0-----:R-:W2:Y:S04]  /*14dc0*/  LDL R4, [R1+0x8d4] ;  /* 0x0008d40001047983 */ /* 0x001ea80000100800 */
[----:B------:R-:W2:Y:S04]  /*14dd0*/  LDL R5, [R1+0x8d8] ;  /* 0x0008d80001057983 */ /* 0x000ea80000100800 */
[----:B------:R-:W-:Y:S04]  /*14de0*/  STS.U16 [R14+0x8700], R6 ;  /* 0x008700060e007388 */ /* 0x000fe80000000400 */
[----:B----4-:R0:W-:Y:S04]  /*14df0*/  STL [R1+0xa4], R8 ;  /* 0x0000a40801007387 */ /* 0x0101e80000100800 */
[----:B0-----:R-:W4:Y:S04]  /*14e00*/  LDL.LU R8, [R1+0x70] ;  /* 0x0000700001087983 */ /* 0x001f280000300800 */
[----:B------:R-:W3:Y:S01]  /*14e10*/  LDL.LU R6, [R1+0x1ecc] ;  /* 0x001ecc0001067983 */ /* 0x000ee20000300800 */
[----:B--2---:R-:W-:-:S04]  /*14e20*/  @!P0 LOP3.LUT R5, R5, R4, RZ, 0x3c, !PT ;  /* 0x0000000405058212 */ /* 0x004fc800078e3cff */
[----:B------:R-:W-:-:S04]  /*14e30*/  @!P0 LOP3.LUT R4, R5, R4, RZ, 0x3c, !PT ;  /* 0x0000000405048212 */ /* 0x000fc800078e3cff */
[----:B------:R-:W-:Y:S02]  /*14e40*/  @!P0 LOP3.LUT R5, R5, R4, RZ, 0x3c, !PT ;  /* 0x0000000405058212 */ /* 0x000fe400078e3cff */
[----:B---3--:R-:W-:-:S06]  /*14e50*/  PRMT R6, RZ, 0x7610, R6 ;  /* 0x00007610ff067816 */ /* 0x008fcc0000000006 */
[----:B------:R-:W2:Y:S04]  /*14e60*/  @!P0 LDG.E.U16 R6, [R4.64] ;  /* 0x0000000604068981 */ /* 0x000ea8000c1e1500 */
[----:B------:R-:W-:Y:S04]  /*14e70*/  STS.U16 [R14+0x8f00], R25 ;  /* 0x008f00190e007388 */ /* 0x000fe80000000400 */
[----:B--2---:R0:W-:Y:S04]  /*14e80*/  STL [R1+0xa0], R6 ;  /* 0x0000a00601007387 */ /* 0x0041e80000100800 */
[----:B0-----:R-:W2:Y:S04]  /*14e90*/  LDL.LU R6, [R1+0x1ec8] ;  /* 0x001ec80001067983 */ /* 0x001ea80000300800 */
[----:B------:R-:W3:Y:S04]  /*14ea0*/  LDL R4, [R1+0x8bc] ;  /* 0x0008bc0001047983 */ /* 0x000ee80000100800 */
[----:B------:R-:W3:Y:S04]  /*14eb0*/  LDL R5, [R1+0xc98] ;  /* 0x000c980001057983 */ /* 0x000ee80000100800 */
[----:B------:R-:W2:Y:S01]  /*14ec0*/  LDL.LU R25, [R1+0x1ec4] ;  /* 0x001ec40001197983 */ /* 0x000ea20000300800 */
[----:B---3--:R-:W-:-:S04]  /*14ed0*/  @!P0 LOP3.LUT R5, R5, R4, RZ, 0x3c, !PT ;  /* 0x0000000405058212 */ /* 0x008fc800078e3cff */
[C---:B------:R-:W-:Y:S02]  /*14ee0*/  @!P0 LOP3.LUT R4, R5.reuse, R4, RZ, 0x3c, !PT ;  /* 0x0000000405048212 */ /* 0x040fe400078e3cff */
[----:B--2---:R-:W-:Y:S02]  /*14ef0*/  PRMT R25, RZ, 0x7610, R25 ;  /* 0x00007610ff197816 */ /* 0x004fe40000000019 */
[----:B------:R-:W-:-:S05]  /*14f00*/  @!P0 LOP3.LUT R5, R5, R4, RZ, 0x3c, !PT ;  /* 0x0000000405058212 */ /* 0x000fca00078e3cff */
[----:B------:R0:W2:Y:S04]  /*14f10*/  @!P0 LDG.E.U16 R25, [R4.64] ;  /* 0x0000000604198981 */ /* 0x0000a8000c1e1500 */
[----:B------:R-:W-:Y:S04]  /*14f20*/  STS.U16 [R14+0x9700], R0 ;  /* 0x009700000e007388 */ /* 0x000fe80000000400 */
[----:B0-----:R-:W3:Y:S04]  /*14f30*/  LDL R4, [R1+0x8ac] ;  /* 0x0008ac0001047983 */ /* 0x001ee80000100800 */
[----:B------:R-:W3:Y:S04]  /*14f40*/  LDL R5, [R1+0xc88] ;  /* 0x000c880001057983 */ /* 0x000ee80000100800 */
[----:B--2---:R0:W-:Y:S04]  /*14f50*/  STL [R1+0x9c], R25 ;  /* 0x00009c1901007387 */ /* 0x0041e80000100800 */
[----:B0-----:R-:W2:Y:S04]  /*14f60*/  LDL.LU R25, [R1+0x2c] ;  /* 0x00002c0001197983 */ /* 0x001ea80000300800 */
[----:B------:R-:W2:Y:S01]  /*14f70*/  LDL.LU R0, [R1+0x1ec0] ;  /* 0x001ec00001007983 */ /* 0x000ea20000300800 */
[----:B---3--:R-:W-:-:S04]  /*14f80*/  @!P0 LOP3.LUT R5, R5, R4, RZ, 0x3c, !PT ;  /* 0x0000000405058212 */ /* 0x008fc800078e3cff */
[----:B------:R-:W-:-:S04]  /*14f90*/  @!P0 LOP3.LUT R4, R5, R4, RZ, 0x3c, !PT ;  /* 0x0000000405048212 */ /* 0x000fc800078e3cff */
[----:B------:R-:W-:Y:S02]  /*14fa0*/  @!P0 LOP3.LUT R5, R5, R4, RZ, 0x3c, !PT ;  /* 0x0000000405058212 */ /* 0x000fe400078e3cff */
[----:B--2---:R-:W-:-:S06]  /*14fb0*/  PRMT R0, RZ, 0x7610, R0 ;  /* 0x00007610ff007816 */ /* 0x004fcc0000000000 */
        /* <DEDUP_REMOVED lines=33> */
[----:B0-----:R-:W3:Y:S04]  /*151d0*/  LDL.LU R7, [R1+0x44] ;  /* 0x0000440001077983 */ /* 0x001ee80000300800 */
        /* <DEDUP_REMOVED lines=9> */
[----:B----4-:R0:W-:Y:S04]  /*15270*/  STS.U16 [R14+0xb700], R8 ;  /* 0x00b700080e007388 */ /* 0x0101e80000000400 */
[----:B0-----:R-:W3:Y:S04]  /*15280*/  LDL.LU R8, [R1+0x48] ;  /* 0x0000480001087983 */ /* 0x001ee80000300800 */
[----:B--2---:R0:W-:Y:S04]  /*15290*/  STL [R1+0x88], R2 ;  /* 0x0000880201007387 */ /* 0x0041e80000100800 */
[----:B0-----:R-:W2:Y:S04]  /*152a0*/  LDL.LU R2, [R1+0x1eac] ;  /* 0x001eac0001027983 */ /* 0x001ea80000300800 */
[----:B------:R-:W4:Y:S04]  /*152b0*/  LDL R4, [R1+0xbec] ;  /* 0x000bec0001047983 */ /* 0x000f280000100800 */
[----:B------:R-:W4:Y:S04]  /*152c0*/  LDL R5, [R1+0xbf0] ;  /* 0x000bf00001057983 */ /* 0x000f280000100800 */
[----:B--2---:R0:W-:Y:S04]  /*152d0*/  STS.U16 [R14+0xbf00], R2 ;  /* 0x00bf00020e007388 */ /* 0x0041e80000000400 */
[----:B0-----:R-:W2:Y:S04]  /*152e0*/  LDL.LU R14, [R1+0x1ea8] ;  /* 0x001ea800010e7983 */ /* 0x001ea80000300800 */
        /* <DEDUP_REMOVED lines=14> */
[----:B------:R-:W4:Y:S04]  /*153d0*/  @!P0 LDG.E.U16 R14, [R4.64] ;  /* 0x00000006040e8981 */ /* 0x000f28000c1e1500 */
[----:B--2---:R0:W-:Y:S04]  /*153e0*/  STS.U16 [R2], R25 ;  /* 0x0000001902007388 */ /* 0x0041e80000000400 */
[----:B0-----:R-:W2:Y:S04]  /*153f0*/  LDL.LU R25, [R1+0x68] ;  /* 0x0000680001197983 */ /* 0x001ea80000300800 */
[----:B----4-:R0:W-:Y:S04]  /*15400*/  STL [R1+0x80], R14 ;  /* 0x0000800e01007387 */ /* 0x0101e80000100800 */
[----:B0-----:R-:W4:Y:S04]  /*15410*/  LDL.LU R14, [R1+0x1e9c] ;  /* 0x001e9c00010e7983 */ /* 0x001f280000300800 */
[----:B------:R-:W2:Y:S04]  /*15420*/  LDL R4, [R1+0xbac] ;  /* 0x000bac0001047983 */ /* 0x000ea80000100800 */
[----:B------:R-:W2:Y:S01]  /*15430*/  LDL R5, [R1+0xbb0] ;  /* 0x000bb00001057983 */ /* 0x000ea20000100800 */
[----:B------:R-:W-:-:S03]  /*15440*/  PRMT R6, RZ, 0x7610, R6 ;  /* 0x00007610ff067816 */ /* 0x000fc60000000006 */
[----:B------:R0:W-:Y:S04]  /*15450*/  STS.U16 [R2+0x400], R0 ;  /* 0x0004000002007388 */ /* 0x0001e80000000400 */
[----:B0-----:R-:W3:Y:S01]  /*15460*/  LDL.LU R0, [R1+0x64] ;  /* 0x0000640001007983 */ /* 0x001ee20000300800 */
[----:B--2---:R-:W-:-:S04]  /*15470*/  @!P0 LOP3.LUT R5, R5, R4, RZ, 0x3c, !PT ;  /* 0x0000000405058212 */ /* 0x004fc800078e3cff */
[----:B------:R-:W-:-:S04]  /*15480*/  @!P0 LOP3.LUT R4, R5, R4, RZ, 0x3c, !PT ;  /* 0x0000000405048212 */ /* 0x000fc800078e3cff */
[----:B------:R-:W-:-:S05]  /*15490*/  @!P0 LOP3.LUT R5, R5, R4, RZ, 0x3c, !PT ;  /* 0x0000000405058212 */ /* 0x000fca00078e3cff */
[----:B------:R0:W2:Y:S04]  /*154a0*/  @!P0 LDG.E.U16 R6, [R4.64] ;  /* 0x0000000604068981 */ /* 0x0000a8000c1e1500 */
[----:B0-----:R-:W2:Y:S04]  /*154b0*/  LDL R4, [R1+0xb8c] ;  /* 0x000b8c0001047983 */ /* 0x001ea80000100800 */
[----:B------:R-:W2:Y:S01]  /*154c0*/  LDL R5, [R1+0xb90] ;  /* 0x000b900001057983 */ /* 0x000ea20000100800 */
[----:B----4-:R-:W-:Y:S02]  /*154d0*/  PRMT R14, RZ, 0x7610, R14 ;  /* 0x00007610ff0e7816 */ /* 0x010fe4000000000e */
[----:B--2---:R-:W-:-:S04]  /*154e0*/  @!P0 LOP3.LUT R5, R5, R4, RZ, 0x3c, !PT ;  /* 0x0000000405058212 */ /* 0x004fc800078e3cff */
[----:B------:R-:W-:-:S04]  /*154f0*/  @!P0 LOP3.LUT R4, R5, R4, RZ, 0x3c, !PT ;  /* 0x0000000405048212 */ /* 0x000fc800078e3cff */
[----:B------:R-:W-:-:S05]  /*15500*/  @!P0 LOP3.LUT R5, R5, R4, RZ, 0x3c, !PT ;  /* 0x0000000405058212 */ /* 0x000fca00078e3cff */
[----:B------:R-:W2:Y:S04]  /*15510*/  @!P0 LDG.E.U16 R14, [R4.64] ;  /* 0x00000006040e8981 */ /* 0x000ea8000c1e1500 */
[----:B------:R0:W-:Y:S04]  /*15520*/  STS.U16 [R2+0x800], R20 ;  /* 0x0008001402007388 */ /* 0x0001e80000000400 */
[----:B0-----:R-:W4:Y:S04]  /*15530*/  LDL R20, [R1+0xb30] ;  /* 0x000b300001147983 */ /* 0x001f280000100800 */
[----:B------:R0:W-:Y:S04]  /*15540*/  STL [R1+0x7c], R6 ;  /* 0x00007c0601007387 */ /* 0x0001e80000100800 */
        /* <DEDUP_REMOVED lines=15> */
[----:B------:R-:W3:Y:S04]  /*15640*/  LDL R5, [R1+0xb50] ;  /* 0x000b500001057983 */ /* 0x000ee80000100800 */
[----:B------:R0:W-:Y:S04]  /*15650*/  STS.U16 [R2+0x1000], R8 ;  /* 0x0010000802007388 */ /* 0x0001e80000000400 */
[----:B0-----:R-:W4:Y:S01]  /*15660*/  LDL.LU R8, [R1+0x58] ;  /* 0x0000580001087983 */ /* 0x001f220000300800 */
[----:B--2---:R-:W-:-:S02]  /*15670*/  PRMT R14, RZ, 0x7610, R14 ;  /* 0x00007610ff0e7816 */ /* 0x004fc4000000000e */
[----:B---3--:R-:W-:-:S04]  /*15680*/  @!P0 LOP3.LUT R5, R5, R4, RZ, 0x3c, !PT ;  /* 0x0000000405058212 */ /* 0x008fc800078e3cff */
[----:B------:R-:W-:-:S04]  /*15690*/  @!P0 LOP3.LUT R4, R5, R4, RZ, 0x3c, !PT ;  /* 0x0000000405048212 */ /* 0x000fc800078e3cff */
[----:B------:R-:W-:-:S05]  /*156a0*/  @!P0 LOP3.LUT R5, R5, R4, RZ, 0x3c, !PT ;  /* 0x0000000405058212 */ /* 0x000fca00078e3cff */
[----:B------:R0:W2:Y:S04]  /*156b0*/  @!P0 LDG.E.U16 R14, [R4.64] ;  /* 0x00000006040e8981 */ /* 0x0000a8000c1e1500 */
[----:B0-----:R-:W3:Y:S04]  /*156c0*/  LDL.LU R4, [R1+0x50] ;  /* 0x0000500001047983 */ /* 0x001ee80000300800 */
[----:B------:R-:W2:Y:S01]  /*156d0*/  LDL R5, [R1+0xb2c] ;  /* 0x000b2c0001057983 */ /* 0x000ea20000100800 */
[----:B------:R-:W-:-:S03]  /*156e0*/  PRMT R26, RZ, 0x7610, R26 ;  /* 0x00007610ff1a7816 */ /* 0x000fc6000000001a */
[----:B---3--:R4:W-:Y:S02]  /*156f0*/  STS.U16 [R2+0x1400], R4 ;  /* 0x0014000402007388 */ /* 0x0089e40000000400 */
[----:B----4-:R-:W-:-:S05]  /*15700*/  @!P0 IMAD.MOV.U32 R4, RZ, RZ, R20 ;  /* 0x000000ffff048224 */ /* 0x010fca00078e0014 */
[----:B--2---:R-:W2:Y:S04]  /*15710*/  @!P0 LDG.E.U16 R26, [R4.64] ;  /* 0x00000006041a8981 */ /* 0x004ea8000c1e1500 */
[----:B------:R0:W-:Y:S04]  /*15720*/  STL [R1+0x70], R14 ;  /* 0x0000700e01007387 */ /* 0x0001e80000100800 */
[----:B0-----:R-:W3:Y:S04]  /*15730*/  LDL.LU R14, [R1+0xb4] ;  /* 0x0000b400010e7983 */ /* 0x001ee80000300800 */
[----:B------:R-:W4:Y:S04]  /*15740*/  LDL.LU R20, [R1+0xb0] ;  /* 0x0000b00001147983 */ /* 0x000f280000300800 */
        /* <DEDUP_REMOVED lines=24> */
[----:B------:R-:W2:Y:S04]  /*158d0*/  LDL R4, [R1+0xacc] ;  /* 0x000acc0001047983 */ /* 0x000ea80000100800 */
[----:B------:R-:W2:Y:S01]  /*158e0*/  LDL R5, [R1+0xad0] ;  /* 0x000ad00001057983 */ /* 0x000ea20000100800 */
[----:B------:R-:W-:-:S02]  /*158f0*/  PRMT R28, RZ, 0x7610, R28 ;  /* 0x00007610ff1c7816 */ /* 0x000fc4000000001c */
[----:B--2---:R-:W-:-:S04]  /*15900*/  @!P0 LOP3.LUT R5, R5, R4, RZ, 0x3c, !PT ;  /* 0x0000000405058212 */ /* 0x004fc800078e3cff */
[----:B------:R-:W-:-:S04]  /*15910*/  @!P0 LOP3.LUT R4, R5, R4, RZ, 0x3c, !PT ;  /* 0x0000000405048212 */ /* 0x000fc800078e3cff */
[----:B------:R-:W-:-:S05]  /*15920*/  @!P0 LOP3.LUT R5, R5, R4, RZ, 0x3c, !PT ;  /* 0x0000000405058212 */ /* 0x000fca00078e3cff */
[----:B------:R0:W2:Y:S04]  /*15930*/  @!P0 LDG.E.U16 R28, [R4.64] ;  /* 0x00000006041c8981 */ /* 0x0000a8000c1e1500 */
[----:B------:R1:W-:Y:S04]  /*15940*/  STS.U16 [R2+0x2000], R6 ;  /* 0x0020000602007388 */ /* 0x0003e80000000400 */
[----:B-1----:R-:W3:Y:S04]  /*15950*/  LDL.LU R6, [R1+0x1e84] ;  /* 0x001e840001067983 */ /* 0x002ee80000300800 */
[----:B0-----:R-:W3:Y:S04]  /*15960*/  LDL R4, [R1+0xaac] ;  /* 0x000aac0001047983 */ /* 0x001ee80000100800 */
[----:B------:R-:W3:Y:S04]  /*15970*/  LDL R5, [R1+0xab0] ;  /* 0x000ab00001057983 */ /* 0x000ee80000100800 */
[----:B------:R-:W-:Y:S04]  /*15980*/  STS.U16 [R2+0x2400], R7 ;  /* 0x0024000702007388 */ /* 0x000fe80000000400 */
        /* <DEDUP_REMOVED lines=52> */
[----:B------:R-:W-:Y:S04]  /*15cd0*/  STS.U16 [R2+0x3800], R0 ;  /* 0x0038000002007388 */ /* 0x000fe80000000400 */
[----:B--2---:R0:W-:Y:S04]  /*15ce0*/  STL [R1+0x4c], R25 ;  /* 0x00004c1901007387 */ /* 0x0041e80000100800 */
[----:B0-----:R-:W2:Y:S04]  /*15cf0*/  LDL.LU R25, [R1+0x1e5c] ;  /* 0x001e5c0001197983 */ /* 0x001ea80000300800 */
        /* <DEDUP_REMOVED lines=10> */
[----:B------:R-:W4:Y:S04]  /*15da0*/  LDL R4, [R1+0x9ec] ;  /* 0x0009ec0001047983 */ /* 0x000f280000100800 */
[----:B------:R-:W4:Y:S04]  /*15db0*/  LDL R5, [R1+0x9f0] ;  /* 0x0009f00001057983 */ /* 0x000f280000100800 */
[----:B--2---:R0:W-:Y:S04]  /*15dc0*/  STS.U16 [R2+0x3c00], R0 ;  /* 0x003c000002007388 */ /* 0x0041e80000000400 */
[----:B0-----:R-:W2:Y:S01]  /*15dd0*/  LDL.LU R0, [R1+0x1e50] ;  /* 0x001e500001007983 */ /* 0x001ea20000300800 */
        /* <DEDUP_REMOVED lines=9> */
[----:B------:R-:W-:-:S03]  /*15e70*/  PRMT R26, RZ, 0x7610, R26 ;  /* 0x00007610ff1a7816 */ /* 0x000fc6000000001a */
[----:B------:R0:W-:Y:S04]  /*15e80*/  STS.U16 [R2+0x4000], R28 ;  /* 0x0040001c02007388 */ /* 0x0001e80000000400 */
[----:B0-----:R-:W2:Y:S01]  /*15e90*/  LDL.LU R28, [R1+0x8f0] ;  /* 0x0008f000011c7983 */ /* 0x001ea20000300800 */
        /* <DEDUP_REMOVED lines=12> */
[----:B0-----:R-:W3:Y:S04]  /*15f60*/  LDL.LU R26, [R1+0xc] ;  /* 0x00000c00011a7983 */ /* 0x001ee80000300800 */
        /* <DEDUP_REMOVED lines=38> */
[----:B------:R-:W-:Y:S02]  /*161d0*/  PRMT R19, RZ, 0x7610, R19 ;  /* 0x00007610ff137816 */ /* 0x000fe40000000013 */
[----:B----4-:R-:W-:-:S04]  /*161e0*/  @!P0 LOP3.LUT R5, R5, R4, RZ, 0x3c, !PT ;  /* 0x0000000405058212 */ /* 0x010fc800078e3cff */
[----:B------:R-:W-:-:S04]  /*161f0*/  @!P0 LOP3.LUT R4, R5, R4, RZ, 0x3c, !PT ;  /* 0x0000000405048212 */ /* 0x000fc800078e3cff */
[----:B------:R-:W-:-:S05]  /*16200*/  @!P0 LOP3.LUT R5, R5, R4, RZ, 0x3c, !PT ;  /* 0x0000000405058212 */ /* 0x000fca00078e3cff */
[----:B------:R-:W4:Y:S04]  /*16210*/  @!P0 LDG.E.U16 R19, [R4.64] ;  /* 0x0000000604138981 */ /* 0x000f28000c1e1500 */
[----:B--2---:R-:W-:Y:S04]  /*16220*/  STL [R1+0x1de0], R0 ;  /* 0x001de00001007387 */ /* 0x004fe80000100800 */
[----:B----4-:R0:W-:Y:S04]  /*16230*/  STL [R1+0x28], R19 ;  /* 0x0000281301007387 */ /* 0x0101e80000100800 */
[----:B0-----:R-:W2:Y:S04]  /*16240*/  LDL.LU R19, [R1+0x1e38] ;  /* 0x001e380001137983 */ /* 0x001ea80000300800 */
[----:B------:R-:W4:Y:S04]  /*16250*/  LDL.LU R4, [R1+0x24] ;  /* 0x0000240001047983 */ /* 0x000f280000300800 */
[----:B------:R-:W3:Y:S01]  /*16260*/  LDL R5, [R1+0x8ec] ;  /* 0x0008ec0001057983 */ /* 0x000ee20000100800 */
[----:B--2---:R-:W-:-:S03]  /*16270*/  PRMT R19, RZ, 0x7610, R19 ;  /* 0x00007610ff137816 */ /* 0x004fc60000000013 */
[----:B----4-:R0:W-:Y:S02]  /*16280*/  STS.U16 [R2+0x5c00], R4 ;  /* 0x005c000402007388 */ /* 0x0101e40000000400 */
[----:B0-----:R-:W-:-:S05]  /*16290*/  @!P0 IMAD.MOV.U32 R4, RZ, RZ, R28 ;  /* 0x000000ffff048224 */ /* 0x001fca00078e001c */
[----:B---3--:R-:W2:Y:S04]  /*162a0*/  @!P0 LDG.E.U16 R19, [R4.64] ;  /* 0x0000000604138981 */ /* 0x008ea8000c1e1500 */
[----:B------:R-:W-:Y:S04]  /*162b0*/  STL [R1+0xcf4], R28 ;  /* 0x000cf41c01007387 */ /* 0x000fe80000100800 */
[----:B------:R-:W-:Y:S04]  /*162c0*/  STS.U16 [R2+0x6000], R26 ;  /* 0x0060001a02007388 */ /* 0x000fe80000000400 */
        /* <DEDUP_REMOVED lines=10> */
[----:B---3--:R0:W-:Y:S04]  /*16370*/  STL [R1+0x20], R26 ;  /* 0x0000201a01007387 */ /* 0x0081e80000100800 */
[----:B0-----:R-:W3:Y:S04]  /*16380*/  LDL.LU R26, [R1+0x1e2c] ;  /* 0x001e2c00011a7983 */ /* 0x001ee80000300800 */
        /* <DEDUP_REMOVED lines=16> */
[----:B----4-:R0:W-:Y:S04]  /*16490*/  STL [R1+0x18], R13 ;  /* 0x0000180d01007387 */ /* 0x0101e80000100800 */
[----:B0-----:R-:W4:Y:S04]  /*164a0*/  LDL.LU R13, [R1+0x1e24] ;  /* 0x001e2400010d7983 */ /* 0x001f280000300800 */
[----:B------:R-:W2:Y:S04]  /*164b0*/  LDL R4, [R1+0xc64] ;  /* 0x000c640001047983 */ /* 0x000ea80000100800 */
[----:B------:R-:W2:Y:S01]  /*164c0*/  LDL R5, [R1+0xc68] ;  /* 0x000c680001057983 */ /* 0x000ea20000100800 */
[----:B------:R-:W-:-:S02]  /*164d0*/  PRMT R12, RZ, 0x7610, R12 ;  /* 0x00007610ff0c7816 */ /* 0x000fc4000000000c */
[----:B--2---:R-:W-:-:S04]  /*164e0*/  @!P0 LOP3.LUT R5, R5, R4, RZ, 0x3c, !PT ;  /* 0x0000000405058212 */ /* 0x004fc800078e3cff */
[----:B------:R-:W-:-:S04]  /*164f0*/  @!P0 LOP3.LUT R4, R5, R4, RZ, 0x3c, !PT ;  /* 0x0000000405048212 */ /* 0x000fc800078e3cff */
[----:B------:R-:W-:-:S05]  /*16500*/  @!P0 LOP3.LUT R5, R5, R4, RZ, 0x3c, !PT ;  /* 0x0000000405058212 */ /* 0x000fca00078e3cff */
[----:B------:R-:W2:Y:S04]  /*16510*/  @!P0 LDG.E.U16 R12, [R4.64] ;  /* 0x00000006040c8981 */ /* 0x000ea8000c1e1500 */
        /* <DEDUP_REMOVED lines=18> */
[----:B0-----:R-:W3:Y:S04]  /*16640*/  LDL R4, [R1+0xc04] ;  /* 0x000c040001047983 */ /* 0x001ee80000100800 */
[----:B------:R-:W3:Y:S01]  /*16650*/  LDL R5, [R1+0xc08] ;  /* 0x000c080001057983 */ /* 0x000ee20000100800 */
[----:B------:R-:W-:-:S03]  /*16660*/  PRMT R0, RZ, 0x7610, R0 ;  /* 0x00007610ff007816 */ /* 0x000fc60000000000 */
[----:B--2---:R0:W-:Y:S01]  /*16670*/  STL [R1+0xc], R28 ;  /* 0x00000c1c01007387 */ /* 0x0041e20000100800 */
[----:B------:R-:W-:-:S03]  /*16680*/  PRMT R29, RZ, 0x7610, R29 ;  /* 0x00007610ff1d7816 */ /* 0x000fc6000000001d */
[----:B------:R-:W-:Y:S04]  /*16690*/  STS.U16 [R2+0x4400], R25 ;  /* 0x0044001902007388 */ /* 0x000fe80000000400 */
[----:B0-----:R-:W2:Y:S01]  /*166a0*/  LDL R28, [R1+0xba8] ;  /* 0x000ba800011c7983 */ /* 0x001ea20000100800 */
[----:B---3--:R-:W-:-:S04]  /*166b0*/  @!P0 LOP3.LUT R5, R5, R4, RZ, 0x3c, !PT ;  /* 0x0000000405058212 */ /* 0x008fc800078e3cff */
[----:B------:R-:W-:-:S04]  /*166c0*/  @!P0 LOP3.LUT R4, R5, R4, RZ, 0x3c, !PT ;  /* 0x0000000405048212 */ /* 0x000fc800078e3cff */
[----:B------:R-:W-:-:S05]  /*166d0*/  @!P0 LOP3.LUT R5, R5, R4, RZ, 0x3c, !PT ;  /* 0x0000000405058212 */ /* 0x000fca00078e3cff */
[----:B------:R0:W3:Y:S04]  /*166e0*/  @!P0 LDG.E.U16 R0, [R4.64] ;  /* 0x0000000604008981 */ /* 0x0000e8000c1e1500 */
[----:B0-----:R-:W2:Y:S04]  /*166f0*/  LDL R4, [R1+0xbe4] ;  /* 0x000be40001047983 */ /* 0x001ea80000100800 */
[----:B------:R-:W2:Y:S02]  /*16700*/  LDL R5, [R1+0xbe8] ;  /* 0x000be80001057983 */ /* 0x000ea40000100800 */
[----:B--2---:R-:W-:-:S04]  /*16710*/  @!P0 LOP3.LUT R5, R5, R4, RZ, 0x3c, !PT ;  /* 0x0000000405058212 */ /* 0x004fc800078e3cff */
[----:B------:R-:W-:-:S04]  /*16720*/  @!P0 LOP3.LUT R4, R5, R4, RZ, 0x3c, !PT ;  /* 0x0000000405048212 */ /* 0x000fc800078e3cff */
[----:B------:R-:W-:-:S05]  /*16730*/  @!P0 LOP3.LUT R5, R5, R4, RZ, 0x3c, !PT ;  /* 0x0000000405058212 */ /* 0x000fca00078e3cff */
[----:B------:R-:W2:Y:S04]  /*16740*/  @!P0 LDG.E.U16 R29, [R4.64] ;  /* 0x00000006041d8981 */ /* 0x000ea8000c1e1500 */
[----:B---3--:R0:W-:Y:S04]  /*16750*/  STL [R1+0x8], R0 ;  /* 0x0000080001007387 */ /* 0x0081e80000100800 */
[----:B------:R-:W-:Y:S04]  /*16760*/  STS.U16 [R2+0x4800], R20 ;  /* 0x0048001402007388 */ /* 0x000fe80000000400 */
[----:B------:R-:W-:Y:S04]  /*16770*/  STS.U16 [R2+0x4c00], R14 ;  /* 0x004c000e02007388 */ /* 0x000fe80000000400 */
[----:B0-----:R-:W3:Y:S04]  /*16780*/  LDL R0, [R1+0xb88] ;  /* 0x000b880001007983 */ /* 0x001ee80000100800 */
[----:B------:R-:W-:Y:S04]  /*16790*/  STS.U16 [R2+0x5000], R8 ;  /* 0x0050000802007388 */ /* 0x000fe80000000400 */
[----:B------:R-:W-:Y:S04]  /*167a0*/  STS.U16 [R2+0x5400], R7 ;  /* 0x0054000702007388 */ /* 0x000fe80000000400 */
[----:B------:R-:W-:Y:S04]  /*167b0*/  STS.U16 [R2+0x5800], R6 ;  /* 0x0058000602007388 */ /* 0x000fe80000000400 */
[----:B------:R-:W-:Y:S04]  /*167c0*/  STS.U16 [R2+0x6400], R26 ;  /* 0x0064001a02007388 */ /* 0x000fe80000000400 */
[----:B------:R-:W-:Y:S04]  /*167d0*/  STS.U16 [R2+0x6800], R19 ;  /* 0x0068001302007388 */ /* 0x000fe80000000400 */
[----:B----4-:R-:W-:Y:S04]  /*167e0*/  STS.U16 [R2+0x6c00], R13 ;  /* 0x006c000d02007388 */ /* 0x010fe80000000400 */
[----:B------:R-:W-:Y:S04]  /*167f0*/  STS.U16 [R2+0x7000], R12 ;  /* 0x0070000c02007388 */ /* 0x000fe80000000400 */
[----:B------:R-:W-:Y:S04]  /*16800*/  STS.U16 [R2+0x7400], R10 ;  /* 0x0074000a02007388 */ /* 0x000fe80000000400 */
[----:B------:R-:W-:Y:S04]  /*16810*/  STS.U16 [R2+0x7800], R9 ;  /* 0x0078000902007388 */ /* 0x000fe80000000400 */
[----:B------:R-:W-:Y:S04]  /*16820*/  STS.U16 [R2+0x7c00], R11 ;  /* 0x007c000b02007388 */ /* 0x000fe80000000400 */
[----:B------:R0:W-:Y:S04]  /*16830*/  STL [R1+0xce8], R2 ;  /* 0x000ce80201007387 */ /* 0x0001e80000100800 */
[----:B0-----:R-:W4:Y:S04]  /*16840*/  LDL R2, [R1+0xcac] ;  /* 0x000cac0001027983 */ /* 0x001f280000100800 */
[----:B--2---:R0:W-:Y:S04]  /*16850*/  STL [R1+0x4], R29 ;  /* 0x0000041d01007387 */ /* 0x0041e80000100800 */
[----:B0-----:R-:W4:Y:S04]  /*16860*/  LDL.LU R29, [R1+0x1e18] ;  /* 0x001e1800011d7983 */ /* 0x001f280000300800 */
[----:B------:R-:W2:Y:S04]  /*16870*/  LDL R4, [R1+0xbc4] ;  /* 0x000bc40001047983 */ /* 0x000ea80000100800 */
[----:B------:R-:W2:Y:S04]  /*16880*/  LDL R5, [R1+0xbc8] ;  /* 0x000bc80001057983 */ /* 0x000ea80000100800 */
[----:B----4-:R0:W-:Y:S04]  /*16890*/  STS.U16 [R2+0x100], R29 ;  /* 0x0001001d02007388 */ /* 0x0101e80000000400 */
[----:B0-----:R-:W4:Y:S01]  /*168a0*/  LDL.LU R29, [R1+0x1e14] ;  /* 0x001e1400011d7983 */ /* 0x001f220000300800 */
[----:B--2---:R-:W-:-:S04]  /*168b0*/  @!P0 LOP3.LUT R5, R5, R4, RZ, 0x3c, !PT ;  /* 0x0000000405058212 */ /* 0x004fc800078e3cff */
[----:B------:R-:W-:-:S04]  /*168c0*/  @!P0 LOP3.LUT R4, R5, R4, RZ, 0x3c, !PT ;  /* 0x0000000405048212 */ /* 0x000fc800078e3cff */
[----:B------:R-:W-:Y:S02]  /*168d0*/  @!P0 LOP3.LUT R5, R5, R4, RZ, 0x3c, !PT ;  /* 0x0000000405058212 */ /* 0x000fe400078e3cff */
[----:B----4-:R-:W-:-:S06]  /*168e0*/  PRMT R29, RZ, 0x7610, R29 ;  /* 0x00007610ff1d7816 */ /* 0x010fcc000000001d */
[----:B------:R0:W2:Y:S04]  /*168f0*/  @!P0 LDG.E.U16 R29, [R4.64] ;  /* 0x00000006041d8981 */ /* 0x0000a8000c1e1500 */
[----:B0-----:R-:W4:Y:S04]  /*16900*/  LDL.LU R4, [R1+0xc4] ;  /* 0x0000c40001047983 */ /* 0x001f280000300800 */
[----:B------:R-:W3:Y:S01]  /*16910*/  LDL R5, [R1+0xba4] ;  /* 0x000ba40001057983 */ /* 0x000ee20000100800 */
[----:B------:R-:W-:-:S03]  /*16920*/  PRMT R27, RZ, 0x7610, R27 ;  /* 0x00007610ff1b7816 */ /* 0x000fc6000000001b */
[----:B--2---:R0:W-:Y:S04]  /*16930*/  STL [R1+0x1dbc], R29 ;  /* 0x001dbc1d01007387 */ /* 0x0041e80000100800 */
[----:B----4-:R1:W-:Y:S04]  /*16940*/  STS.U16 [R2+0x500], R4 ;  /* 0x0005000402007388 */ /* 0x0103e80000000400 */
[----:B0-----:R-:W2:Y:S01]  /*16950*/  LDL R29, [R1+0xb44] ;  /* 0x000b4400011d7983 */ /* 0x001ea20000100800 */
[----:B-1----:R-:W-:-:S03]  /*16960*/  @!P0 IMAD.MOV.U32 R4, RZ, RZ, R28 ;  /* 0x000000ffff048224 */ /* 0x002fc600078e001c */
[----:B------:R-:W4:Y:S04]  /*16970*/  LDL R28, [R1+0xb48] ;  /* 0x000b4800011c7983 */ /* 0x000f280000100800 */
[----:B---3--:R0:W3:Y:S04]  /*16980*/  @!P0 LDG.E.U16 R27, [R4.64] ;  /* 0x00000006041b8981 */ /* 0x0080e8000c1e1500 */
[----:B0-----:R-:W2:Y:S04]  /*16990*/  LDL.LU R4, [R1+0xc0] ;  /* 0x0000c00001047983 */ /* 0x001ea80000300800 */
[----:B------:R-:W4:Y:S01]  /*169a0*/  LDL R5, [R1+0xb84] ;  /* 0x000b840001057983 */ /* 0x000f220000100800 */
[----:B------:R-:W-:-:S03]  /*169b0*/  PRMT R26, RZ, 0x7610, R26 ;  /* 0x00007610ff1a7816 */ /* 0x000fc6000000001a */
[----:B---3--:R0:W-:Y:S04]  /*169c0*/  STL [R1+0x1dc0], R27 ;  /* 0x001dc01b01007387 */ /* 0x0081e80000100800 */
[----:B--2---:R1:W-:Y:S01]  /*169d0*/  STS.U16 [R2+0x900], R4 ;  /* 0x0009000402007388 */ /* 0x0043e20000000400 */
[----:B------:R-:W-:-:S03]  /*169e0*/  PRMT R25, RZ, 0x7610, R25 ;  /* 0x00007610ff197816 */ /* 0x000fc60000000019 */
[----:B0-----:R-:W2:Y:S01]  /*169f0*/  LDL R27, [R1+0xb24] ;  /* 0x000b2400011b7983 */ /* 0x001ea20000100800 */
[----:B-1----:R-:W-:-:S03]  /*16a00*/  @!P0 IMAD.MOV.U32 R4, RZ, RZ, R0 ;  /* 0x000000ffff048224 */ /* 0x002fc600078e0000 */
[----:B------:R-:W3:Y:S04]  /*16a10*/  LDL R0, [R1+0xb28] ;  /* 0x000b280001007983 */ /* 0x000ee80000100800 */
[----:B----4-:R0:W4:Y:S04]  /*16a20*/  @!P0 LDG.E.U16 R26, [R4.64] ;  /* 0x00000006041a8981 */ /* 0x010128000c1e1500 */
[----:B0-----:R-:W2:Y:S04]  /*16a30*/  LDL R4, [R1+0xb64] ;  /* 0x000b640001047983 */ /* 0x001ea80000100800 */
[----:B------:R-:W2:Y:S02]  /*16a40*/  LDL R5, [R1+0xb68] ;  /* 0x000b680001057983 */ /* 0x000ea40000100800 */
[----:B--2---:R-:W-:-:S04]  /*16a50*/  @!P0 LOP3.LUT R5, R5, R4, RZ, 0x3c, !PT ;  /* 0x0000000405058212 */ /* 0x004fc800078e3cff */
[----:B------:R-:W-:-:S04]  /*16a60*/  @!P0 LOP3.LUT R4, R5, R4, RZ, 0x3c, !PT ;  /* 0x0000000405048212 */ /* 0x000fc800078e3cff */
[----:B------:R-:W-:-:S05]  /*16a70*/  @!P0 LOP3.LUT R5, R5, R4, RZ, 0x3c, !PT ;  /* 0x0000000405058212 */ /* 0x000fca00078e3cff */
[----:B------:R0:W2:Y:S01]  /*16a80*/  @!P0 LDG.E.U16 R25, [R4.64] ;  /* 0x0000000604198981 */ /* 0x0000a2000c1e1500 */
[----:B------:R-:W-:-:S03]  /*16a90*/  PRMT R24, RZ, 0x7610, R24 ;  /* 0x00007610ff187816 */ /* 0x000fc60000000018 */
[----:B------:R1:W-:Y:S01]  /*16aa0*/  STS.U16 [R2+0xd00], R23 ;  /* 0x000d001702007388 */ /* 0x0003e20000000400 */
[----:B0-----:R-:W-:Y:S02]  /*16ab0*/  @!P0 IMAD.MOV.U32 R4, RZ, RZ, R28 ;  /* 0x000000ffff048224 */ /* 0x001fe400078e001c */
[----:B------:R-:W-:Y:S01]  /*16ac0*/  @!P0 IMAD.MOV.U32 R5, RZ, RZ, R29 ;  /* 0x000000ffff058224 */ /* 0x000fe200078e001d */
[----:B----4-:R0:W-:Y:S01]  /*16ad0*/  STL [R1+0x1dc4], R26 ;  /* 0x001dc41a01007387 */ /* 0x0101e20000100800 */
[----:B-1----:R-:W-:-:S03]  /*16ae0*/  PRMT R23, RZ, 0x7610, R23 ;  /* 0x00007610ff177816 */ /* 0x002fc60000000017 */
[----:B------:R3:W4:Y:S04]  /*16af0*/  @!P0 LDG.E.U16 R24, [R4.64] ;  /* 0x0000000604188981 */ /* 0x000728000c1e1500 */
[----:B0-----:R-:W4:Y:S01]  /*16b00*/  LDL R26, [R1+0xb08] ;  /* 0x000b0800011a7983 */ /* 0x001f220000100800 */
[----:B---3--:R-:W-:Y:S02]  /*16b10*/  @!P0 IMAD.MOV.U32 R4, RZ, RZ, R0 ;  /* 0x000000ffff048224 */ /* 0x008fe400078e0000 */
[----:B------:R-:W-:-:S05]  /*16b20*/  @!P0 IMAD.MOV.U32 R5, RZ, RZ, R27 ;  /* 0x000000ffff058224 */ /* 0x000fca00078e001b */
[----:B------:R0:W3:Y:S04]  /*16b30*/  @!P0 LDG.E.U16 R23, [R4.64] ;  /* 0x0000000604178981 */ /* 0x0000e8000c1e1500 */
[----:B--2---:R1:W-:Y:S04]  /*16b40*/  STL [R1+0x1dc8], R25 ;  /* 0x001dc81901007387 */ /* 0x0043e80000100800 */
[----:B-1----:R-:W2:Y:S01]  /*16b50*/  LDL R25, [R1+0xb04] ;  /* 0x000b040001197983 */ /* 0x002ea20000100800 */
[----:B------:R-:W-:-:S03]  /*16b60*/  PRMT R22, RZ, 0x7610, R22 ;  /* 0x00007610ff167816 */ /* 0x000fc60000000016 */
[----:B------:R-:W2:Y:S04]  /*16b70*/  LDL.LU R28, [R1+0xf8] ;  /* 0x0000f800011c7983 */ /* 0x000ea80000300800 */
[----:B----4-:R1:W-:Y:S04]  /*16b80*/  STL [R1+0x1dcc], R24 ;  /* 0x001dcc1801007387 */ /* 0x0103e80000100800 */
[----:B------:R-:W4:Y:S01]  /*16b90*/  LDL R27, [R1+0xae8] ;  /* 0x000ae800011b7983 */ /* 0x000f220000100800 */
[----:B0-----:R-:W-:-:S03]  /*16ba0*/  @!P0 IMAD.MOV.U32 R4, RZ, RZ, R26 ;  /* 0x000000ffff048224 */ /* 0x001fc600078e001a */
[----:B------:R-:W4:Y:S04]  /*16bb0*/  LDL R29, [R1+0xac8] ;  /* 0x000ac800011d7983 */ /* 0x000f280000100800 */
[----:B------:R-:W4:Y:S04]  /*16bc0*/  LDL.LU R0, [R1+0xf4] ;  /* 0x0000f40001007983 */ /* 0x000f280000300800 */
[----:B---3--:R0:W-:Y:S04]  /*16bd0*/  STL [R1+0x1dd0], R23 ;  /* 0x001dd01701007387 */ /* 0x0081e80000100800 */
[----:B-1----:R-:W3:Y:S04]  /*16be0*/  LDL R24, [R1+0xaa8] ;  /* 0x000aa80001187983 */ /* 0x002ee80000100800 */
[----:B0-----:R-:W3:Y:S01]  /*16bf0*/  LDL R23, [R1+0xac4] ;  /* 0x000ac40001177983 */ /* 0x001ee20000100800 */
[----:B--2---:R-:W-:-:S03]  /*16c00*/  @!P0 IMAD.MOV.U32 R5, RZ, RZ, R25 ;  /* 0x000000ffff058224 */ /* 0x004fc600078e0019 */
[----:B------:R-:W2:Y:S04]  /*16c10*/  LDL R25, [R1+0xaa4] ;  /* 0x000aa40001197983 */ /* 0x000ea80000100800 */
[----:B------:R-:W2:Y:S04]  /*16c20*/  LDL.LU R26, [R1+0xf0] ;  /* 0x0000f000011a7983 */ /* 0x000ea80000300800 */
[----:B------:R0:W2:Y:S04]  /*16c30*/  @!P0 LDG.E.U16 R22, [R4.64] ;  /* 0x0000000604168981 */ /* 0x0000a8000c1e1500 */
[----:B0-----:R-:W3:Y:S01]  /*16c40*/  LDL R5, [R1+0xae4] ;  /* 0x000ae40001057983 */ /* 0x001ee20000100800 */
[----:B----4-:R-:W-:-:S03]  /*16c50*/  @!P0 IMAD.MOV.U32 R4, RZ, RZ, R27 ;  /* 0x000000ffff048224 */ /* 0x010fc600078e001b */
[----:B------:R0:W-:Y:S01]  /*16c60*/  STS.U16 [R2+0x1100], R21 ;  /* 0x0011001502007388 */ /* 0x0001e20000000400 */
[----:B------:R-:W-:Y:S02]  /*16c70*/  PRMT R20, RZ, 0x7610, R20 ;  /* 0x00007610ff147816 */ /* 0x000fe40000000014 */
[----:B0-----:R-:W-:Y:S02]  /*16c80*/  PRMT R21, RZ, 0x7610, R21 ;  /* 0x00007610ff157816 */ /* 0x001fe40000000015 */
[----:B------:R-:W-:Y:S01]  /*16c90*/  PRMT R19, RZ, 0x7610, R19 ;  /* 0x00007610ff137816 */ /* 0x000fe20000000013 */
[----:B--2---:R0:W-:Y:S04]  /*16ca0*/  STL [R1+0x1dd4], R22 ;  /* 0x001dd41601007387 */ /* 0x0041e80000100800 */
[----:B0-----:R-:W2:Y:S04]  /*16cb0*/  LDL.LU R22, [R1+0xe0] ;  /* 0x0000e00001167983 */ /* 0x001ea80000300800 */
[----:B---3--:R0:W3:Y:S04]  /*16cc0*/  @!P0 LDG.E.U16 R21, [R4.64] ;  /* 0x0000000604158981 */ /* 0x0080e8000c1e1500 */
[----:B------:R-:W-:Y:S04]  /*16cd0*/  STS.U16 [R2+0x1500], R16 ;  /* 0x0015001002007388 */ /* 0x000fe80000000400 */
[----:B------:R-:W4:Y:S01]  /*16ce0*/  LDL.LU R27, [R1+0xec] ;  /* 0x0000ec00011b7983 */ /* 0x000f220000300800 */
[----:B0-----:R-:W-:-:S02]  /*16cf0*/  @!P0 IMAD.MOV.U32 R4, RZ, RZ, R29 ;  /* 0x000000ffff048224 */ /* 0x001fc400078e001d */
[----:B------:R-:W-:-:S05]  /*16d00*/  @!P0 IMAD.MOV.U32 R5, RZ, RZ, R23 ;  /* 0x000000ffff058224 */ /* 0x000fca00078e0017 */
[----:B------:R0:W4:Y:S02]  /*16d10*/  @!P0 LDG.E.U16 R20, [R4.64] ;  /* 0x0000000604148981 */ /* 0x000124000c1e1500 */
[----:B0-----:R-:W-:Y:S02]  /*16d20*/  @!P0 IMAD.MOV.U32 R4, RZ, RZ, R24 ;  /* 0x000000ffff048224 */ /* 0x001fe400078e0018 */
[----:B------:R-:W-:-:S05]  /*16d30*/  @!P0 IMAD.MOV.U32 R5, RZ, RZ, R25 ;  /* 0x000000ffff058224 */ /* 0x000fca00078e0019 */
[----:B------:R-:W4:Y:S04]  /*16d40*/  @!P0 LDG.E.U16 R19, [R4.64] ;  /* 0x0000000604138981 */ /* 0x000f28000c1e1500 */
[----:B------:R-:W-:Y:S04]  /*16d50*/  STS.U16 [R2+0x1900], R15 ;  /* 0x0019000f02007388 */ /* 0x000fe80000000400 */
[----:B------:R-:W-:Y:S04]  /*16d60*/  STS.U16 [R2+0x1d00], R17 ;  /* 0x001d001102007388 */ /* 0x000fe80000000400 */
[----:B--2---:R0:W-:Y:S04]  /*16d70*/  STS.U16 [R2+0x2100], R22 ;  /* 0x0021001602007388 */ /* 0x0041e80000000400 */
[----:B---3--:R1:W-:Y:S04]  /*16d80*/  STL [R1+0x1dd8], R21 ;  /* 0x001dd81501007387 */ /* 0x0083e80000100800 */
[----:B------:R-:W2:Y:S04]  /*16d90*/  LDL R23, [R1+0xa84] ;  /* 0x000a840001177983 */ /* 0x000ea80000100800 */
[----:B0-----:R-:W3:Y:S04]  /*16da0*/  LDL R22, [R1+0xa88] ;  /* 0x000a880001167983 */ /* 0x001ee80000100800 */
[----:B------:R-:W3:Y:S04]  /*16db0*/  LDL.LU R29, [R1+0xe8] ;  /* 0x0000e800011d7983 */ /* 0x000ee80000300800 */
[----:B----4-:R0:W-:Y:S04]  /*16dc0*/  STL [R1+0x1de4], R20 ;  /* 0x001de41401007387 */ /* 0x0101e80000100800 */
[----:B-1----:R-:W4:Y:S04]  /*16dd0*/  LDL R21, [R1+0xa64] ;  /* 0x000a640001157983 */ /* 0x002f280000100800 */
[----:B0-----:R-:W4:Y:S04]  /*16de0*/  LDL R20, [R1+0xa68] ;  /* 0x000a680001147983 */ /* 0x001f280000100800 */
[----:B------:R0:W-:Y:S04]  /*16df0*/  STS.U16 [R2+0x2500], R28 ;  /* 0x0025001c02007388 */ /* 0x0001e80000000400 */
[----:B0-----:R-:W4:Y:S04]  /*16e00*/  LDL.LU R28, [R1+0xe4] ;  /* 0x0000e400011c7983 */ /* 0x001f280000300800 */
[----:B------:R0:W-:Y:S04]  /*16e10*/  STL [R1+0x1de8], R19 ;  /* 0x001de81301007387 */ /* 0x0001e80000100800 */
[----:B------:R-:W4:Y:S04]  /*16e20*/  LDL R24, [R1+0xa44] ;  /* 0x000a440001187983 */ /* 0x000f280000100800 */
[----:B0-----:R-:W4:Y:S01]  /*16e30*/  LDL R19, [R1+0xa48] ;  /* 0x000a480001137983 */ /* 0x001f220000100800 */
[----:B------:R-:W-:-:S02]  /*16e40*/  PRMT R18, RZ, 0x7610, R18 ;  /* 0x00007610ff127816 */ /* 0x000fc40000000012 */
[----:B------:R-:W-:Y:S02]  /*16e50*/  PRMT R17, RZ, 0x7610, R17 ;  /* 0x00007610ff117816 */ /* 0x000fe40000000011 */
[----:B------:R-:W-:Y:S01]  /*16e60*/  PRMT R16, RZ, 0x7610, R16 ;  /* 0x00007610ff107816 */ /* 0x000fe20000000010 */
[----:B--2---:R-:W-:Y:S02]  /*16e70*/  @!P0 IMAD.MOV.U32 R5, RZ, RZ, R23 ;  /* 0x000000ffff058224 */ /* 0x004fe400078e0017 */
[----:B---3--:R-:W-:-:S05]  /*16e80*/  @!P0 IMAD.MOV.U32 R4, RZ, RZ, R22 ;  /* 0x000000ffff048224 */ /* 0x008fca00078e0016 */
[----:B------:R4:W2:Y:S02]  /*16e90*/  @!P0 LDG.E.U16 R18, [R4.64] ;  /* 0x0000000604128981 */ /* 0x0008a4000c1e1500 */
[----:B----4-:R-:W-:Y:S02]  /*16ea0*/  @!P0 IMAD.MOV.U32 R5, RZ, RZ, R21 ;  /* 0x000000ffff058224 */ /* 0x010fe400078e0015 */
[----:B------:R-:W-:-:S05]  /*16eb0*/  @!P0 IMAD.MOV.U32 R4, RZ, RZ, R20 ;  /* 0x000000ffff048224 */ /* 0x000fca00078e0014 */
[----:B------:R0:W3:Y:S02]  /*16ec0*/  @!P0 LDG.E.U16 R17, [R4.64] ;  /* 0x0000000604118981 */ /* 0x0000e4000c1e1500 */
[----:B0-----:R-:W-:Y:S02]  /*16ed0*/  @!P0 IMAD.MOV.U32 R5, RZ, RZ, R24 ;  /* 0x000000ffff058224 */ /* 0x001fe400078e0018 */
[----:B------:R-:W-:-:S05]  /*16ee0*/  @!P0 IMAD.MOV.U32 R4, RZ, RZ, R19 ;  /* 0x000000ffff048224 */ /* 0x000fca00078e0013 */
[----:B------:R-:W4:Y:S04]  /*16ef0*/  @!P0 LDG.E.U16 R16, [R4.64] ;  /* 0x0000000604108981 */ /* 0x000f28000c1e1500 */
[----:B------:R0:W-:Y:S04]  /*16f00*/  STS.U16 [R2+0x2900], R0 ;  /* 0x0029000002007388 */ /* 0x0001e80000000400 */
[----:B------:R1:W-:Y:S04]  /*16f10*/  STS.U16 [R2+0x2d00], R26 ;  /* 0x002d001a02007388 */ /* 0x0003e80000000400 */
[----:B0-----:R-:W4:Y:S04]  /*16f20*/  LDL.LU R0, [R1+0xfc] ;  /* 0x0000fc0001007983 */ /* 0x001f280000300800 */
[----:B------:R-:W-:Y:S04]  /*16f30*/  STS.U16 [R2+0x3100], R27 ;  /* 0x0031001b02007388 */ /* 0x000fe80000000400 */
[----:B--2---:R0:W-:Y:S04]  /*16f40*/  STL [R1+0x1dec], R18 ;  /* 0x001dec1201007387 */ /* 0x0041e80000100800 */
[----:B------:R-:W2:Y:S04]  /*16f50*/  LDL R23, [R1+0xa24] ;  /* 0x000a240001177983 */ /* 0x000ea80000100800 */
[----:B------:R-:W2:Y:S04]  /*16f60*/  LDL R22, [R1+0xa28] ;  /* 0x000a280001167983 */ /* 0x000ea80000100800 */
[----:B-1----:R-:W2:Y:S04]  /*16f70*/  LDL.LU R26, [R1+0x104] ;  /* 0x00010400011a7983 */ /* 0x002ea80000300800 */
[----:B---3--:R1:W-:Y:S04]  /*16f80*/  STL [R1+0x1df0], R17 ;  /* 0x001df01101007387 */ /* 0x0083e80000100800 */
[----:B------:R-:W3:Y:S04]  /*16f90*/  LDL R21, [R1+0xa04] ;  /* 0x000a040001157983 */ /* 0x000ee80000100800 */
[----:B------:R-:W3:Y:S04]  /*16fa0*/  LDL R20, [R1+0xa08] ;  /* 0x000a080001147983 */ /* 0x000ee80000100800 */
[----:B0-----:R-:W3:Y:S04]  /*16fb0*/  LDL R18, [R1+0x9e8] ;  /* 0x0009e80001127983 */ /* 0x001ee80000100800 */
[----:B------:R-:W3:Y:S04]  /*16fc0*/  LDL.LU R27, [R1+0x108] ;  /* 0x00010800011b7983 */ /* 0x000ee80000300800 */
[----:B----4-:R0:W-:Y:S04]  /*16fd0*/  STL [R1+0x1df4], R16 ;  /* 0x001df41001007387 */ /* 0x0101e80000100800 */
[----:B------:R-:W4:Y:S04]  /*16fe0*/  LDL R19, [R1+0x9e4] ;  /* 0x0009e40001137983 */ /* 0x000f280000100800 */
[----:B-1----:R-:W4:Y:S04]  /*16ff0*/  LDL R17, [R1+0x9c4] ;  /* 0x0009c40001117983 */ /* 0x002f280000100800 */
[----:B0-----:R-:W4:Y:S01]  /*17000*/  LDL R16, [R1+0x9c8] ;  /* 0x0009c80001107983 */ /* 0x001f220000100800 */
[----:B------:R-:W-:-:S02]  /*17010*/  PRMT R15, RZ, 0x7610, R15 ;  /* 0x00007610ff0f7816 */ /* 0x000fc4000000000f */
[----:B------:R-:W-:Y:S02]  /*17020*/  PRMT R14, RZ, 0x7610, R14 ;  /* 0x00007610ff0e7816 */ /* 0x000fe4000000000e */
[----:B------:R-:W-:Y:S02]  /*17030*/  PRMT R13, RZ, 0x7610, R13 ;  /* 0x00007610ff0d7816 */ /* 0x000fe4000000000d */
[----:B------:R-:W-:Y:S01]  /*17040*/  PRMT R12, RZ, 0x7610, R12 ;  /* 0x00007610ff0c7816 */ /* 0x000fe2000000000c */
[----:B--2---:R-:W-:Y:S02]  /*17050*/  @!P0 IMAD.MOV.U32 R5, RZ, RZ, R23 ;  /* 0x000000ffff058224 */ /* 0x004fe400078e0017 */
[----:B------:R-:W-:-:S05]  /*17060*/  @!P0 IMAD.MOV.U32 R4, RZ, RZ, R22 ;  /* 0x000000ffff048224 */ /* 0x000fca00078e0016 */
[----:B------:R3:W2:Y:S02]  /*17070*/  @!P0 LDG.E.U16 R15, [R4.64] ;  /* 0x00000006040f8981 */ /* 0x0006a4000c1e1500 */
[----:B---3--:R-:W-:Y:S02]  /*17080*/  @!P0 IMAD.MOV.U32 R5, RZ, RZ, R21 ;  /* 0x000000ffff058224 */ /* 0x008fe400078e0015 */
[----:B------:R-:W-:-:S05]  /*17090*/  @!P0 IMAD.MOV.U32 R4, RZ, RZ, R20 ;  /* 0x000000ffff048224 */ /* 0x000fca00078e0014 */
[----:B------:R0:W3:Y:S02]  /*170a0*/  @!P0 LDG.E.U16 R14, [R4.64] ;  /* 0x00000006040e8981 */ /* 0x0000e4000c1e1500 */
[----:B0-----:R-:W-:Y:S02]  /*170b0*/  @!P0 IMAD.MOV.U32 R4, RZ, RZ, R18 ;  /* 0x000000ffff048224 */ /* 0x001fe400078e0012 */
[----:B----4-:R-:W-:-:S05]  /*170c0*/  @!P0 IMAD.MOV.U32 R5, RZ, RZ, R19 ;  /* 0x000000ffff058224 */ /* 0x010fca00078e0013 */
[----:B------:R0:W4:Y:S02]  /*170d0*/  @!P0 LDG.E.U16 R13, [R4.64] ;  /* 0x00000006040d8981 */ /* 0x000124000c1e1500 */
[----:B0-----:R-:W-:Y:S02]  /*170e0*/  @!P0 IMAD.MOV.U32 R4, RZ, RZ, R16 ;  /* 0x000000ffff048224 */ /* 0x001fe400078e0010 */
[----:B------:R-:W-:-:S05]  /*170f0*/  @!P0 IMAD.MOV.U32 R5, RZ, RZ, R17 ;  /* 0x000000ffff058224 */ /* 0x000fca00078e0011 */
[----:B------:R-:W4:Y:S04]  /*17100*/  @!P0 LDG.E.U16 R12, [R4.64] ;  /* 0x00000006040c8981 */ /* 0x000f28000c1e1500 */
[----:B------:R-:W-:Y:S04]  /*17110*/  STS.U16 [R2+0x3500], R29 ;  /* 0x0035001d02007388 */ /* 0x000fe80000000400 */
[----:B------:R0:W-:Y:S04]  /*17120*/  STS.U16 [R2+0x3900], R28 ;  /* 0x0039001c02007388 */ /* 0x0001e80000000400 */
[----:B------:R1:W-:Y:S04]  /*17130*/  STS.U16 [R2+0x3d00], R0 ;  /* 0x003d000002007388 */ /* 0x0003e80000000400 */
[----:B--2---:R-:W-:Y:S04]  /*17140*/  STL [R1+0x1df8], R15 ;  /* 0x001df80f01007387 */ /* 0x004fe80000100800 */
[----:B0-----:R-:W2:Y:S04]  /*17150*/  LDL.LU R28, [R1+0x120] ;  /* 0x00012000011c7983 */ /* 0x001ea80000300800 */
[----:B---3--:R0:W-:Y:S04]  /*17160*/  STL [R1+0x1dfc], R14 ;  /* 0x001dfc0e01007387 */ /* 0x0081e80000100800 */
[----:B-1----:R-:W3:Y:S04]  /*17170*/  LDL R0, [R1+0x9a8] ;  /* 0x0009a80001007983 */ /* 0x002ee80000100800 */
[----:B0-----:R-:W2:Y:S04]  /*17180*/  LDL R14, [R1+0x9a4] ;  /* 0x0009a400010e7983 */ /* 0x001ea80000100800 */
[----:B------:R-:W2:Y:S04]  /*17190*/  LDL.LU R2, [R1+0x11c] ;  /* 0x00011c0001027983 */ /* 0x000ea80000300800 */
[----:B------:R-:W2:Y:S04]  /*171a0*/  LDL.LU R29, [R1+0x118] ;  /* 0x00011800011d7983 */ /* 0x000ea80000300800 */
[----:B----4-:R0:W-:Y:S04]  /*171b0*/  STL [R1+0x1e00], R13 ;  /* 0x001e000d01007387 */ /* 0x0101e80000100800 */
[----:B------:R-:W4:Y:S04]  /*171c0*/  LDL R18, [R1+0x984] ;  /* 0x0009840001127983 */ /* 0x000f280000100800 */
[----:B------:R-:W4:Y:S04]  /*171d0*/  LDL R17, [R1+0x988] ;  /* 0x0009880001117983 */ /* 0x000f280000100800 */
[----:B0-----:R-:W4:Y:S04]  /*171e0*/  LDL R13, [R1+0xcac] ;  /* 0x000cac00010d7983 */ /* 0x001f280000100800 */
[----:B------:R-:W4:Y:S04]  /*171f0*/  LDL.LU R22, [R1+0x114] ;  /* 0x0001140001167983 */ /* 0x000f280000300800 */
[----:B------:R-:W-:Y:S04]  /*17200*/  STL [R1+0x1e04], R12 ;  /* 0x001e040c01007387 */ /* 0x000fe80000100800 */
[----:B------:R-:W4:Y:S04]  /*17210*/  LDL R16, [R1+0x964] ;  /* 0x0009640001107983 */ /* 0x000f280000100800 */
[----:B------:R-:W4:Y:S01]  /*17220*/  LDL R15, [R1+0x968] ;  /* 0x00096800010f7983 */ /* 0x000f220000100800 */
[----:B------:R-:W-:-:S02]  /*17230*/  PRMT R11, RZ, 0x7610, R11 ;  /* 0x00007610ff0b7816 */ /* 0x000fc4000000000b */
[----:B------:R-:W-:Y:S02]  /*17240*/  PRMT R10, RZ, 0x7610, R10 ;  /* 0x00007610ff0a7816 */ /* 0x000fe4000000000a */
[----:B------:R-:W-:Y:S01]  /*17250*/  PRMT R9, RZ, 0x7610, R9 ;  /* 0x00007610ff097816 */ /* 0x000fe20000000009 */
[----:B---3--:R-:W-:Y:S02]  /*17260*/  @!P0 IMAD.MOV.U32 R4, RZ, RZ, R0 ;  /* 0x000000ffff048224 */ /* 0x008fe400078e0000 */
[----:B------:R-:W3:Y:S01]  /*17270*/  LDL R0, [R1+0x948] ;  /* 0x0009480001007983 */ /* 0x000ee20000100800 */
[----:B--2---:R-:W-:-:S03]  /*17280*/  @!P0 IMAD.MOV.U32 R5, RZ, RZ, R14 ;  /* 0x000000ffff058224 */ /* 0x004fc600078e000e */
[----:B------:R-:W2:Y:S04]  /*17290*/  LDL R14, [R1+0x944] ;  /* 0x00094400010e7983 */ /* 0x000ea80000100800 */
[----:B------:R4:W2:Y:S04]  /*172a0*/  @!P0 LDG.E.U16 R11, [R4.64] ;  /* 0x00000006040b8981 */ /* 0x0008a8000c1e1500 */
[----:B------:R-:W3:Y:S01]  /*172b0*/  LDL.LU R23, [R1+0x110] ;  /* 0x0001100001177983 */ /* 0x000ee20000300800 */
[----:B----4-:R-:W-:Y:S02]  /*172c0*/  @!P0 IMAD.MOV.U32 R5, RZ, RZ, R18 ;  /* 0x000000ffff058224 */ /* 0x010fe400078e0012 */
[----:B------:R-:W-:-:S05]  /*172d0*/  @!P0 IMAD.MOV.U32 R4, RZ, RZ, R17 ;  /* 0x000000ffff048224 */ /* 0x000fca00078e0011 */
[----:B------:R0:W4:Y:S02]  /*172e0*/  @!P0 LDG.E.U16 R10, [R4.64] ;  /* 0x00000006040a8981 */ /* 0x000124000c1e1500 */
[----:B0-----:R-:W-:Y:S02]  /*172f0*/  @!P0 IMAD.MOV.U32 R5, RZ, RZ, R16 ;  /* 0x000000ffff058224 */ /* 0x001fe400078e0010 */
[----:B------:R-:W-:-:S05]  /*17300*/  @!P0 IMAD.MOV.U32 R4, RZ, RZ, R15 ;  /* 0x000000ffff048224 */ /* 0x000fca00078e000f */
[----:B------:R3:W4:Y:S04]  /*17310*/  @!P0 LDG.E.U16 R9, [R4.64] ;  /* 0x0000000604098981 */ /* 0x000728000c1e1500 */
[----:B------:R-:W-:Y:S04]  /*17320*/  STS.U16 [R13+0x4100], R26 ;  /* 0x0041001a0d007388 */ /* 0x000fe80000000400 */
[----:B------:R-:W-:Y:S04]  /*17330*/  STS.U16 [R13+0x4500], R27 ;  /* 0x0045001b0d007388 */ /* 0x000fe80000000400 */
[----:B------:R0:W-:Y:S04]  /*17340*/  STS.U16 [R13+0x4900], R28 ;  /* 0x0049001c0d007388 */ /* 0x0001e80000000400 */
[----:B------:R-:W-:Y:S04]  /*17350*/  STS.U16 [R13+0x4d00], R2 ;  /* 0x004d00020d007388 */ /* 0x000fe80000000400 */
[----:B--2---:R1:W-:Y:S04]  /*17360*/  STL [R1+0x1e08], R11 ;  /* 0x001e080b01007387 */ /* 0x0043e80000100800 */
[----:B0-----:R-:W2:Y:S04]  /*17370*/  LDL.LU R28, [R1+0x908] ;  /* 0x00090800011c7983 */ /* 0x001ea80000300800 */
[----:B------:R-:W2:Y:S04]  /*17380*/  LDL R12, [R1+0x924] ;  /* 0x00092400010c7983 */ /* 0x000ea80000100800 */
[----:B-1----:R-:W2:Y:S01]  /*17390*/  LDL R11, [R1+0x928] ;  /* 0x00092800010b7983 */ /* 0x002ea20000100800 */
[----:B---3--:R-:W-:-:S03]  /*173a0*/  @!P0 IMAD.MOV.U32 R4, RZ, RZ, R0 ;  /* 0x000000ffff048224 */ /* 0x008fc600078e0000 */
[----:B----4-:R-:W-:Y:S04]  /*173b0*/  STL [R1+0x1e0c], R10 ;  /* 0x001e0c0a01007387 */ /* 0x010fe80000100800 */
[----:B------:R-:W3:Y:S04]  /*173c0*/  LDL.LU R2, [R1+0x8e4] ;  /* 0x0008e40001027983 */ /* 0x000ee80000300800 */
[----:B------:R-:W4:Y:S04]  /*173d0*/  LDL.LU R24, [R1+0x124] ;  /* 0x0001240001187983 */ /* 0x000f280000300800 */
[----:B------:R-:W-:Y:S04]  /*173e0*/  STL [R1+0x1e10], R9 ;  /* 0x001e100901007387 */ /* 0x000fe80000100800 */
[----:B------:R-:W3:Y:S04]  /*173f0*/  LDL.LU R25, [R1+0x128] ;  /* 0x0001280001197983 */ /* 0x000ee80000300800 */
[----:B------:R-:W3:Y:S04]  /*17400*/  LDL.LU R26, [R1+0x10c] ;  /* 0x00010c00011a7983 */ /* 0x000ee80000300800 */
[----:B------:R-:W3:Y:S01]  /*17410*/  LDL.LU R0, [R1+0x100] ;  /* 0x0001000001007983 */ /* 0x000ee20000300800 */
[----:B------:R-:W-:Y:S01]  /*17420*/  PRMT R8, RZ, 0x7610, R8 ;  /* 0x00007610ff087816 */ /* 0x000fe20000000008 */
[----:B------:R-:W-:-:S02]  /*17430*/  @!P0 IMAD.MOV.U32 R5, RZ, RZ, R14 ;  /* 0x000000ffff058224 */ /* 0x000fc400078e000e */
[----:B------:R0:W-:Y:S04]  /*17440*/  STS.U16 [R13+0x5100], R29 ;  /* 0x0051001d0d007388 */ /* 0x0001e80000000400 */
[----:B------:R-:W3:Y:S04]  /*17450*/  LDL.LU R27, [R1+0xcc] ;  /* 0x0000cc00011b7983 */ /* 0x000ee80000300800 */
[----:B------:R2:W3:Y:S04]  /*17460*/  @!P0 LDG.E.U16 R8, [R4.64] ;  /* 0x0000000604088981 */ /* 0x0004e8000c1e1500 */
[----:B0-----:R-:W3:Y:S04]  /*17470*/  LDL.LU R29, [R1+0xbc] ;  /* 0x0000bc00011d7983 */ /* 0x001ee80000300800 */
[----:B------:R-:W3:Y:S04]  /*17480*/  LDL R10, [R1+0x904] ;  /* 0x00090400010a7983 */ /* 0x000ee80000100800 */
[----:B------:R-:W3:Y:S04]  /*17490*/  LDL R9, [R1+0x8e8] ;  /* 0x0008e80001097983 */ /* 0x000ee80000100800 */
[----:B------:R-:W-:Y:S04]  /*174a0*/  STS.U16 [R13+0x5500], R22 ;  /* 0x005500160d007388 */ /* 0x000fe80000000400 */
[----:B------:R0:W-:Y:S01]  /*174b0*/  STS.U16 [R13+0x5900], R23 ;  /* 0x005900170d007388 */ /* 0x0001e20000000400 */
[----:B--2---:R-:W-:-:S02]  /*174c0*/  @!P0 IMAD.MOV.U32 R5, RZ, RZ, R12 ;  /* 0x000000ffff058224 */ /* 0x004fc400078e000c */
[----:B------:R-:W-:Y:S02]  /*174d0*/  @!P0 IMAD.MOV.U32 R4, RZ, RZ, R11 ;  /* 0x000000ffff048224 */ /* 0x000fe400078e000b */
[----:B------:R-:W2:Y:S04]  /*174e0*/  LDL.LU R11, [R1+0xb8] ;  /* 0x0000b800010b7983 */ /* 0x000ea80000300800 */
        /* <DEDUP_REMOVED lines=9> */
[----:B0-----:R-:W2:Y:S04]  /*17580*/  LDL R23, [R1+0xca8] ;  /* 0x000ca80001177983 */ /* 0x001ea80000100800 */
[----:B----4-:R-:W-:Y:S04]  /*17590*/  STS.U16 [R13+0x5d00], R24 ;  /* 0x005d00180d007388 */ /* 0x010fe80000000400 */
[----:B---3--:R-:W-:Y:S04]  /*175a0*/  STS.U16 [R13+0x6100], R25 ;  /* 0x006100190d007388 */ /* 0x008fe80000000400 */
[----:B------:R-:W-:Y:S04]  /*175b0*/  STL [R1+0xcf8], R28 ;  /* 0x000cf81c01007387 */ /* 0x000fe80000100800 */
[----:B------:R-:W-:Y:S04]  /*175c0*/  STS.U16 [R13+0x6500], R26 ;  /* 0x0065001a0d007388 */ /* 0x000fe80000000400 */
[----:B------:R-:W-:Y:S04]  /*175d0*/  STL [R1+0xcfc], R2 ;  /* 0x000cfc0201007387 */ /* 0x000fe80000100800 */
[----:B------:R0:W-:Y:S04]  /*175e0*/  STS.U16 [R13+0x6900], R0 ;  /* 0x006900000d007388 */ /* 0x0001e80000000400 */
[----:B0-----:R-:W3:Y:S01]  /*175f0*/  LDL.LU R0, [R1+0x80] ;  /* 0x0000800001007983 */ /* 0x001ee20000300800 */
[----:B------:R-:W-:-:S02]  /*17600*/  PRMT R7, RZ, 0x7610, R7 ;  /* 0x00007610ff077816 */ /* 0x000fc40000000007 */
[----:B------:R-:W-:Y:S01]  /*17610*/  PRMT R6, RZ, 0x7610, R6 ;  /* 0x00007610ff067816 */ /* 0x000fe20000000006 */
[----:B------:R-:W3:Y:S04]  /*17620*/  LDL.LU R22, [R1+0x7c] ;  /* 0x00007c0001167983 */ /* 0x000ee80000300800 */
[----:B------:R0:W3:Y:S04]  /*17630*/  @!P0 LDG.E.U16 R7, [R4.64] ;  /* 0x0000000604078981 */ /* 0x0000e8000c1e1500 */
[----:B------:R-:W3:Y:S04]  /*17640*/  LDL.LU R24, [R1+0x78] ;  /* 0x0000780001187983 */ /* 0x000ee80000300800 */
[----:B------:R-:W3:Y:S01]  /*17650*/  LDL.LU R25, [R1+0x74] ;  /* 0x0000740001197983 */ /* 0x000ee20000300800 */
[----:B0-----:R-:W-:-:S02]  /*17660*/  @!P0 IMAD.MOV.U32 R4, RZ, RZ, R28 ;  /* 0x000000ffff048224 */ /* 0x001fc400078e001c */
[----:B------:R-:W-:Y:S01]  /*17670*/  @!P0 IMAD.MOV.U32 R5, RZ, RZ, R10 ;  /* 0x000000ffff058224 */ /* 0x000fe200078e000a */
[----:B------:R0:W-:Y:S04]  /*17680*/  STS.U16 [R13+0x6d00], R27 ;  /* 0x006d001b0d007388 */ /* 0x0001e80000000400 */
[----:B------:R-:W3:Y:S04]  /*17690*/  LDL.LU R26, [R1+0x70] ;  /* 0x00007000011a7983 */ /* 0x000ee80000300800 */
[----:B------:R1:W-:Y:S04]  /*176a0*/  STS.U16 [R13+0x7100], R29 ;  /* 0x0071001d0d007388 */ /* 0x0003e80000000400 */
[----:B0-----:R-:W3:Y:S04]  /*176b0*/  LDL.LU R27, [R1+0x6c] ;  /* 0x00006c00011b7983 */ /* 0x001ee80000300800 */
[----:B------:R0:W3:Y:S04]  /*176c0*/  @!P0 LDG.E.U16 R6, [R4.64] ;  /* 0x0000000604068981 */ /* 0x0000e8000c1e1500 */
[----:B-1----:R-:W3:Y:S01]  /*176d0*/  LDL.LU R29, [R1+0x68] ;  /* 0x00006800011d7983 */ /* 0x002ee20000300800 */
[----:B0-----:R-:W-:-:S03]  /*176e0*/  @!P0 IMAD.MOV.U32 R4, RZ, RZ, R9 ;  /* 0x000000ffff048224 */ /* 0x001fc600078e0009 */
[----:B------:R-:W3:Y:S04]  /*176f0*/  LDL.LU R9, [R1+0x64] ;  /* 0x0000640001097983 */ /* 0x000ee80000300800 */
[----:B------:R-:W3:Y:S01]  /*17700*/  LDL.LU R10, [R1+0x60] ;  /* 0x00006000010a7983 */ /* 0x000ee20000300800 */
[----:B------:R-:W-:-:S03]  /*17710*/  @!P0 IMAD.MOV.U32 R5, RZ, RZ, R2 ;  /* 0x000000ffff058224 */ /* 0x000fc600078e0002 */
[----:B--2---:R0:W-:Y:S04]  /*17720*/  STS.U16 [R13+0x7500], R11 ;  /* 0x0075000b0d007388 */ /* 0x0041e80000000400 */
[----:B------:R1:W-:Y:S04]  /*17730*/  STS.U16 [R13+0x7900], R12 ;  /* 0x0079000c0d007388 */ /* 0x0003e80000000400 */
[----:B------:R2:W-:Y:S04]  /*17740*/  STS.U16 [R13+0x7d00], R14 ;  /* 0x007d000e0d007388 */ /* 0x0005e80000000400 */
[----:B0-----:R-:W4:Y:S04]  /*17750*/  LDL.LU R11, [R1+0x5c] ;  /* 0x00005c00010b7983 */ /* 0x001f280000300800 */
[----:B-1----:R-:W4:Y:S04]  /*17760*/  LDL.LU R12, [R1+0x58] ;  /* 0x00005800010c7983 */ /* 0x002f280000300800 */
[----:B--2---:R-:W2:Y:S04]  /*17770*/  LDL.LU R13, [R1+0x54] ;  /* 0x00005400010d7983 */ /* 0x004ea80000300800 */
[----:B------:R-:W2:Y:S04]  /*17780*/  LDL.LU R14, [R1+0x50] ;  /* 0x00005000010e7983 */ /* 0x000ea80000300800 */
[----:B------:R0:W-:Y:S04]  /*17790*/  STS.U16 [R23+0x200], R15 ;  /* 0x0002000f17007388 */ /* 0x0001e80000000400 */
[----:B------:R1:W-:Y:S04]  /*177a0*/  STS.U16 [R23+0x600], R16 ;  /* 0x0006001017007388 */ /* 0x0003e80000000400 */
[----:B------:R1:W-:Y:S04]  /*177b0*/  STS.U16 [R23+0xa00], R17 ;  /* 0x000a001117007388 */ /* 0x0003e80000000400 */
[----:B0-----:R-:W2:Y:S04]  /*177c0*/  LDL.LU R15, [R1+0x4c] ;  /* 0x00004c00010f7983 */ /* 0x001ea80000300800 */
[----:B-1----:R-:W2:Y:S04]  /*177d0*/  LDL.LU R16, [R1+0x48] ;  /* 0x0000480001107983 */ /* 0x002ea80000300800 */
[----:B------:R0:W-:Y:S04]  /*177e0*/  STS.U16 [R23+0xe00], R18 ;  /* 0x000e001217007388 */ /* 0x0001e80000000400 */
[----:B------:R-:W2:Y:S04]  /*177f0*/  LDL.LU R17, [R1+0x44] ;  /* 0x0000440001117983 */ /* 0x000ea80000300800 */
[----:B------:R1:W-:Y:S04]  /*17800*/  STS.U16 [R23+0x1200], R19 ;  /* 0x0012001317007388 */ /* 0x0003e80000000400 */
[----:B0-----:R-:W2:Y:S04]  /*17810*/  LDL.LU R18, [R1+0x40] ;  /* 0x0000400001127983 */ /* 0x001ea80000300800 */
[----:B------:R0:W-:Y:S04]  /*17820*/  STS.U16 [R23+0x1600], R20 ;  /* 0x0016001417007388 */ /* 0x0001e80000000400 */
[----:B-1----:R-:W2:Y:S04]  /*17830*/  LDL.LU R19, [R1+0x3c] ;  /* 0x00003c0001137983 */ /* 0x002ea80000300800 */
[----:B------:R-:W-:Y:S04]  /*17840*/  STS.U16 [R23+0x1a00], R21 ;  /* 0x001a001517007388 */ /* 0x000fe80000000400 */
[----:B------:R-:W2:Y:S04]  /*17850*/  LDL.LU R2, [R1+0x38] ;  /* 0x0000380001027983 */ /* 0x000ea80000300800 */
[----:B---3--:R1:W-:Y:S04]  /*17860*/  STS.U16 [R23+0x1e00], R0 ;  /* 0x001e000017007388 */ /* 0x0083e80000000400 */
[----:B0-----:R-:W3:Y:S04]  /*17870*/  LDL.LU R20, [R1+0x34] ;  /* 0x0000340001147983 */ /* 0x001ee80000300800 */
[----:B-1----:R-:W3:Y:S01]  /*17880*/  LDL.LU R0, [R1+0x30] ;  /* 0x0000300001007983 */ /* 0x002ee20000300800 */
[----:B------:R-:W-:-:S03]  /*17890*/  PRMT R3, RZ, 0x7610, R3 ;  /* 0x00007610ff037816 */ /* 0x000fc60000000003 */
[----:B------:R0:W-:Y:S04]  /*178a0*/  STS.U16 [R23+0x2200], R22 ;  /* 0x0022001617007388 */ /* 0x0001e80000000400 */
[----:B------:R-:W3:Y:S04]  /*178b0*/  LDL.LU R21, [R1+0x28] ;  /* 0x0000280001157983 */ /* 0x000ee80000300800 */
[----:B------:R1:W-:Y:S04]  /*178c0*/  STS.U16 [R23+0x2600], R24 ;  /* 0x0026001817007388 */ /* 0x0003e80000000400 */
[----:B0-----:R-:W3:Y:S04]  /*178d0*/  LDL.LU R22, [R1+0x24] ;  /* 0x0000240001167983 */ /* 0x001ee80000300800 */
[----:B------:R0:W-:Y:S04]  /*178e0*/  STS.U16 [R23+0x2a00], R25 ;  /* 0x002a001917007388 */ /* 0x0001e80000000400 */
[----:B-1----:R-:W3:Y:S04]  /*178f0*/  LDL.LU R24, [R1+0x20] ;  /* 0x0000200001187983 */ /* 0x002ee80000300800 */
[----:B------:R1:W-:Y:S04]  /*17900*/  STS.U16 [R23+0x2e00], R26 ;  /* 0x002e001a17007388 */ /* 0x0003e80000000400 */
[----:B0-----:R-:W3:Y:S04]  /*17910*/  LDL.LU R25, [R1+0x144] ;  /* 0x0001440001197983 */ /* 0x001ee80000300800 */
[----:B------:R0:W-:Y:S04]  /*17920*/  STS.U16 [R23+0x3200], R27 ;  /* 0x0032001b17007388 */ /* 0x0001e80000000400 */
[----:B-1----:R-:W3:Y:S04]  /*17930*/  LDL.LU R26, [R1+0x1c] ;  /* 0x00001c00011a7983 */ /* 0x002ee80000300800 */
[----:B------:R1:W-:Y:S04]  /*17940*/  STS.U16 [R23+0x3600], R29 ;  /* 0x0036001d17007388 */ /* 0x0003e80000000400 */
[----:B0-----:R-:W3:Y:S04]  /*17950*/  LDL.LU R27, [R1+0x18] ;  /* 0x00001800011b7983 */ /* 0x001ee80000300800 */
[----:B------:R0:W3:Y:S04]  /*17960*/  @!P0 LDG.E.U16 R3, [R4.64] ;  /* 0x0000000604038981 */ /* 0x0000e8000c1e1500 */
[----:B-1----:R-:W3:Y:S04]  /*17970*/  LDL.LU R29, [R1+0x14] ;  /* 0x00001400011d7983 */ /* 0x002ee80000300800 */
[----:B------:R1:W-:Y:S04]  /*17980*/  STS.U16 [R23+0x3a00], R9 ;  /* 0x003a000917007388 */ /* 0x0003e80000000400 */
[----:B0-----:R-:W3:Y:S04]  /*17990*/  LDL.LU R4, [R1+0xc] ;  /* 0x00000c0001047983 */ /* 0x001ee80000300800 */
[----:B------:R-:W3:Y:S04]  /*179a0*/  LDL.LU R5, [R1+0x8] ;  /* 0x0000080001057983 */ /* 0x000ee80000300800 */
[----:B------:R-:W3:Y:S04]  /*179b0*/  LDL.LU R28, [R1+0x4] ;  /* 0x00000400011c7983 */ /* 0x000ee80000300800 */
[----:B------:R0:W-:Y:S04]  /*179c0*/  STS.U16 [R23+0x3e00], R10 ;  /* 0x003e000a17007388 */ /* 0x0001e80000000400 */
[----:B-1----:R-:W3:Y:S04]  /*179d0*/  LDL.LU R9, [R1+0x1e10] ;  /* 0x001e100001097983 */ /* 0x002ee80000300800 */
[----:B0-----:R-:W3:Y:S04]  /*179e0*/  LDL.LU R10, [R1+0x1e0c] ;  /* 0x001e0c00010a7983 */ /* 0x001ee80000300800 */
[----:B----4-:R0:W-:Y:S04]  /*179f0*/  STS.U16 [R23+0x4200], R11 ;  /* 0x0042000b17007388 */ /* 0x0101e80000000400 */
[----:B------:R1:W-:Y:S04]  /*17a00*/  STS.U16 [R23+0x4600], R12 ;  /* 0x0046000c17007388 */ /* 0x0003e80000000400 */
[----:B--2---:R2:W-:Y:S04]  /*17a10*/  STS.U16 [R23+0x4a00], R13 ;  /* 0x004a000d17007388 */ /* 0x0045e80000000400 */
[----:B0-----:R-:W4:Y:S04]  /*17a20*/  LDL.LU R11, [R1+0x1e08] ;  /* 0x001e0800010b7983 */ /* 0x001f280000300800 */
[----:B-1----:R-:W4:Y:S04]  /*17a30*/  LDL.LU R12, [R1+0x1e04] ;  /* 0x001e0400010c7983 */ /* 0x002f280000300800 */
[----:B------:R0:W-:Y:S04]  /*17a40*/  STS.U16 [R23+0x4e00], R14 ;  /* 0x004e000e17007388 */ /* 0x0001e80000000400 */
[----:B--2---:R-:W2:Y:S04]  /*17a50*/  LDL.LU R13, [R1+0x1e00] ;  /* 0x001e0000010d7983 */ /* 0x004ea80000300800 */
[----:B0-----:R-:W2:Y:S04]  /*17a60*/  LDL.LU R14, [R1+0x1dfc] ;  /* 0x001dfc00010e7983 */ /* 0x001ea80000300800 */
[----:B------:R0:W-:Y:S04]  /*17a70*/  STS.U16 [R23+0x5200], R15 ;  /* 0x0052000f17007388 */ /* 0x0001e80000000400 */
[----:B------:R1:W-:Y:S04]  /*17a80*/  STS.U16 [R23+0x5600], R16 ;  /* 0x0056001017007388 */ /* 0x0003e80000000400 */
[----:B0-----:R-:W2:Y:S04]  /*17a90*/  LDL.LU R15, [R1+0x1df8] ;  /* 0x001df800010f7983 */ /* 0x001ea80000300800 */
[----:B------:R0:W-:Y:S04]  /*17aa0*/  STS.U16 [R23+0x5a00], R17 ;  /* 0x005a001117007388 */ /* 0x0001e80000000400 */
[----:B-1----:R-:W2:Y:S04]  /*17ab0*/  LDL.LU R16, [R1+0x1df4] ;  /* 0x001df40001107983 */ /* 0x002ea80000300800 */
[----:B------:R1:W-:Y:S04]  /*17ac0*/  STS.U16 [R23+0x5e00], R18 ;  /* 0x005e001217007388 */ /* 0x0003e80000000400 */
[----:B0-----:R-:W2:Y:S04]  /*17ad0*/  LDL.LU R17, [R1+0x1df0] ;  /* 0x001df00001117983 */ /* 0x001ea80000300800 */
[----:B------:R0:W-:Y:S04]  /*17ae0*/  STS.U16 [R23+0x6200], R19 ;  /* 0x0062001317007388 */ /* 0x0001e80000000400 */
[----:B-1----:R-:W2:Y:S04]  /*17af0*/  LDL.LU R18, [R1+0x1dec] ;  /* 0x001dec0001127983 */ /* 0x002ea80000300800 */
[----:B------:R-:W-:Y:S04]  /*17b00*/  STS.U16 [R23+0x6600], R2 ;  /* 0x0066000217007388 */ /* 0x000fe80000000400 */
[----:B0-----:R-:W2:Y:S04]  /*17b10*/  LDL.LU R19, [R1+0x1de8] ;  /* 0x001de80001137983 */ /* 0x001ea80000300800 */
[----:B---3--:R0:W-:Y:S04]  /*17b20*/  STS.U16 [R23+0x6a00], R20 ;  /* 0x006a001417007388 */ /* 0x0081e80000000400 */
[----:B------:R1:W-:Y:S04]  /*17b30*/  STS.U16 [R23+0x6e00], R0 ;  /* 0x006e000017007388 */ /* 0x0003e80000000400 */
[----:B0-----:R-:W3:Y:S04]  /*17b40*/  LDL.LU R20, [R1+0x1de4] ;  /* 0x001de40001147983 */ /* 0x001ee80000300800 */
[----:B-1----:R-:W2:Y:S04]  /*17b50*/  LDL.LU R0, [R1+0x1de0] ;  /* 0x001de00001007983 */ /* 0x002ea80000300800 */
[----:B------:R-:W0:Y:S04]  /*17b60*/  S2R R2, SR_TID.X ;  /* 0x0000000000027919 */ /* 0x000e280000002100 */
[----:B--2---:R1:W-:Y:S04]  /*17b70*/  STS.U16 [R23+0x7200], R0 ;  /* 0x0072000017007388 */ /* 0x0043e80000000400 */
[----:B-1----:R-:W2:Y:S01]  /*17b80*/  LDL.LU R0, [R1+0x1ddc] ;  /* 0x001ddc0001007983 */ /* 0x002ea20000300800 */
[----:B0-----:R-:W-:-:S04]  /*17b90*/  SHF.R.S32.HI R2, RZ, 0x6, R2 ;  /* 0x00000006ff027819 */ /* 0x001fc80000011402 */
[----:B------:R-:W-:Y:S01]  /*17ba0*/  SGXT R2, R2, 0x1 ;  /* 0x000000010202781a */ /* 0x000fe20000000200 */
[----:B------:R0:W-:Y:S04]  /*17bb0*/  STS.U16 [R23+0x7600], R21 ;  /* 0x0076001517007388 */ /* 0x0001e80000000400 */
[----:B------:R1:W-:Y:S04]  /*17bc0*/  STS.U16 [R23+0x7a00], R22 ;  /* 0x007a001617007388 */ /* 0x0003e80000000400 */
[----:B------:R0:W-:Y:S01]  /*17bd0*/  STS.U16 [R23+0x7e00], R24 ;  /* 0x007e001817007388 */ /* 0x0001e20000000400 */
[----:B--2---:R-:W-:-:S05]  /*17be0*/  IMAD.SHL.U32 R0, R0, 0x2, RZ ;  /* 0x0000000200007824 */ /* 0x004fca00078e00ff */
[----:B------:R-:W-:Y:S02]  /*17bf0*/  LOP3.LUT R0, R0, 0x90, R2, 0x78, !PT ;  /* 0x0000009000007812 */ /* 0x000fe400078e7802 */
[----:B------:R-:W2:Y:S02]  /*17c00*/  LDL.LU R2, [R1+0x10] ;  /* 0x0000100001027983 */ /* 0x000ea40000300800 */
[----:B------:R-:W-:Y:S02]  /*17c10*/  LOP3.LUT R0, R0, 0x60, RZ, 0x3c, !PT ;  /* 0x0000006000007812 */ /* 0x000fe400078e3cff */
[----:B0-----:R-:W3:Y:S04]  /*17c20*/  LDL.LU R21, [R1+0x1dd8] ;  /* 0x001dd80001157983 */ /* 0x001ee80000300800 */
[----:B-1----:R-:W3:Y:S04]  /*17c30*/  LDL.LU R22, [R1+0x1dd4] ;  /* 0x001dd40001167983 */ /* 0x002ee80000300800 */
[----:B------:R-:W3:Y:S04]  /*17c40*/  LDL.LU R23, [R1+0x1dd0] ;  /* 0x001dd00001177983 */ /* 0x000ee80000300800 */
[----:B------:R-:W3:Y:S04]  /*17c50*/  LDL.LU R24, [R1+0x1dcc] ;  /* 0x001dcc0001187983 */ /* 0x000ee80000300800 */
[----:B------:R0:W-:Y:S04]  /*17c60*/  STS.U16 [R0+0x7f00], R25 ;  /* 0x007f001900007388 */ /* 0x0001e80000000400 */
[----:B------:R1:W-:Y:S04]  /*17c70*/  STS.U16 [R0+0x300], R26 ;  /* 0x0003001a00007388 */ /* 0x0003e80000000400 */
[----:B------:R4:W-:Y:S04]  /*17c80*/  STS.U16 [R0+0x700], R27 ;  /* 0x0007001b00007388 */ /* 0x0009e80000000400 */
[----:B0-----:R-:W3:Y:S04]  /*17c90*/  LDL.LU R25, [R1+0x1dc8] ;  /* 0x001dc80001197983 */ /* 0x001ee80000300800 */
[----:B-1----:R-:W3:Y:S04]  /*17ca0*/  LDL.LU R26, [R1+0x1dc4] ;  /* 0x001dc400011a7983 */ /* 0x002ee80000300800 */
[----:B----4-:R-:W4:Y:S04]  /*17cb0*/  LDL.LU R27, [R1+0x1dc0] ;  /* 0x001dc000011b7983 */ /* 0x010f280000300800 */
[----:B------:R0:W-:Y:S04]  /*17cc0*/  STS.U16 [R0+0xb00], R29 ;  /* 0x000b001d00007388 */ /* 0x0001e80000000400 */
[----:B0-----:R-:W3:Y:S04]  /*17cd0*/  LDL.LU R29, [R1+0x1dbc] ;  /* 0x001dbc00011d7983 */ /* 0x001ee80000300800 */
[----:B--2---:R-:W-:Y:S04]  /*17ce0*/  STS.U16 [R0+0xf00], R2 ;  /* 0x000f000200007388 */ /* 0x004fe80000000400 */
[----:B------:R-:W-:Y:S04]  /*17cf0*/  STS.U16 [R0+0x1300], R4 ;  /* 0x0013000400007388 */ /* 0x000fe80000000400 */
[----:B------:R-:W-:Y:S04]  /*17d00*/  STS.U16 [R0+0x1700], R5 ;  /* 0x0017000500007388 */ /* 0x000fe80000000400 */
[----:B------:R-:W-:Y:S04]  /*17d10*/  STS.U16 [R0+0x1b00], R28 ;  /* 0x001b001c00007388 */ /* 0x000fe80000000400 */
[----:B---3--:R0:W-:Y:S04]  /*17d20*/  STS.U16 [R0+0x1f00], R29 ;  /* 0x001f001d00007388 */ /* 0x0081e80000000400 */
[----:B0-----:R-:W2:Y:S04]  /*17d30*/  LDL.LU R29, [R1+0x1db8] ;  /* 0x001db800011d7983 */ /* 0x001ea80000300800 */
[----:B------:R-:W3:Y:S04]  /*17d40*/  LDL R4, [R1+0x698] ;  /* 0x0006980001047983 */ /* 0x000ee80000100800 */
[----:B----4-:R-:W-:Y:S04]  /*17d50*/  STS.U16 [R0+0x2300], R27 ;  /* 0x0023001b00007388 */ /* 0x010fe80000000400 */
[----:B------:R-:W-:Y:S04]  /*17d60*/  STS.U16 [R0+0x2700], R26 ;  /* 0x0027001a00007388 */ /* 0x000fe80000000400 */
        /* <DEDUP_REMOVED lines=21> */
[----:B------:R-:W-:Y:S06]  /*17ec0*/  BAR.SYNC.DEFER_BLOCKING 0x0 ;  /* 0x0000000000007b1d */ /* 0x000fec0000010000 */
[----:B--2---:R-:W-:Y:S04]  /*17ed0*/  LDSM.16.MT88.4 R12, [R29+0x8000] ;  /* 0x008000001d0c783b */ /* 0x004fe80000004200 */
[----:B---3--:R-:W0:Y:S04]  /*17ee0*/  LDSM.16.M88.4 R16, [R4] ;  /* 0x000000000410783b */ /* 0x008e280000000200 */
[----:B------:R-:W1:Y:S04]  /*17ef0*/  LDSM.16.M88.4 R8, [R4+0x1000] ;  /* 0x001000000408783b */ /* 0x000e680000000200 */
[----:B------:R-:W-:Y:S04]  /*17f00*/  LDSM.16.M88.4 R24, [R4+0x3000] ;  /* 0x003000000418783b */ /* 0x000fe80000000200 */
[----:B------:R-:W-:Y:S04]  /*17f10*/  LDSM.16.M88.4 R20, [R4+0x5000] ;  /* 0x005000000414783b */ /* 0x000fe80000000200 */
[----:B0-----:R-:W-:Y:S04]  /*17f20*/  STL.64 [R1+0xc0], R16 ;  /* 0x0000c01001007387 */ /* 0x001fe80000100a00 */
[----:B------:R-:W-:Y:S01]  /*17f30*/  STL.64 [R1+0xc8], R18 ;  /* 0x0000c81201007387 */ /* 0x000fe20000100a00 */
[----:B-1----:R-:W-:-:S02]  /*17f40*/  IMAD.MOV.U32 R2, RZ, RZ, R8 ;  /* 0x000000ffff027224 */ /* 0x002fc400078e0008 */
[----:B------:R-:W-:Y:S01]  /*17f50*/  IMAD.MOV.U32 R0, RZ, RZ, R9 ;  /* 0x000000ffff007224 */ /* 0x000fe200078e0009 */
[----:B------:R-:W-:Y:S04]  /*17f60*/  STL.64 [R1+0xb0], R8 ;  /* 0x0000b00801007387 */ /* 0x000fe80000100a00 */
[----:B------:R-:W0:Y:S04]  /*17f70*/  LDSM.16.M88.4 R16, [R4+0x2000] ;  /* 0x002000000410783b */ /* 0x000e280000000200 */
[----:B------:R-:W-:Y:S04]  /*17f80*/  STL.64 [R1+0xb8], R10 ;  /* 0x0000b80a01007387 */ /* 0x000fe80000100a00 */
[----:B------:R-:W1:Y:S04]  /*17f90*/  LDSM.16.M88.4 R8, [R4+0x4000] ;  /* 0x004000000408783b */ /* 0x000e680000000200 */
[----:B0-----:R-:W-:Y:S04]  /*17fa0*/  STL.64 [R1+0xa0], R16 ;  /* 0x0000a01001007387 */ /* 0x001fe80000100a00 */
[----:B------:R-:W-:Y:S04]  /*17fb0*/  STL.64 [R1+0xa8], R18 ;  /* 0x0000a81201007387 */ /* 0x000fe80000100a00 */
[----:B-1----:R-:W-:Y:S01]  /*17fc0*/  STL.64 [R1+0x30], R8 ;  /* 0x0000300801007387 */ /* 0x002fe20000100a00 */
[----:B------:R-:W-:-:S02]  /*17fd0*/  IMAD.MOV.U32 R5, RZ, RZ, R8 ;  /* 0x000000ffff057224 */ /* 0x000fc400078e0008 */
[----:B------:R-:W-:Y:S01]  /*17fe0*/  IMAD.MOV.U32 R3, RZ, RZ, R9 ;  /* 0x000000ffff037224 */ /* 0x000fe200078e0009 */
[----:B------:R-:W-:Y:S04]  /*17ff0*/  STL.64 [R1+0x38], R10 ;  /* 0x0000380a01007387 */ /* 0x000fe80000100a00 */
[----:B------:R-:W0:Y:S04]  /*18000*/  LDSM.16.M88.4 R8, [R4+0x6000] ;  /* 0x006000000408783b */ /* 0x000e280000000200 */
[----:B------:R-:W-:Y:S04]  /*18010*/  LDSM.16.MT88.4 R16, [R29+0x8080] ;  /* 0x008080001d10783b */ /* 0x000fe80000004200 */
[----:B0-----:R-:W-:Y:S04]  /*18020*/  STL.64 [R1+0x1d70], R10 ;  /* 0x001d700a01007387 */ /* 0x001fe80000100a00 */
[----:B------:R0:W-:Y:S02]  /*18030*/  STL.64 [R1+0x1d68], R8 ;  /* 0x001d680801007387 */ /* 0x0001e40000100a00 */
[----:B0-----:R-:W-:-:S02]  /*18040*/  IMAD.MOV.U32 R8, RZ, RZ, R5 ;  /* 0x000000ffff087224 */ /* 0x001fc400078e0005 */
[----:B------:R-:W-:Y:S01]  /*18050*/  IMAD.MOV.U32 R9, RZ, RZ, R3 ;  /* 0x000000ffff097224 */ /* 0x000fe200078e0003 */
[----:B------:R-:W0:Y:S04]  /*18060*/  LDSM.16.M88.4 R4, [R4+0x7000] ;  /* 0x007000000404783b */ /* 0x000e280000000200 */
[----:B------:R-:W-:Y:S04]  /*18070*/  STL.64 [R1+0x1d80], R8 ;  /* 0x001d800801007387 */ /* 0x000fe80000100a00 */
[----:B------:R-:W-:Y:S04]  /*18080*/  STL.64 [R1+0x98], R26 ;  /* 0x0000981a01007387 */ /* 0x000fe80000100a00 */
[----:B------:R1:W-:Y:S04]  /*18090*/  STL.64 [R1+0x1d88], R24 ;  /* 0x001d881801007387 */ /* 0x0003e80000100a00 */
[----:B-1----:R-:W2:Y:S04]  /*180a0*/  LDL.LU.64 R24, [R1+0x610] ;  /* 0x0006100001187983 */ /* 0x002ea80000300a00 */
[----:B------:R-:W3:Y:S04]  /*180b0*/  LDL.LU.64 R26, [R1+0x618] ;  /* 0x00061800011a7983 */ /* 0x000ee80000300a00 */
[----:B---3--:R-:W-:Y:S04]  /*180c0*/  STL.64 [R1+0x1da8], R26 ;  /* 0x001da81a01007387 */ /* 0x008fe80000100a00 */
[----:B--2---:R-:W-:Y:S04]  /*180d0*/  STL.64 [R1+0x1da0], R24 ;  /* 0x001da01801007387 */ /* 0x004fe80000100a00 */
[----:B------:R-:W2:Y:S04]  /*180e0*/  LDL.LU.64 R8, [R1+0x600] ;  /* 0x0006000001087983 */ /* 0x000ea80000300a00 */
[----:B------:R-:W3:Y:S04]  /*180f0*/  LDL.LU.64 R10, [R1+0x608] ;  /* 0x00060800010a7983 */ /* 0x000ee80000300a00 */
[----:B---3--:R-:W-:Y:S04]  /*18100*/  STL.64 [R1+0x1d98], R10 ;  /* 0x001d980a01007387 */ /* 0x008fe80000100a00 */
[----:B--2---:R1:W-:Y:S04]  /*18110*/  STL.64 [R1+0x1d90], R8 ;  /* 0x001d900801007387 */ /* 0x0043e80000100a00 */
[----:B-1----:R-:W2:Y:S04]  /*18120*/  LDL.64 R8, [R1+0xa0] ;  /* 0x0000a00001087983 */ /* 0x002ea80000100a00 */
[----:B--2---:R1:W-:Y:S04]  /*18130*/  STL.64 [R1+0x1db0], R8 ;  /* 0x001db00801007387 */ /* 0x0043e80000100a00 */
[----:B-1----:R-:W2:Y:S04]  /*18140*/  LDL.LU.64 R8, [R1+0x620] ;  /* 0x0006200001087983 */ /* 0x002ea80000300a00 */
[----:B------:R-:W2:Y:S04]  /*18150*/  LDL.LU.64 R10, [R1+0x628] ;  /* 0x00062800010a7983 */ /* 0x000ea80000300a00 */
[----:B------:R-:W-:Y:S04]  /*18160*/  STL.64 [R1+0x20], R20 ;  /* 0x0000201401007387 */ /* 0x000fe80000100a00 */
[----:B------:R-:W-:Y:S04]  /*18170*/  STL.64 [R1+0x28], R22 ;  /* 0x0000281601007387 */ /* 0x000fe80000100a00 */
[----:B------:R1:W-:Y:S04]  /*18180*/  STL.64 [R1+0x1d78], R20 ;  /* 0x001d781401007387 */ /* 0x0003e80000100a00 */
[----:B-1----:R-:W3:Y:S04]  /*18190*/  LDL.LU.64 R20, [R1+0x630] ;  /* 0x0006300001147983 */ /* 0x002ee80000300a00 */
[----:B------:R-:W3:Y:S04]  /*181a0*/  LDL.LU.64 R22, [R1+0x638] ;  /* 0x0006380001167983 */ /* 0x000ee80000300a00 */
[----:B0-----:R-:W-:Y:S04]  /*181b0*/  STL [R1+0x1964], R6 ;  /* 0x0019640601007387 */ /* 0x001fe80000100800 */
[----:B------:R-:W-:Y:S04]  /*181c0*/  STL [R1+0x1960], R7 ;  /* 0x0019600701007387 */ /* 0x000fe80000100800 */
[----:B------:R-:W-:Y:S04]  /*181d0*/  STL.64 [R1+0x1d60], R18 ;  /* 0x001d601201007387 */ /* 0x000fe80000100a00 */
[----:B------:R0:W-:Y:S04]  /*181e0*/  STL.64 [R1+0x1d58], R16 ;  /* 0x001d581001007387 */ /* 0x0001e80000100a00 */
[----:B0-----:R-:W3:Y:S01]  /*181f0*/  LDL.64 R16, [R1+0xc0] ;  /* 0x0000c00001107983 */ /* 0x001ee20000100a00 */
[----:B------:R-:W-:-:S02]  /*18200*/  IMAD.MOV.U32 R24, RZ, RZ, R2 ;  /* 0x000000ffff187224 */ /* 0x000fc400078e0002 */
[----:B------:R-:W-:Y:S01]  /*18210*/  IMAD.MOV.U32 R25, RZ, RZ, R0 ;  /* 0x000000ffff197224 */ /* 0x000fe200078e0000 */
[----:B------:R-:W-:Y:S06]  /*18220*/  STL [R1+0x1a60], R29 ;  /* 0x001a601d01007387 */ /* 0x000fec0000100800 */
[C---:B--2---:R-:W-:Y:S08]  /*18230*/  HMMA.16816.F32 R24, R12.reuse, R24, R8 ;  /* 0x000000180c18723c */ /* 0x044ff00000001808 */
[----:B---3--:R-:W-:Y:S01]  /*18240*/  HMMA.16816.F32 R20, R12, R16, R20 ;  /* 0x000000100c14723c */ /* 0x008fe20000001814 */
[----:B------:R-:W-:-:S02]  /*18250*/  IMAD.MOV.U32 R3, RZ, RZ, R16 ;  /* 0x000000ffff037224 */ /* 0x000fc400078e0010 */
[----:B------:R-:W-:Y:S11]  /*18260*/  IMAD.MOV.U32 R2, RZ, RZ, R17 ;  /* 0x000000ffff027224 */ /* 0x000ff600078e0011 */
[----:B------:R-:W-:Y:S09]  /*18270*/  @!UPT UIADD3 URZ, URZ, URZ, URZ ;  /* 0x0000003f3f3ff290 */ /* 0x000ff2000fffe03f */
[----:B------:R0:W-:Y:S01]  /*18280*/  STL.64 [R1+0x1e0], R20 ;  /* 0x0001e01401007387 */ /* 0x0001e20000100a00 */
[----:B------:R-:W-:-:S03]  /*18290*/  IMAD.MOV.U32 R0, RZ, RZ, R23 ;  /* 0x000000ffff007224 */ /* 0x000fc600078e0017 */
[----:B------:R1:W-:Y:S04]  /*182a0*/  STL [R1+0x1e8], R22 ;  /* 0x0001e81601007387 */ /* 0x0003e80000100800 */
[----:B0-----:R-:W2:Y:S04]  /*182b0*/  LDL.LU.64 R20, [R1+0x480] ;  /* 0x0004800001147983 */ /* 0x001ea80000300a00 */
[----:B-1----:R-:W2:Y:S04]  /*182c0*/  LDL.LU.64 R22, [R1+0x488] ;  /* 0x0004880001167983 */ /* 0x002ea80000300a00 */
[----:B------:R-:W3:Y:S04]  /*182d0*/  LDL.LU.64 R16, [R1+0x410] ;  /* 0x0004100001107983 */ /* 0x000ee80000300a00 */
[----:B------:R-:W3:Y:S04]  /*182e0*/  LDL.LU.64 R18, [R1+0x418] ;  /* 0x0004180001127983 */ /* 0x000ee80000300a00 */
[----:B------:R-:W-:Y:S04]  /*182f0*/  STL [R1+0x1a28], R0 ;  /* 0x001a280001007387 */ /* 0x000fe80000100800 */
[----:B------:R-:W4:Y:S04]  /*18300*/  LDL.LU.64 R8, [R1+0x1db0] ;  /* 0x001db00001087983 */ /* 0x000f280000300a00 */
[----:B------:R-:W-:Y:S04]  /*18310*/  STL.64 [R1+0x1d0], R24 ;  /* 0x0001d01801007387 */ /* 0x000fe80000100a00 */
[----:B------:R0:W-:Y:S04]  /*18320*/  STL.64 [R1+0x1d8], R26 ;  /* 0x0001d81a01007387 */ /* 0x0001e80000100a00 */
[----:B0-----:R-:W2:Y:S04]  /*18330*/  LDL.LU.64 R26, [R1+0x1da8] ;  /* 0x001da800011a7983 */ /* 0x001ea80000300a00 */
[----:B------:R-:W2:Y:S04]  /*18340*/  LDL.LU.64 R24, [R1+0x1da0] ;  /* 0x001da00001187983 */ /* 0x000ea80000300a00 */
[----:B------:R-:W3:Y:S01]  /*18350*/  LDL.LU.64 R10, [R1+0x1d98] ;  /* 0x001d9800010a7983 */ /* 0x000ee20000300a00 */
[----:B----4-:R-:W-:-:S02]  /*18360*/  IMAD.MOV.U32 R7, RZ, RZ, R8 ;  /* 0x000000ffff077224 */ /* 0x010fc400078e0008 */
[----:B------:R-:W-:Y:S01]  /*18370*/  IMAD.MOV.U32 R6, RZ, RZ, R9 ;  /* 0x000000ffff067224 */ /* 0x000fe200078e0009 */
[----:B--2---:R-:W-:Y:S01]  /*18380*/  HMMA.16816.F32 R24, R12, R8, R24 ;  /* 0x000000080c18723c */ /* 0x004fe20000001818 */
[----:B------:R-:W3:Y:S11]  /*18390*/  LDL.LU.64 R8, [R1+0x1d90] ;  /* 0x001d900001087983 */ /* 0x000ef60000300a00 */
[----:B------:R-:W-:Y:S11]  /*183a0*/  @!UPT UIADD3 URZ, URZ, URZ, URZ ;  /* 0x0000003f3f3ff290 */ /* 0x000ff6000fffe03f */
[----:B------:R0:W-:Y:S04]  /*183b0*/  STL.64 [R1+0x1c0], R24 ;  /* 0x0001c01801007387 */ /* 0x0001e80000100a00 */
[----:B------:R-:W-:Y:S04]  /*183c0*/  STL [R1+0x1c8], R26 ;  /* 0x0001c81a01007387 */ /* 0x000fe80000100800 */
[----:B0-----:R-:W3:Y:S01]  /*183d0*/  LDL.LU.64 R24, [R1+0x1d88] ;  /* 0x001d880001187983 */ /* 0x001ee20000300a00 */
[----:B------:R-:W-:-:S05]  /*183e0*/  IMAD.MOV.U32 R0, RZ, RZ, R27 ;  /* 0x000000ffff007224 */ /* 0x000fca00078e001b */
[----:B------:R-:W-:Y:S01]  /*183f0*/  STL [R1+0x1a2c], R0 ;  /* 0x001a2c0001007387 */ /* 0x000fe20000100800 */
[----:B---3--:R-:W-:Y:S11]  /*18400*/  HMMA.16816.F32 R8, R12, R24, R8 ;  /* 0x000000180c08723c */ /* 0x008ff60000001808 */
[----:B------:R-:W-:Y:S11]  /*18410*/  @!UPT UIADD3 URZ, URZ, URZ, URZ ;  /* 0x0000003f3f3ff290 */ /* 0x000ff6000fffe03f */
[----:B------:R-:W-:Y:S01]  /*18420*/  @!UPT UIADD3 URZ, URZ, URZ, URZ ;  /* 0x0000003f3f3ff290 */ /* 0x000fe2000fffe03f */
[----:B------:R0:W-:Y:S04]  /*18430*/  STL.64 [R1+0x1b0], R8 ;  /* 0x0001b00801007387 */ /* 0x0001e80000100a00 */
[----:B------:R-:W-:Y:S04]  /*18440*/  STL.64 [R1+0x1b8], R10 ;  /* 0x0001b80a01007387 */ /* 0x000fe80000100a00 */
[----:B0-----:R-:W2:Y:S04]  /*18450*/  LDL.LU.64 R8, [R1+0x1d80] ;  /* 0x001d800001087983 */ /* 0x001ea80000300a00 */
[----:B------:R0:W-:Y:S02]  /*18460*/  STL.64 [R1+0x1d30], R24 ;  /* 0x001d301801007387 */ /* 0x0001e40000100a00 */
[----:B0-----:R-:W-:-:S02]  /*18470*/  IMAD.MOV.U32 R24, RZ, RZ, R7 ;  /* 0x000000ffff187224 */ /* 0x001fc400078e0007 */
[----:B------:R-:W-:-:S05]  /*18480*/  IMAD.MOV.U32 R25, RZ, RZ, R6 ;  /* 0x000000ffff197224 */ /* 0x000fca00078e0006 */
[----:B------:R0:W-:Y:S04]  /*18490*/  STL.64 [R1+0x1d48], R24 ;  /* 0x001d481801007387 */ /* 0x0001e80000100a00 */
[----:B0-----:R-:W3:Y:S01]  /*184a0*/  LDL.64 R24, [R1+0xb0] ;  /* 0x0000b00001187983 */ /* 0x001ee20000100a00 */
[C---:B--2---:R-:W-:Y:S03]  /*184b0*/  HMMA.16816.F32 R8, R12.reuse, R8, R20 ;  /* 0x000000080c08723c */ /* 0x044fe60000001814 */
[----:B---3--:R0:W-:Y:S04]  /*184c0*/  STL.64 [R1+0x1d50], R24 ;  /* 0x001d501801007387 */ /* 0x0081e80000100a00 */
[----:B0-----:R-:W2:Y:S04]  /*184d0*/  LDL.LU.64 R24, [R1+0x420] ;  /* 0x0004200001187983 */ /* 0x001ea80000300a00 */
[----:B------:R-:W2:Y:S04]  /*184e0*/  LDL.LU.64 R26, [R1+0x428] ;  /* 0x00042800011a7983 */ /* 0x000ea80000300a00 */
[----:B------:R-:W2:Y:S08]  /*184f0*/  LDL.LU.64 R20, [R1+0x1d78] ;  /* 0x001d780001147983 */ /* 0x000eb00000300a00 */
[----:B------:R-:W-:Y:S04]  /*18500*/  STL.64 [R1+0x1a0], R8 ;  /* 0x0001a00801007387 */ /* 0x000fe80000100a00 */
[----:B------:R0:W-:Y:S04]  /*18510*/  STL.64 [R1+0x1a8], R10 ;  /* 0x0001a80a01007387 */ /* 0x0001e80000100a00 */
[----:B0-----:R-:W3:Y:S04]  /*18520*/  LDL.LU.64 R10, [R1+0x1d70] ;  /* 0x001d7000010a7983 */ /* 0x001ee80000300a00 */
[----:B------:R-:W4:Y:S01]  /*18530*/  LDL.LU.64 R8, [R1+0x1d68] ;  /* 0x001d680001087983 */ /* 0x000f220000300a00 */
[C---:B--2---:R-:W-:Y:S08]  /*18540*/  HMMA.16816.F32 R24, R12.reuse, R20, R24 ;  /* 0x000000140c18723c */ /* 0x044ff00000001818 */
[C---:B----4-:R-:W-:Y:S01]  /*18550*/  HMMA.16816.F32 R20, R12.reuse, R8, R16 ;  /* 0x000000080c14723c */ /* 0x050fe20000001810 */
[----:B------:R-:W2:Y:S11]  /*18560*/  LDL.LU.64 R16, [R1+0x3c0] ;  /* 0x0003c00001107983 */ /* 0x000eb60000300a00 */
[----:B------:R-:W-:Y:S03]  /*18570*/  @!UPT UIADD3 URZ, URZ, URZ, URZ ;  /* 0x0000003f3f3ff290 */ /* 0x000fe6000fffe03f */
[----:B------:R0:W-:Y:S04]  /*18580*/  STL.64 [R1+0x190], R24 ;  /* 0x0001901801007387 */ /* 0x0001e80000100a00 */
[----:B------:R1:W-:Y:S04]  /*18590*/  STL.64 [R1+0x198], R26 ;  /* 0x0001981a01007387 */ /* 0x0003e80000100a00 */
[----:B------:R-:W2:Y:S04]  /*185a0*/  LDL.LU.64 R18, [R1+0x3c8] ;  /* 0x0003c80001127983 */ /* 0x000ea80000300a00 */
[----:B------:R4:W-:Y:S04]  /*185b0*/  STL.64 [R1+0x180], R20 ;  /* 0x0001801401007387 */ /* 0x0009e80000100a00 */
[----:B------:R3:W-:Y:S04]  /*185c0*/  STL.64 [R1+0x188], R22 ;  /* 0x0001881601007387 */ /* 0x0007e80000100a00 */
[----:B0-----:R-:W2:Y:S04]  /*185d0*/  LDL.LU.64 R24, [R1+0x530] ;  /* 0x0005300001187983 */ /* 0x001ea80000300a00 */
[----:B-1----:R-:W2:Y:S04]  /*185e0*/  LDL.LU.64 R26, [R1+0x538] ;  /* 0x00053800011a7983 */ /* 0x002ea80000300a00 */
[----:B----4-:R-:W4:Y:S04]  /*185f0*/  LDL.LU.64 R20, [R1+0x520] ;  /* 0x0005200001147983 */ /* 0x010f280000300a00 */
[----:B---3--:R-:W4:Y:S04]  /*18600*/  LDL.LU.64 R22, [R1+0x528] ;  /* 0x0005280001167983 */ /* 0x008f280000300a00 */
[----:B------:R-:W-:Y:S04]  /*18610*/  STL.64 [R1+0x1d10], R10 ;  /* 0x001d100a01007387 */ /* 0x000fe80000100a00 */
[----:B------:R0:W-:Y:S04]  /*18620*/  STL.64 [R1+0x1d08], R8 ;  /* 0x001d080801007387 */ /* 0x0001e80000100a00 */
[----:B0-----:R-:W3:Y:S04]  /*18630*/  LDL.64 R8, [R1+0x20] ;  /* 0x0000200001087983 */ /* 0x001ee80000100a00 */
[----:B---3--:R0:W-:Y:S04]  /*18640*/  STL.64 [R1+0x1d18], R8 ;  /* 0x001d180801007387 */ /* 0x0081e80000100a00 */
[----:B0-----:R-:W3:Y:S04]  /*18650*/  LDL.LU.64 R8, [R1+0x3a0] ;  /* 0x0003a00001087983 */ /* 0x001ee80000300a00 */
[----:B------:R-:W2:Y:S04]  /*18660*/  LDL.LU.64 R10, [R1+0x3a8] ;  /* 0x0003a800010a7983 */ /* 0x000ea80000300a00 */
[----:B--2---:R-:W-:Y:S04]  /*18670*/  STL.64 [R1+0x1d28], R10 ;  /* 0x001d280a01007387 */ /* 0x004fe80000100a00 */
[----:B---3--:R0:W-:Y:S04]  /*18680*/  STL.64 [R1+0x1d20], R8 ;  /* 0x001d200801007387 */ /* 0x0081e80000100a00 */
[----:B0-----:R-:W2:Y:S04]  /*18690*/  LDL.LU.64 R8, [R1+0x500] ;  /* 0x0005000001087983 */ /* 0x001ea80000300a00 */
[----:B------:R-:W3:Y:S01]  /*186a0*/  LDL.LU.64 R10, [R1+0x508] ;  /* 0x00050800010a7983 */ /* 0x000ee20000300a00 */
[----:B------:R-:W-:Y:S03]  /*186b0*/  HMMA.16816.F32 R12, R12, R4, R16 ;  /* 0x000000040c0c723c */ /* 0x000fe60000001810 */
[----:B---3--:R-:W-:Y:S04]  /*186c0*/  STL.64 [R1+0x1d40], R10 ;  /* 0x001d400a01007387 */ /* 0x008fe80000100a00 */
[----:B--2---:R0:W-:Y:S04]  /*186d0*/  STL.64 [R1+0x1d38], R8 ;  /* 0x001d380801007387 */ /* 0x0041e80000100a00 */
[----:B0-----:R-:W2:Y:S04]  /*186e0*/  LDL.LU.64 R8, [R1+0x510] ;  /* 0x0005100001087983 */ /* 0x001ea80000300a00 */
[----:B------:R-:W2:Y:S04]  /*186f0*/  LDL.LU.64 R10, [R1+0x518] ;  /* 0x00051800010a7983 */ /* 0x000ea80000300a00 */
[----:B------:R-:W3:Y:S04]  /*18700*/  LDL.LU.64 R18, [R1+0x1d60] ;  /* 0x001d600001127983 */ /* 0x000ee80000300a00 */
[----:B------:R-:W3:Y:S04]  /*18710*/  LDL.LU.64 R16, [R1+0x1d58] ;  /* 0x001d580001107983 */ /* 0x000ee80000300a00 */
[----:B------:R0:W-:Y:S04]  /*18720*/  STL.64 [R1+0x170], R12 ;  /* 0x0001700c01007387 */ /* 0x0001e80000100a00 */
[----:B------:R3:W-:Y:S01]  /*18730*/  STL.64 [R1+0x178], R14 ;  /* 0x0001780e01007387 */ /* 0x0007e20000100a00 */
[----:B0-----:R-:W-:-:S02]  /*18740*/  IMAD.MOV.U32 R12, RZ, RZ, R3 ;  /* 0x000000ffff0c7224 */ /* 0x001fc400078e0003 */
[----:B------:R-:W-:-:S07]  /*18750*/  IMAD.MOV.U32 R13, RZ, RZ, R2 ;  /* 0x000000ffff0d7224 */ /* 0x000fce00078e0002 */
[C---:B---3--:R-:W-:Y:S01]  /*18760*/  HMMA.16816.F32 R12, R16.reuse, R12, R24 ;  /* 0x0000000c100c723c */ /* 0x048fe20000001818 */
[----:B------:R-:W4:Y:S11]  /*18770*/  LDL.LU.64 R24, [R1+0x1d50] ;  /* 0x001d500001187983 */ /* 0x000f360000300a00 */
[----:B------:R-:W-:Y:S11]  /*18780*/  @!UPT UIADD3 URZ, URZ, URZ, URZ ;  /* 0x0000003f3f3ff290 */ /* 0x000ff6000fffe03f */
[----:B------:R0:W-:Y:S04]  /*18790*/  STL.64 [R1+0x140], R12 ;  /* 0x0001400c01007387 */ /* 0x0001e80000100a00 */
[----:B------:R1:W-:Y:S04]  /*187a0*/  STL.64 [R1+0x148], R14 ;  /* 0x0001480e01007387 */ /* 0x0003e80000100a00 */
[----:B0-----:R-:W3:Y:S04]  /*187b0*/  LDL.LU.64 R12, [R1+0x390] ;  /* 0x00039000010c7983 */ /* 0x001ee80000300a00 */
[----:B-1----:R-:W3:Y:S01]  /*187c0*/  LDL.LU.64 R14, [R1+0x398] ;  /* 0x00039800010e7983 */ /* 0x002ee20000300a00 */
[C---:B----4-:R-:W-:Y:S11]  /*187d0*/  HMMA.16816.F32 R20, R16.reuse, R24, R20 ;  /* 0x000000181014723c */ /* 0x050ff60000001814 */
[----:B------:R-:W-:Y:S11]  /*187e0*/  @!UPT UIADD3 URZ, URZ, URZ, URZ ;  /* 0x0000003f3f3ff290 */ /* 0x000ff6000fffe03f */
[----:B------:R-:W-:Y:S01]  /*187f0*/  @!UPT UIADD3 URZ, URZ, URZ, URZ ;  /* 0x0000003f3f3ff290 */ /* 0x000fe2000fffe03f */
[----:B------:R0:W-:Y:S04]  /*18800*/  STL.64 [R1+0x130], R20 ;  /* 0x0001301401007387 */ /* 0x0001e80000100a00 */
[----:B------:R-:W-:Y:S01]  /*18810*/  STL.64 [R1+0x138], R22 ;  /* 0x0001381601007387 */ /* 0x000fe20000100a00 */
[----:B0-----:R-:W-:Y:S02]  /*18820*/  IMAD.MOV.U32 R21, RZ, RZ, R24 ;  /* 0x000000ffff157224 */ /* 0x001fe400078e0018 */
[----:B------:R-:W-:Y:S02]  /*18830*/  IMAD.MOV.U32 R20, RZ, RZ, R25 ;  /* 0x000000ffff147224 */ /* 0x000fe400078e0019 */
[----:B------:R-:W2:Y:S04]  /*18840*/  LDL.LU.64 R24, [R1+0x1d48] ;  /* 0x001d480001187983 */ /* 0x000ea80000300a00 */
[----:B------:R-:W4:Y:S01]  /*18850*/  LDL R2, [R1+0xcb8] ;  /* 0x000cb80001027983 */ /* 0x000f220000100800 */
[C---:B--2---:R-:W-:Y:S03]  /*18860*/  HMMA.16816.F32 R24, R16.reuse, R24, R8 ;  /* 0x000000181018723c */ /* 0x044fe60000001808 */
[----:B------:R-:W2:Y:S04]  /*18870*/  LDL.LU.64 R10, [R1+0x1d40] ;  /* 0x001d4000010a7983 */ /* 0x000ea80000300a00 */
[----:B------:R-:W2:Y:S11]  /*18880*/  LDL.LU.64 R8, [R1+0x1d38] ;  /* 0x001d380001087983 */ /* 0x000eb60000300a00 */
[----:B------:R-:W-:Y:S05]  /*18890*/  @!UPT UIADD3 URZ, URZ, URZ, URZ ;  /* 0x0000003f3f3ff290 */ /* 0x000fea000fffe03f */
[----:B------:R0:W-:Y:S04]  /*188a0*/  STL.64 [R1+0x120], R24 ;  /* 0x0001201801007387 */ /* 0x0001e80000100a00 */
[----:B------:R-:W-:Y:S04]  /*188b0*/  STL.64 [R1+0x128], R26 ;  /* 0x0001281a01007387 */ /* 0x000fe80000100a00 */
[----:B0-----:R-:W2:Y:S02]  /*188c0*/  LDL.LU.64 R24, [R1+0x1d30] ;  /* 0x001d300001187983 */ /* 0x001ea40000300a00 */
[----:B--2---:R-:W-:Y:S11]  /*188d0*/  HMMA.16816.F32 R8, R16, R24, R8 ;  /* 0x000000181008723c */ /* 0x004ff60000001808 */
[----:B------:R-:W-:Y:S11]  /*188e0*/  @!UPT UIADD3 URZ, URZ, URZ, URZ ;  /* 0x0000003f3f3ff290 */ /* 0x000ff6000fffe03f */
[----:B------:R-:W-:Y:S01]  /*188f0*/  @!UPT UIADD3 URZ, URZ, URZ, URZ ;  /* 0x0000003f3f3ff290 */ /* 0x000fe2000fffe03f */
[----:B------:R-:W-:Y:S01]  /*18900*/  STL.64 [R1+0x110], R8 ;  /* 0x0001100801007387 */ /* 0x000fe20000100a00 */
[----:B------:R-:W-:-:S03]  /*18910*/  IMAD.MOV.U32 R3, RZ, RZ, R11 ;  /* 0x000000ffff037224 */ /* 0x000fc600078e000b */
[----:B------:R0:W-:Y:S04]  /*18920*/  STL [R1+0x118], R10 ;  /* 0x0001180a01007387 */ /* 0x0001e80000100800 */
[----:B0-----:R-:W2:Y:S04]  /*18930*/  LDL.LU.64 R10, [R1+0x1d28] ;  /* 0x001d2800010a7983 */ /* 0x001ea80000300a00 */
[----:B------:R-:W2:Y:S04]  /*18940*/  LDL.LU.64 R8, [R1+0x1d20] ;  /* 0x001d200001087983 */ /* 0x000ea80000300a00 */
[----:B------:R0:W-:Y:S04]  /*18950*/  STL.64 [R1+0x1cc0], R24 ;  /* 0x001cc01801007387 */ /* 0x0001e80000100a00 */
[----:B0-----:R-:W2:Y:S04]  /*18960*/  LDL.64 R24, [R1+0x30] ;  /* 0x0000300001187983 */ /* 0x001ea80000100a00 */
[----:B------:R-:W-:Y:S01]  /*18970*/  STL [R1+0x1968], R3 ;  /* 0x0019680301007387 */ /* 0x000fe20000100800 */
[----:B--2---:R-:W-:Y:S11]  /*18980*/  HMMA.16816.F32 R8, R16, R24, R8 ;  /* 0x000000181008723c */ /* 0x004ff60000001808 */
[----:B------:R-:W-:Y:S11]  /*18990*/  @!UPT UIADD3 URZ, URZ, URZ, URZ ;  /* 0x0000003f3f3ff290 */ /* 0x000ff6000fffe03f */
[----:B------:R-:W-:Y:S01]  /*189a0*/  @!UPT UIADD3 URZ, URZ, URZ, URZ ;  /* 0x0000003f3f3ff290 */ /* 0x000fe2000fffe03f */
[----:B------:R0:W-:Y:S04]  /*189b0*/  STL.64 [R1+0x100], R8 ;  /* 0x0001000801007387 */ /* 0x0001e80000100a00 */
[----:B------:R-:W-:Y:S04]  /*189c0*/  STL.64 [R1+0x108], R10 ;  /* 0x0001080a01007387 */ /* 0x000fe80000100a00 */
[----:B0-----:R-:W3:Y:S01]  /*189d0*/  LDL.LU.64 R8, [R1+0x1d18] ;  /* 0x001d180001087983 */ /* 0x001ee20000300a00 */
[----:B------:R-:W-:Y:S02]  /*189e0*/  IMAD.MOV.U32 R23, RZ, RZ, R24 ;  /* 0x000000ffff177224 */ /* 0x000fe400078e0018 */
[----:B------:R-:W-:-:S05]  /*189f0*/  IMAD.MOV.U32 R22, RZ, RZ, R25 ;  /* 0x000000ffff167224 */ /* 0x000fca00078e0019 */
[----:B------:R-:W-:Y:S04]  /*18a00*/  STL.64 [R1+0x1d00], R22 ;  /* 0x001d001601007387 */ /* 0x000fe80000100a00 */
[----:B------:R0:W-:Y:S04]  /*18a10*/  STL.64 [R1+0x1cf8], R20 ;  /* 0x001cf81401007387 */ /* 0x0001e80000100a00 */
[----:B0-----:R-:W2:Y:S04]  /*18a20*/  LDL.LU.64 R20, [R1+0x380] ;  /* 0x0003800001147983 */ /* 0x001ea80000300a00 */
[----:B------:R-:W2:Y:S04]  /*18a30*/  LDL.LU.64 R22, [R1+0x388] ;  /* 0x0003880001167983 */ /* 0x000ea80000300a00 */
[----:B------:R-:W2:Y:S01]  /*18a40*/  LDL.LU.64 R10, [R1+0x1d10] ;  /* 0x001d1000010a7983 */ /* 0x000ea20000300a00 */
[----:B---3--:R-:W-:Y:S01]  /*18a50*/  HMMA.16816.F32 R12, R16, R8, R12 ;  /* 0x00000008100c723c */ /* 0x008fe2000000180c */
[----:B------:R-:W-:-:S02]  /*18a60*/  IMAD.MOV.U32 R25, RZ, RZ, R8 ;  /* 0x000000ffff197224 */ /* 0x000fc400078e0008 */
[----:B------:R-:W-:Y:S02]  /*18a70*/  IMAD.MOV.U32 R24, RZ, RZ, R9 ;  /* 0x000000ffff187224 */ /* 0x000fe400078e0009 */
[----:B------:R-:W2:Y:S11]  /*18a80*/  LDL.LU.64 R8, [R1+0x1d08] ;  /* 0x001d080001087983 */ /* 0x000eb60000300a00 */
[----:B------:R-:W-:Y:S07]  /*18a90*/  @!UPT UIADD3 URZ, URZ, URZ, URZ ;  /* 0x0000003f3f3ff290 */ /* 0x000fee000fffe03f */
[----:B------:R0:W-:Y:S01]  /*18aa0*/  STL [R1+0xfc], R15 ;  /* 0x0000fc0f01007387 */ /* 0x0001e20000100800 */
[----:B------:R-:W-:Y:S02]  /*18ab0*/  IMAD.MOV.U32 R3, RZ, RZ, R12 ;  /* 0x000000ffff037224 */ /* 0x000fe400078e000c */
[----:B------:R-:W-:Y:S02]  /*18ac0*/  IMAD.MOV.U32 R6, RZ, RZ, R13 ;  /* 0x000000ffff067224 */ /* 0x000fe400078e000d */
[----:B------:R-:W-:Y:S01]  /*18ad0*/  IMAD.MOV.U32 R7, RZ, RZ, R14 ;  /* 0x000000ffff077224 */ /* 0x000fe200078e000e */
[----:B------:R-:W3:Y:S04]  /*18ae0*/  LDL.LU.64 R12, [R1+0x2c0] ;  /* 0x0002c000010c7983 */ /* 0x000ee80000300a00 */
[----:B0-----:R-:W3:Y:S04]  /*18af0*/  LDL.LU.64 R14, [R1+0x2c8] ;  /* 0x0002c800010e7983 */ /* 0x001ee80000300a00 */
[----:B------:R-:W-:Y:S04]  /*18b00*/  STL [R1+0x1a78], R6 ;  /* 0x001a780601007387 */ /* 0x000fe80000100800 */
[----:B------:R-:W-:Y:S01]  /*18b10*/  STL [R1+0x1a30], R3 ;  /* 0x001a300301007387 */ /* 0x000fe20000100800 */
[C---:B--2---:R-:W-:Y:S11]  /*18b20*/  HMMA.16816.F32 R20, R16.reuse, R8, R20 ;  /* 0x000000081014723c */ /* 0x044ff60000001814 */
[----:B------:R-:W-:Y:S11]  /*18b30*/  @!UPT UIADD3 URZ, URZ, URZ, URZ ;  /* 0x0000003f3f3ff290 */ /* 0x000ff6000fffe03f */
[----:B------:R-:W-:Y:S01]  /*18b40*/  @!UPT UIADD3 URZ, URZ, URZ, URZ ;  /* 0x0000003f3f3ff290 */ /* 0x000fe2000fffe03f */
[----:B------:R-:W-:Y:S04]  /*18b50*/  STL.64 [R1+0xe0], R20 ;  /* 0x0000e01401007387 */ /* 0x000fe80000100a00 */
[----:B------:R0:W-:Y:S04]  /*18b60*/  STL.64 [R1+0xe8], R22 ;  /* 0x0000e81601007387 */ /* 0x0001e80000100a00 */
[----:B0-----:R-:W2:Y:S04]  /*18b70*/  LDL.LU.64 R22, [R1+0x1d00] ;  /* 0x001d000001167983 */ /* 0x001ea80000300a00 */
[----:B------:R-:W4:Y:S01]  /*18b80*/  LDL.LU.64 R20, [R1+0x1cf8] ;  /* 0x001cf80001147983 */ /* 0x000f220000300a00 */
[----:B---3--:R-:W-:Y:S03]  /*18b90*/  HMMA.16816.F32 R12, R16, R4, R12 ;  /* 0x00000004100c723c */ /* 0x008fe6000000180c */
[----:B------:R-:W3:Y:S04]  /*18ba0*/  LDL R0, [R1+0xcbc] ;  /* 0x000cbc0001007983 */ /* 0x000ee80000100800 */
[----:B------:R-:W-:Y:S04]  /*18bb0*/  STL.64 [R1+0x1c80], R10 ;  /* 0x001c800a01007387 */ /* 0x000fe80000100a00 */
[----:B------:R0:W-:Y:S02]  /*18bc0*/  STL.64 [R1+0x1c78], R8 ;  /* 0x001c780801007387 */ /* 0x0001e40000100a00 */
[----:B0-----:R-:W-:-:S02]  /*18bd0*/  IMAD.MOV.U32 R8, RZ, RZ, R25 ;  /* 0x000000ffff087224 */ /* 0x001fc400078e0019 */
[----:B------:R-:W-:-:S05]  /*18be0*/  IMAD.MOV.U32 R9, RZ, RZ, R24 ;  /* 0x000000ffff097224 */ /* 0x000fca00078e0018 */
[----:B------:R2:W-:Y:S02]  /*18bf0*/  STL.64 [R1+0x1c98], R8 ;  /* 0x001c980801007387 */ /* 0x0005e40000100a00 */
[----:B--2---:R-:W-:Y:S02]  /*18c00*/  IMAD.MOV.U32 R8, RZ, RZ, R23 ;  /* 0x000000ffff087224 */ /* 0x004fe400078e0017 */
[----:B------:R-:W-:-:S05]  /*18c10*/  IMAD.MOV.U32 R9, RZ, RZ, R22 ;  /* 0x000000ffff097224 */ /* 0x000fca00078e0016 */
[----:B------:R4:W-:Y:S04]  /*18c20*/  STL.64 [R1+0x1cc8], R8 ;  /* 0x001cc80801007387 */ /* 0x0009e80000100a00 */
[----:B---3--:R-:W0:Y:S01]  /*18c30*/  LDSM.16.MT88.4 R16, [R0+0x8080] ;  /* 0x008080000010783b */ /* 0x008e220000004200 */
[----:B----4-:R-:W-:Y:S02]  /*18c40*/  IMAD.MOV.U32 R8, RZ, RZ, R21 ;  /* 0x000000ffff087224 */ /* 0x010fe400078e0015 */
[----:B------:R-:W-:Y:S02]  /*18c50*/  IMAD.MOV.U32 R9, RZ, RZ, R20 ;  /* 0x000000ffff097224 */ /* 0x000fe400078e0014 */
[----:B------:R-:W-:Y:S04]  /*18c60*/  LDSM.16.MT88.4 R20, [R2+0x8000] ;  /* 0x008000000214783b */ /* 0x000fe80000004200 */
[----:B------:R1:W-:Y:S04]  /*18c70*/  STL.64 [R1+0x1ce0], R8 ;  /* 0x001ce00801007387 */ /* 0x0003e80000100a00 */
[----:B-1----:R-:W2:Y:S04]  /*18c80*/  LDL.64 R8, [R1+0xc0] ;  /* 0x0000c00001087983 */ /* 0x002ea80000100a00 */
[----:B------:R-:W-:Y:S04]  /*18c90*/  STL [R1+0x1c70], R7 ;  /* 0x001c700701007387 */ /* 0x000fe80000100800 */
[----:B------:R-:W-:Y:S04]  /*18ca0*/  STL.64 [R1+0x1c68], R4 ;  /* 0x001c680401007387 */ /* 0x000fe80000100a00 */
[----:B------:R-:W-:Y:S04]  /*18cb0*/  STL.64 [R1], R12 ;  /* 0x0000000c01007387 */ /* 0x000fe80000100a00 */
[----:B------:R-:W-:Y:S04]  /*18cc0*/  STL.64 [R1+0x8], R14 ;  /* 0x0000080e01007387 */ /* 0x000fe80000100a00 */
[----:B------:R-:W3:Y:S04]  /*18cd0*/  LDL.LU.64 R24, [R1+0x5d0] ;  /* 0x0005d00001187983 */ /* 0x000ee80000300a00 */
[----:B------:R-:W4:Y:S04]  /*18ce0*/  LDL.LU.64 R26, [R1+0x5d8] ;  /* 0x0005d800011a7983 */ /* 0x000f280000300a00 */
[----:B------:R-:W2:Y:S04]  /*18cf0*/  LDSM.16.MT88.4 R12, [R0+0x8000] ;  /* 0x00800000000c783b */ /* 0x000ea80000004200 */
[----:B----4-:R-:W-:Y:S04]  /*18d00*/  STL.64 [R1+0x1cd8], R26 ;  /* 0x001cd81a01007387 */ /* 0x010fe80000100a00 */
[----:B---3--:R1:W-:Y:S04]  /*18d10*/  STL.64 [R1+0x1cd0], R24 ;  /* 0x001cd01801007387 */ /* 0x0083e80000100a00 */
[----:B-1----:R-:W3:Y:S04]  /*18d20*/  LDL.LU.64 R24, [R1+0x5e0] ;  /* 0x0005e00001187983 */ /* 0x002ee80000300a00 */
[----:B------:R-:W4:Y:S04]  /*18d30*/  LDL.LU.64 R26, [R1+0x5e8] ;  /* 0x0005e800011a7983 */ /* 0x000f280000300a00 */
[----:B----4-:R-:W-:Y:S04]  /*18d40*/  STL.64 [R1+0x1cf0], R26 ;  /* 0x001cf01a01007387 */ /* 0x010fe80000100a00 */
[----:B---3--:R1:W-:Y:S04]  /*18d50*/  STL.64 [R1+0x1ce8], R24 ;  /* 0x001ce81801007387 */ /* 0x0083e80000100a00 */
[----:B-1----:R-:W2:Y:S04]  /*18d60*/  LDL.LU.64 R24, [R1+0x5f0] ;  /* 0x0005f00001187983 */ /* 0x002ea80000300a00 */
[----:B------:R-:W2:Y:S04]  /*18d70*/  LDL.LU.64 R26, [R1+0x5f8] ;  /* 0x0005f800011a7983 */ /* 0x000ea80000300a00 */
[----:B0-----:R-:W-:Y:S04]  /*18d80*/  STL.64 [R1+0x1c90], R18 ;  /* 0x001c901201007387 */ /* 0x001fe80000100a00 */
[----:B------:R0:W-:Y:S04]  /*18d90*/  STL.64 [R1+0x1c88], R16 ;  /* 0x001c881001007387 */ /* 0x0001e80000100a00 */
[----:B0-----:R-:W3:Y:S04]  /*18da0*/  LDL.LU.64 R16, [R1+0x4a0] ;  /* 0x0004a00001107983 */ /* 0x001ee80000300a00 */
[----:B------:R-:W4:Y:S04]  /*18db0*/  LDL.LU.64 R18, [R1+0x4a8] ;  /* 0x0004a80001127983 */ /* 0x000f280000300a00 */
[----:B----4-:R-:W-:Y:S04]  /*18dc0*/  STL.64 [R1+0x1ca8], R18 ;  /* 0x001ca81201007387 */ /* 0x010fe80000100a00 */
[----:B---3--:R0:W-:Y:S04]  /*18dd0*/  STL.64 [R1+0x1ca0], R16 ;  /* 0x001ca01001007387 */ /* 0x0081e80000100a00 */
[----:B0-----:R-:W3:Y:S04]  /*18de0*/  LDL.LU.64 R16, [R1+0x4b0] ;  /* 0x0004b00001107983 */ /* 0x001ee80000300a00 */
[----:B------:R-:W4:Y:S01]  /*18df0*/  LDL.LU.64 R18, [R1+0x4b8] ;  /* 0x0004b80001127983 */ /* 0x000f220000300a00 */
[----:B--2---:R-:W-:Y:S01]  /*18e00*/  HMMA.16816.F32 R24, R12, R8, R24 ;  /* 0x000000080c18723c */ /* 0x004fe20000001818 */
[----:B------:R-:W-:-:S02]  /*18e10*/  IMAD.MOV.U32 R3, RZ, RZ, R8 ;  /* 0x000000ffff037224 */ /* 0x000fc400078e0008 */
[----:B------:R-:W-:Y:S01]  /*18e20*/  IMAD.MOV.U32 R0, RZ, RZ, R9 ;  /* 0x000000ffff007224 */ /* 0x000fe200078e0009 */
[----:B----4-:R-:W-:Y:S04]  /*18e30*/  STL.64 [R1+0x1cb8], R18 ;  /* 0x001cb81201007387 */ /* 0x010fe80000100a00 */
[----:B---3--:R0:W-:Y:S04]  /*18e40*/  STL.64 [R1+0x1cb0], R16 ;  /* 0x001cb01001007387 */ /* 0x0081e80000100a00 */
[----:B0-----:R-:W2:Y:S04]  /*18e50*/  LDL.LU.64 R16, [R1+0x5c0] ;  /* 0x0005c00001107983 */ /* 0x001ea80000300a00 */
[----:B------:R-:W2:Y:S04]  /*18e60*/  LDL.LU.64 R18, [R1+0x5c8] ;  /* 0x0005c80001127983 */ /* 0x000ea80000300a00 */
[----:B------:R-:W3:Y:S04]  /*18e70*/  LDL.LU.64 R4, [R1+0x490] ;  /* 0x0004900001047983 */ /* 0x000ee80000300a00 */
[----:B------:R-:W3:Y:S04]  /*18e80*/  LDL.LU.64 R6, [R1+0x498] ;  /* 0x0004980001067983 */ /* 0x000ee80000300a00 */
[----:B------:R-:W-:Y:S04]  /*18e90*/  STL.64 [R1+0x1be8], R22 ;  /* 0x001be81601007387 */ /* 0x000fe80000100a00 */
[----:B------:R0:W-:Y:S04]  /*18ea0*/  STL.64 [R1+0x1be0], R20 ;  /* 0x001be01401007387 */ /* 0x0001e80000100a00 */
[----:B0-----:R-:W4:Y:S04]  /*18eb0*/  LDL.64 R20, [R1+0xa0] ;  /* 0x0000a00001147983 */ /* 0x001f280000100a00 */
[----:B------:R-:W-:Y:S04]  /*18ec0*/  STL.64 [R1+0x80], R24 ;  /* 0x0000801801007387 */ /* 0x000fe80000100a00 */
[----:B------:R0:W-:Y:S04]  /*18ed0*/  STL.64 [R1+0x88], R26 ;  /* 0x0000881a01007387 */ /* 0x0001e80000100a00 */
[----:B0-----:R-:W2:Y:S04]  /*18ee0*/  LDL.LU.64 R26, [R1+0x1cf0] ;  /* 0x001cf000011a7983 */ /* 0x001ea80000300a00 */
[----:B------:R-:W2:Y:S04]  /*18ef0*/  LDL.LU.64 R24, [R1+0x1ce8] ;  /* 0x001ce80001187983 */ /* 0x000ea80000300a00 */
[----:B------:R-:W2:Y:S02]  /*18f00*/  LDL.LU.64 R8, [R1+0x1ce0] ;  /* 0x001ce00001087983 */ /* 0x000ea40000300a00 */
[C---:B--2---:R-:W-:Y:S02]  /*18f10*/  HMMA.16816.F32 R8, R12.reuse, R8, R24 ;  /* 0x000000080c08723c */ /* 0x044fe40000001818 */
[----:B------:R-:W4:Y:S04]  /*18f20*/  LDL.LU.64 R26, [R1+0x1cd8] ;  /* 0x001cd800011a7983 */ /* 0x000f280000300a00 */
[----:B------:R-:W4:Y:S11]  /*18f30*/  LDL.LU.64 R24, [R1+0x1cd0] ;  /* 0x001cd00001187983 */ /* 0x000f360000300a00 */
[----:B------:R-:W-:Y:S06]  /*18f40*/  @!UPT UIADD3 URZ, URZ, URZ, URZ ;  /* 0x0000003f3f3ff290 */ /* 0x000fec000fffe03f */
[----:B------:R0:W-:Y:S04]  /*18f50*/  STL.64 [R1+0x70], R8 ;  /* 0x0000700801007387 */ /* 0x0001e80000100a00 */
[----:B------:R-:W-:Y:S04]  /*18f60*/  STL.64 [R1+0x78], R10 ;  /* 0x0000780a01007387 */ /* 0x000fe80000100a00 */
[----:B0-----:R-:W2:Y:S01]  /*18f70*/  LDL.LU.64 R8, [R1+0x1cc8] ;  /* 0x001cc80001087983 */ /* 0x001ea20000300a00 */
[----:B----4-:R-:W-:Y:S11]  /*18f80*/  HMMA.16816.F32 R24, R12, R20, R24 ;  /* 0x000000140c18723c */ /* 0x010ff60000001818 */
[----:B------:R-:W-:Y:S11]  /*18f90*/  @!UPT UIADD3 URZ, URZ, URZ, URZ ;  /* 0x0000003f3f3ff290 */ /* 0x000ff6000fffe03f */
[----:B------:R-:W-:Y:S01]  /*18fa0*/  @!UPT UIADD3 URZ, URZ, URZ, URZ ;  /* 0x0000003f3f3ff290 */ /* 0x000fe2000fffe03f */
[----:B------:R0:W-:Y:S04]  /*18fb0*/  STL.64 [R1+0x60], R24 ;  /* 0x0000601801007387 */ /* 0x0001e80000100a00 */
[----:B------:R-:W-:Y:S04]  /*18fc0*/  STL.64 [R1+0x68], R26 ;  /* 0x0000681a01007387 */ /* 0x000fe80000100a00 */
[----:B0-----:R-:W4:Y:S01]  /*18fd0*/  LDL.LU.64 R24, [R1+0x1cc0] ;  /* 0x001cc00001187983 */ /* 0x001f220000300a00 */
[----:B------:R-:W-:Y:S02]  /*18fe0*/  IMAD.MOV.U32 R11, RZ, RZ, R20 ;  /* 0x000000ffff0b7224 */ /* 0x000fe400078e0014 */
[----:B------:R-:W-:-:S02]  /*18ff0*/  IMAD.MOV.U32 R10, RZ, RZ, R21 ;  /* 0x000000ffff0a7224 */ /* 0x000fc400078e0015 */
[----:B------:R-:W2:Y:S04]  /*19000*/  LDL.LU.64 R20, [R1+0x330] ;  /* 0x0003300001147983 */ /* 0x000ea80000300a00 */
[----:B------:R-:W2:Y:S01]  /*19010*/  LDL.LU.64 R22, [R1+0x338] ;  /* 0x0003380001167983 */ /* 0x000ea20000300a00 */
[----:B----4-:R-:W-:Y:S11]  /*19020*/  HMMA.16816.F32 R16, R12, R24, R16 ;  /* 0x000000180c10723c */ /* 0x010ff60000001810 */
[----:B------:R-:W-:Y:S11]  /*19030*/  @!UPT UIADD3 URZ, URZ, URZ, URZ ;  /* 0x0000003f3f3ff290 */ /* 0x000ff6000fffe03f */
[----:B------:R-:W-:Y:S01]  /*19040*/  @!UPT UIADD3 URZ, URZ, URZ, URZ ;  /* 0x0000003f3f3ff290 */ /* 0x000fe2000fffe03f */
[----:B------:R-:W-:Y:S04]  /*19050*/  STL.64 [R1+0x50], R16 ;  /* 0x0000501001007387 */ /* 0x000fe80000100a00 */
[----:B------:R0:W-:Y:S04]  /*19060*/  STL.64 [R1+0x58], R18 ;  /* 0x0000581201007387 */ /* 0x0001e80000100a00 */
[----:B0-----:R-:W2:Y:S04]  /*19070*/  LDL.LU.64 R18, [R1+0x1cb8] ;  /* 0x001cb80001127983 */ /* 0x001ea80000300a00 */
[----:B------:R-:W2:Y:S04]  /*19080*/  LDL.LU.64 R16, [R1+0x1cb0] ;  /* 0x001cb00001107983 */ /* 0x000ea80000300a00 */
[----:B------:R0:W-:Y:S02]  /*19090*/  STL.64 [R1+0x1c38], R24 ;  /* 0x001c381801007387 */ /* 0x0001e40000100a00 */
[----:B0-----:R-:W-:-:S02]  /*190a0*/  IMAD.MOV.U32 R24, RZ, RZ, R11 ;  /* 0x000000ffff187224 */ /* 0x001fc400078e000b */
[----:B------:R-:W-:-:S05]  /*190b0*/  IMAD.MOV.U32 R25, RZ, RZ, R10 ;  /* 0x000000ffff197224 */ /* 0x000fca00078e000a */
[----:B------:R-:W-:Y:S01]  /*190c0*/  STL.64 [R1+0x1c50], R24 ;  /* 0x001c501801007387 */ /* 0x000fe20000100a00 */
[C---:B--2---:R-:W-:Y:S03]  /*190d0*/  HMMA.16816.F32 R8, R12.reuse, R8, R16 ;  /* 0x000000080c08723c */ /* 0x044fe60000001810 */
[----:B------:R-:W2:Y:S01]  /*190e0*/  LDL.LU.64 R18, [R1+0x1ca8] ;  /* 0x001ca80001127983 */ /* 0x000ea20000300a00 */
[----:B------:R-:W2:Y:S11]  /*190f0*/  LDL.LU.64 R16, [R1+0x1ca0] ;  /* 0x001ca00001107983 */ /* 0x000eb60000300a00 */
[----:B------:R-:W-:Y:S08]  /*19100*/  @!UPT UIADD3 URZ, URZ, URZ, URZ ;  /* 0x0000003f3f3ff290 */ /* 0x000ff0000fffe03f */
[----:B------:R0:W-:Y:S01]  /*19110*/  STL.64 [R1+0x40], R8 ;  /* 0x0000400801007387 */ /* 0x0001e20000100a00 */
[----:B------:R2:W-:Y:S03]  /*19120*/  STL.64 [R1+0x48], R10 ;  /* 0x0000480a01007387 */ /* 0x0005e60000100a00 */
[----:B0-----:R-:W2:Y:S02]  /*19130*/  LDL.LU.64 R8, [R1+0x1c98] ;  /* 0x001c980001087983 */ /* 0x001ea40000300a00 */
[C---:B--2---:R-:W-:Y:S02]  /*19140*/  HMMA.16816.F32 R8, R12.reuse, R8, R16 ;  /* 0x000000080c08723c */ /* 0x044fe40000001810 */
[----:B------:R-:W2:Y:S01]  /*19150*/  LDL.LU.64 R18, [R1+0x1c90] ;  /* 0x001c900001127983 */ /* 0x000ea20000300a00 */
[----:B------:R-:W2:Y:S11]  /*19160*/  LDL.LU.64 R16, [R1+0x1c88] ;  /* 0x001c880001107983 */ /* 0x000eb60000300a00 */
[----:B------:R-:W-:Y:S09]  /*19170*/  @!UPT UIADD3 URZ, URZ, URZ, URZ ;  /* 0x0000003f3f3ff290 */ /* 0x000ff2000fffe03f */
[----:B------:R-:W-:Y:S01]  /*19180*/  STL.64 [R1+0x10], R8 ;  /* 0x0000100801007387 */ /* 0x000fe20000100a00 */
[----:B------:R0:W-:Y:S03]  /*19190*/  STL.64 [R1+0x18], R10 ;  /* 0x0000180a01007387 */ /* 0x0001e60000100a00 */
[----:B0-----:R-:W4:Y:S01]  /*191a0*/  LDL.LU.64 R10, [R1+0x1c80] ;  /* 0x001c8000010a7983 */ /* 0x001f220000300a00 */
[----:B------:R-:W3:Y:S02]  /*191b0*/  LDL.LU.64 R8, [R1+0x1c78] ;  /* 0x001c780001087983 */ /* 0x000ee40000300a00 */
[C---:B---3--:R-:W-:Y:S11]  /*191c0*/  HMMA.16816.F32 R4, R12.reuse, R8, R4 ;  /* 0x000000080c04723c */ /* 0x048ff60000001804 */
[----:B------:R-:W-:Y:S11]  /*191d0*/  @!UPT UIADD3 URZ, URZ, URZ, URZ ;  /* 0x0000003f3f3ff290 */ /* 0x000ff6000fffe03f */
[----:B------:R-:W-:Y:S01]  /*191e0*/  @!UPT UIADD3 URZ, URZ, URZ, URZ ;  /* 0x0000003f3f3ff290 */ /* 0x000fe2000fffe03f */
[----:B------:R-:W-:Y:S01]  /*191f0*/  STL.64 [R1+0x160], R4 ;  /* 0x0001600401007387 */ /* 0x000fe20000100a00 */
[----:B------:R0:W-:Y:S03]  /*19200*/  STL.64 [R1+0x168], R6 ;  /* 0x0001680601007387 */ /* 0x0001e60000100a00 */
[----:B0-----:R-:W3:Y:S01]  /*19210*/  LDL.LU R7, [R1+0x1c70] ;  /* 0x001c700001077983 */ /* 0x001ee20000300800 */
[----:B------:R-:W2:Y:S02]  /*19220*/  LDL.LU.64 R4, [R1+0x1c68] ;  /* 0x001c680001047983 */ /* 0x000ea40000300a00 */
[----:B----4-:R-:W-:Y:S02]  /*19230*/  STL.64 [R1+0x1c00], R10 ;  /* 0x001c000a01007387 */ /* 0x010fe40000100a00 */
[----:B------:R0:W-:Y:S02]  /*19240*/  STL.64 [R1+0x1bf8], R8 ;  /* 0x001bf80801007387 */ /* 0x0001e40000100a00 */
[----:B0-----:R-:W4:Y:S04]  /*19250*/  LDL.64 R8, [R1+0x20] ;  /* 0x0000200001087983 */ /* 0x001f280000100a00 */
[----:B----4-:R0:W-:Y:S04]  /*19260*/  STL.64 [R1+0x1c18], R8 ;  /* 0x001c180801007387 */ /* 0x0101e80000100a00 */
[----:B0-----:R-:W4:Y:S04]  /*19270*/  LDL.64 R8, [R1+0x30] ;  /* 0x0000300001087983 */ /* 0x001f280000100a00 */
[----:B----4-:R2:W-:Y:S02]  /*19280*/  STL.64 [R1+0x1c30], R8 ;  /* 0x001c300801007387 */ /* 0x0105e40000100a00 */
[----:B--2---:R-:W-:Y:S02]  /*19290*/  HMMA.16816.F32 R8, R12, R4, R20 ;  /* 0x000000040c08723c */ /* 0x004fe40000001814 */
[----:B------:R-:W2:Y:S01]  /*192a0*/  LDL.LU.64 R20, [R1+0x4e0] ;  /* 0x0004e00001147983 */ /* 0x000ea20000300a00 */
[----:B------:R-:W4:Y:S11]  /*192b0*/  LDL.LU.64 R22, [R1+0x4e8] ;  /* 0x0004e80001167983 */ /* 0x000f360000300a00 */
[----:B------:R-:W-:Y:S09]  /*192c0*/  @!UPT UIADD3 URZ, URZ, URZ, URZ ;  /* 0x0000003f3f3ff290 */ /* 0x000ff2000fffe03f */
[----:B------:R-:W-:Y:S01]  /*192d0*/  STL.64 [R1+0x150], R8 ;  /* 0x0001500801007387 */ /* 0x000fe20000100a00 */
[----:B------:R-:W-:Y:S03]  /*192e0*/  STL.64 [R1+0x158], R10 ;  /* 0x0001580a01007387 */ /* 0x000fe60000100a00 */
[----:B----4-:R-:W-:Y:S01]  /*192f0*/  STL.64 [R1+0x1c60], R22 ;  /* 0x001c601601007387 */ /* 0x010fe20000100a00 */
[----:B--2---:R0:W-:Y:S03]  /*19300*/  STL.64 [R1+0x1c58], R20 ;  /* 0x001c581401007387 */ /* 0x0041e60000100a00 */
[----:B0-----:R-:W2:Y:S01]  /*19310*/  LDL.LU.64 R20, [R1+0x4f0] ;  /* 0x0004f00001147983 */ /* 0x001ea20000300a00 */
[----:B------:R-:W2:Y:S02]  /*19320*/  LDL.LU.64 R22, [R1+0x4f8] ;  /* 0x0004f80001167983 */ /* 0x000ea40000300a00 */
[----:B------:R-:W4:Y:S02]  /*19330*/  LDL.LU.64 R8, [R1+0x2e0] ;  /* 0x0002e00001087983 */ /* 0x000f240000300a00 */
[----:B------:R-:W2:Y:S02]  /*19340*/  LDL.LU.64 R10, [R1+0x2e8] ;  /* 0x0002e800010a7983 */ /* 0x000ea40000300a00 */
[----:B------:R-:W-:-:S02]  /*19350*/  IMAD.MOV.U32 R24, RZ, RZ, R3 ;  /* 0x000000ffff187224 */ /* 0x000fc400078e0003 */
[----:B------:R-:W-:Y:S01]  /*19360*/  IMAD.MOV.U32 R25, RZ, RZ, R0 ;  /* 0x000000ffff197224 */ /* 0x000fe200078e0000 */
[----:B--2---:R-:W-:Y:S01]  /*19370*/  STL.64 [R1+0x1c48], R10 ;  /* 0x001c480a01007387 */ /* 0x004fe20000100a00 */
[----:B----4-:R0:W-:Y:S03]  /*19380*/  STL.64 [R1+0x1c40], R8 ;  /* 0x001c400801007387 */ /* 0x0101e60000100a00 */
[----:B0-----:R-:W2:Y:S01]  /*19390*/  LDL.LU.64 R8, [R1+0x4d0] ;  /* 0x0004d00001087983 */ /* 0x001ea20000300a00 */
[----:B------:R-:W2:Y:S02]  /*193a0*/  LDL.LU.64 R10, [R1+0x4d8] ;  /* 0x0004d800010a7983 */ /* 0x000ea40000300a00 */
[----:B---3--:R-:W-:Y:S02]  /*193b0*/  STL [R1+0x1c10], R7 ;  /* 0x001c100701007387 */ /* 0x008fe40000100800 */
[----:B------:R0:W-:Y:S02]  /*193c0*/  STL.64 [R1+0x1c08], R4 ;  /* 0x001c080401007387 */ /* 0x0001e40000100a00 */
[----:B0-----:R-:W3:Y:S01]  /*193d0*/  LDL.LU.64 R4, [R1+0x2b0] ;  /* 0x0002b00001047983 */ /* 0x001ee20000300a00 */
[----:B------:R-:W4:Y:S01]  /*193e0*/  LDL.LU.64 R6, [R1+0x2b8] ;  /* 0x0002b80001067983 */ /* 0x000f220000300a00 */
[C---:B------:R-:W-:Y:S02]  /*193f0*/  HMMA.16816.F32 R24, R16.reuse, R24, R20 ;  /* 0x000000181018723c */ /* 0x040fe40000001814 */
[----:B----4-:R-:W-:Y:S01]  /*19400*/  STL.64 [R1+0x1c28], R6 ;  /* 0x001c280601007387 */ /* 0x010fe20000100a00 */
[----:B---3--:R0:W-:Y:S03]  /*19410*/  STL.64 [R1+0x1c20], R4 ;  /* 0x001c200401007387 */ /* 0x0081e60000100a00 */
[----:B0-----:R-:W3:Y:S01]  /*19420*/  LDL.LU.64 R4, [R1+0x2d0] ;  /* 0x0002d00001047983 */ /* 0x001ee20000300a00 */
[----:B------:R-:W3:Y:S02]  /*19430*/  LDL.LU.64 R6, [R1+0x2d8] ;  /* 0x0002d80001067983 */ /* 0x000ee40000300a00 */
[----:B------:R-:W4:Y:S02]  /*19440*/  LDL.64 R12, [R1+0xb0] ;  /* 0x0000b000010c7983 */ /* 0x000f240000100a00 */
[----:B------:R-:W4:Y:S01]  /*19450*/  LDL.LU.64 R22, [R1+0x1c60] ;  /* 0x001c600001167983 */ /* 0x000f220000300a00 */
[----:B------:R-:W4:Y:S11]  /*19460*/  LDL.LU.64 R20, [R1+0x1c58] ;  /* 0x001c580001147983 */ /* 0x000f360000300a00 */
[----:B------:R0:W-:Y:S02]  /*19470*/  STL.64 [R1+0x200], R24 ;  /* 0x0002001801007387 */ /* 0x0001e40000100a00 */
[----:B------:R2:W-:Y:S01]  /*19480*/  STL.64 [R1+0x208], R26 ;  /* 0x0002081a01007387 */ /* 0x0005e20000100a00 */
[----:B0-----:R-:W2:Y:S01]  /*19490*/  LDL.LU.64 R24, [R1+0x1c50] ;  /* 0x001c500001187983 */ /* 0x001ea20000300a00 */
[C---:B----4-:R-:W-:Y:S08]  /*194a0*/  HMMA.16816.F32 R20, R16.reuse, R12, R20 ;  /* 0x0000000c1014723c */ /* 0x050ff00000001814 */
[C---:B--2---:R-:W-:Y:S01]  /*194b0*/  HMMA.16816.F32 R24, R16.reuse, R24, R8 ;  /* 0x000000181018723c */ /* 0x044fe20000001808 */
[----:B------:R0:W-:Y:S04]  /*194c0*/  STL.64 [R1+0x1bf0], R12 ;  /* 0x001bf00c01007387 */ /* 0x0001e80000100a00 */
[----:B0-----:R-:W2:Y:S10]  /*194d0*/  LDL.LU.64 R12, [R1+0x2a0] ;  /* 0x0002a000010c7983 */ /* 0x001eb40000300a00 */
[----:B------:R0:W-:Y:S02]  /*194e0*/  STL.64 [R1+0x230], R20 ;  /* 0x0002301401007387 */ /* 0x0001e40000100a00 */
[----:B------:R1:W-:Y:S02]  /*194f0*/  STL.64 [R1+0x238], R22 ;  /* 0x0002381601007387 */ /* 0x0003e40000100a00 */
[----:B------:R-:W2:Y:S01]  /*19500*/  LDL.LU.64 R14, [R1+0x2a8] ;  /* 0x0002a800010e7983 */ /* 0x000ea20000300a00 */
[----:B0-----:R-:W4:Y:S01]  /*19510*/  LDL.LU.64 R20, [R1+0x290] ;  /* 0x0002900001147983 */ /* 0x001f220000300a00 */
[----:B-1----:R-:W4:Y:S02]  /*19520*/  LDL.LU.64 R22, [R1+0x298] ;  /* 0x0002980001167983 */ /* 0x002f240000300a00 */
[----:B------:R-:W2:Y:S02]  /*19530*/  LDL.LU.64 R10, [R1+0x1c48] ;  /* 0x001c4800010a7983 */ /* 0x000ea40000300a00 */
[----:B------:R-:W2:Y:S01]  /*19540*/  LDL.LU.64 R8, [R1+0x1c40] ;  /* 0x001c400001087983 */ /* 0x000ea20000300a00 */
[----:B------:R0:W-:Y:S01]  /*19550*/  STL.64 [R1+0x250], R24 ;  /* 0x0002501801007387 */ /* 0x0001e20000100a00 */
[----:B------:R-:W-:Y:S03]  /*19560*/  STL.64 [R1+0x258], R26 ;  /* 0x0002581a01007387 */ /* 0x000fe60000100a00 */
[----:B0-----:R-:W2:Y:S02]  /*19570*/  LDL.LU.64 R24, [R1+0x1c38] ;  /* 0x001c380001187983 */ /* 0x001ea40000300a00 */
[C---:B--2---:R-:W-:Y:S11]  /*19580*/  HMMA.16816.F32 R8, R16.reuse, R24, R8 ;  /* 0x000000181008723c */ /* 0x044ff60000001808 */
[----:B------:R-:W-:Y:S11]  /*19590*/  @!UPT UIADD3 URZ, URZ, URZ, URZ ;  /* 0x0000003f3f3ff290 */ /* 0x000ff6000fffe03f */
[----:B------:R-:W-:Y:S01]  /*195a0*/  @!UPT UIADD3 URZ, URZ, URZ, URZ ;  /* 0x0000003f3f3ff290 */ /* 0x000fe2000fffe03f */
[----:B------:R0:W-:Y:S01]  /*195b0*/  STL.64 [R1+0x260], R8 ;  /* 0x0002600801007387 */ /* 0x0001e20000100a00 */
[----:B------:R-:W-:Y:S03]  /*195c0*/  STL.64 [R1+0x268], R10 ;  /* 0x0002680a01007387 */ /* 0x000fe60000100a00 */
[----:B0-----:R-:W3:Y:S02]  /*195d0*/  LDL.LU.64 R8, [R1+0x1c30] ;  /* 0x001c300001087983 */ /* 0x001ee40000300a00 */
[C---:B---3--:R-:W-:Y:S01]  /*195e0*/  HMMA.16816.F32 R4, R16.reuse, R8, R4 ;  /* 0x000000081004723c */ /* 0x048fe20000001804 */
[----:B------:R-:W-:Y:S02]  /*195f0*/  IMAD.MOV.U32 R3, RZ, RZ, R8 ;  /* 0x000000ffff037224 */ /* 0x000fe400078e0008 */
[----:B------:R-:W-:Y:S11]  /*19600*/  IMAD.MOV.U32 R0, RZ, RZ, R9 ;  /* 0x000000ffff007224 */ /* 0x000ff600078e0009 */
[----:B------:R-:W-:Y:S09]  /*19610*/  @!UPT UIADD3 URZ, URZ, URZ, URZ ;  /* 0x0000003f3f3ff290 */ /* 0x000ff2000fffe03f */
[----:B------:R-:W-:Y:S01]  /*19620*/  STL.64 [R1+0x270], R4 ;  /* 0x0002700401007387 */ /* 0x000fe20000100a00 */
[----:B------:R0:W-:Y:S03]  /*19630*/  STL.64 [R1+0x278], R6 ;  /* 0x0002780601007387 */ /* 0x0001e60000100a00 */
[----:B0-----:R-:W2:Y:S01]  /*19640*/  LDL.LU.64 R6, [R1+0x1c28] ;  /* 0x001c280001067983 */ /* 0x001ea20000300a00 */
[----:B------:R-:W2:Y:S02]  /*19650*/  LDL.LU.64 R4, [R1+0x1c20] ;  /* 0x001c200001047983 */ /* 0x000ea40000300a00 */
[----:B------:R-:W2:Y:S02]  /*19660*/  LDL.LU.64 R8, [R1+0x1c18] ;  /* 0x001c180001087983 */ /* 0x000ea40000300a00 */
[C---:B--2---:R-:W-:Y:S01]  /*19670*/  HMMA.16816.F32 R4, R16.reuse, R8, R4 ;  /* 0x000000081004723c */ /* 0x044fe20000001804 */
[----:B------:R-:W-:Y:S11]  /*19680*/  IMAD.MOV.U32 R26, RZ, RZ, R8 ;  /* 0x000000ffff1a7224 */ /* 0x000ff600078e0008 */
[----:B------:R-:W-:Y:S11]  /*19690*/  @!UPT UIADD3 URZ, URZ, URZ, URZ ;  /* 0x0000003f3f3ff290 */ /* 0x000ff6000fffe03f */
[----:B------:R-:W-:Y:S01]  /*196a0*/  STL.64 [R1+0x280], R4 ;  /* 0x0002800401007387 */ /* 0x000fe20000100a00 */
[----:B------:R0:W-:Y:S03]  /*196b0*/  STL.64 [R1+0x288], R6 ;  /* 0x0002880601007387 */ /* 0x0001e60000100a00 */
[----:B0-----:R-:W2:Y:S01]  /*196c0*/  LDL.LU R7, [R1+0x1c10] ;  /* 0x001c100001077983 */ /* 0x001ea20000300800 */
[----:B------:R-:W4:Y:S02]  /*196d0*/  LDL.LU.64 R4, [R1+0x1c08] ;  /* 0x001c080001047983 */ /* 0x000f240000300a00 */
[----:B------:R-:W-:Y:S02]  /*196e0*/  IMAD.MOV.U32 R6, RZ, RZ, R9 ;  /* 0x000000ffff067224 */ /* 0x000fe400078e0009 */
[----:B------:R-:W3:Y:S01]  /*196f0*/  LDL.LU.64 R10, [R1+0x1c00] ;  /* 0x001c0000010a7983 */ /* 0x000ee20000300a00 */
[----:B------:R-:W2:Y:S01]  /*19700*/  LDL.LU.64 R8, [R1+0x1bf8] ;  /* 0x001bf80001087983 */ /* 0x000ea20000300a00 */
[----:B------:R-:W-:Y:S02]  /*19710*/  STL [R1+0x1bd8], R26 ;  /* 0x001bd81a01007387 */ /* 0x000fe40000100800 */
[----:B------:R0:W-:Y:S02]  /*19720*/  STL.64 [R1+0x1bd0], R24 ;  /* 0x001bd01801007387 */ /* 0x0001e40000100a00 */
[----:B0-----:R-:W3:Y:S01]  /*19730*/  LDL.64 R24, [R1+0xc0] ;  /* 0x0000c00001187983 */ /* 0x001ee20000100a00 */
[C---:B--2---:R-:W-:Y:S08]  /*19740*/  HMMA.16816.F32 R12, R16.reuse, R8, R12 ;  /* 0x00000008100c723c */ /* 0x044ff0000000180c */
[----:B----4-:R-:W-:Y:S11]  /*19750*/  HMMA.16816.F32 R16, R16, R4, R20 ;  /* 0x000000041010723c */ /* 0x010ff60000001814 */
[----:B------:R-:W-:Y:S04]  /*19760*/  @!UPT UIADD3 URZ, URZ, URZ, URZ ;  /* 0x0000003f3f3ff290 */ /* 0x000fe8000fffe03f */
[----:B------:R0:W-:Y:S01]  /*19770*/  STL.64 [R1+0x2a0], R12 ;  /* 0x0002a00c01007387 */ /* 0x0001e20000100a00 */
[----:B------:R-:W-:Y:S03]  /*19780*/  STL.64 [R1+0x2a8], R14 ;  /* 0x0002a80e01007387 */ /* 0x000fe60000100a00 */
[----:B0-----:R-:W2:Y:S01]  /*19790*/  LDL.LU.64 R12, [R1+0x1bf0] ;  /* 0x001bf000010c7983 */ /* 0x001ea20000300a00 */
[----:B---3--:R-:W-:Y:S02]  /*197a0*/  STL.64 [R1+0x1b78], R10 ;  /* 0x001b780a01007387 */ /* 0x008fe40000100a00 */
[----:B------:R0:W-:Y:S02]  /*197b0*/  STL.64 [R1+0x1b70], R8 ;  /* 0x001b700801007387 */ /* 0x0001e40000100a00 */
[----:B0-----:R-:W3:Y:S01]  /*197c0*/  LDL.LU.64 R8, [R1+0x5b0] ;  /* 0x0005b00001087983 */ /* 0x001ee20000300a00 */
[----:B------:R-:W3:Y:S02]  /*197d0*/  LDL.LU.64 R10, [R1+0x5b8] ;  /* 0x0005b800010a7983 */ /* 0x000ee40000300a00 */
[----:B------:R-:W3:Y:S02]  /*197e0*/  LDL.LU.64 R22, [R1+0x1be8] ;  /* 0x001be80001167983 */ /* 0x000ee40000300a00 */
[----:B------:R-:W3:Y:S01]  /*197f0*/  LDL.LU.64 R20, [R1+0x1be0] ;  /* 0x001be00001147983 */ /* 0x000ee20000300a00 */
[----:B------:R-:W-:Y:S01]  /*19800*/  STL [R1+0x1b88], R7 ;  /* 0x001b880701007387 */ /* 0x000fe20000100800 */
[----:B------:R0:W-:Y:S02]  /*19810*/  STL.64 [R1+0x1b80], R4 ;  /* 0x001b800401007387 */ /* 0x0001e40000100a00 */
[----:B------:R-:W-:Y:S02]  /*19820*/  STL.64 [R1+0x290], R16 ;  /* 0x0002901001007387 */ /* 0x000fe40000100a00 */
[----:B------:R-:W-:Y:S02]  /*19830*/  STL.64 [R1+0x298], R18 ;  /* 0x0002981201007387 */ /* 0x000fe40000100a00 */
[----:B0-----:R-:W-:-:S02]  /*19840*/  IMAD.MOV.U32 R4, RZ, RZ, R3 ;  /* 0x000000ffff047224 */ /* 0x001fc400078e0003 */
[----:B------:R-:W-:Y:S02]  /*19850*/  IMAD.MOV.U32 R5, RZ, RZ, R0 ;  /* 0x000000ffff057224 */ /* 0x000fe400078e0000 */
[----:B------:R-:W-:Y:S02]  /*19860*/  IMAD.MOV.U32 R3, RZ, RZ, R24 ;  /* 0x000000ffff037224 */ /* 0x000fe400078e0018 */
[----:B------:R-:W-:Y:S01]  /*19870*/  IMAD.MOV.U32 R0, RZ, RZ, R25 ;  /* 0x000000ffff007224 */ /* 0x000fe200078e0019 */
[C---:B---3--:R-:W-:Y:S11]  /*19880*/  HMMA.16816.F32 R8, R20.reuse, R24, R8 ;  /* 0x000000181408723c */ /* 0x048ff60000001808 */
[----:B------:R-:W-:Y:S11]  /*19890*/  @!UPT UIADD3 URZ, URZ, URZ, URZ ;  /* 0x0000003f3f3ff290 */ /* 0x000ff6000fffe03f */
[----:B------:R-:W-:Y:S01]  /*198a0*/  @!UPT UIADD3 URZ, URZ, URZ, URZ ;  /* 0x0000003f3f3ff290 */ /* 0x000fe2000fffe03f */
[----:B------:R0:W-:Y:S01]  /*198b0*/  STL.64 [R1+0x2b0], R8 ;  /* 0x0002b00801007387 */ /* 0x0001e20000100a00 */
[----:B------:R1:W-:Y:S02]  /*198c0*/  STL.64 [R1+0x2b8], R10 ;  /* 0x0002b80a01007387 */ /* 0x0003e40000100a00 */
[----:B------:R-:W2:Y:S02]  /*198d0*/  LDL.LU.64 R24, [R1+0x5a0] ;  /* 0x0005a00001187983 */ /* 0x000ea40000300a00 */
[----:B------:R-:W2:Y:S01]  /*198e0*/  LDL.LU.64 R26, [R1+0x5a8] ;  /* 0x0005a800011a7983 */ /* 0x000ea20000300a00 */
[----:B0-----:R-:W3:Y:S01]  /*198f0*/  LDL.LU.64 R8, [R1+0x300] ;  /* 0x0003000001087983 */ /* 0x001ee20000300a00 */
[----:B-1----:R-:W4:Y:S03]  /*19900*/  LDL.LU.64 R10, [R1+0x308] ;  /* 0x00030800010a7983 */ /* 0x002f260000300a00 */
[----:B----4-:R-:W-:Y:S01]  /*19910*/  STL.64 [R1+0x1b98], R10 ;  /* 0x001b980a01007387 */ /* 0x010fe20000100a00 */
[----:B---3--:R0:W-:Y:S03]  /*19920*/  STL.64 [R1+0x1b90], R8 ;  /* 0x001b900801007387 */ /* 0x0081e60000100a00 */
[----:B0-----:R-:W3:Y:S01]  /*19930*/  LDL.LU.64 R8, [R1+0x2f0] ;  /* 0x0002f00001087983 */ /* 0x001ee20000300a00 */
[----:B------:R-:W4:Y:S03]  /*19940*/  LDL.LU.64 R10, [R1+0x2f8] ;  /* 0x0002f800010a7983 */ /* 0x000f260000300a00 */
[----:B----4-:R-:W-:Y:S01]  /*19950*/  STL.64 [R1+0x1ba8], R10 ;  /* 0x001ba80a01007387 */ /* 0x010fe20000100a00 */
[----:B---3--:R0:W-:Y:S03]  /*19960*/  STL.64 [R1+0x1ba0], R8 ;  /* 0x001ba00801007387 */ /* 0x0081e60000100a00 */
[----:B0-----:R-:W3:Y:S01]  /*19970*/  LDL.LU.64 R8, [R1+0x580] ;  /* 0x0005800001087983 */ /* 0x001ee20000300a00 */
[----:B------:R-:W4:Y:S03]  /*19980*/  LDL.LU.64 R10, [R1+0x588] ;  /* 0x00058800010a7983 */ /* 0x000f260000300a00 */
[----:B----4-:R-:W-:Y:S01]  /*19990*/  STL.64 [R1+0x1bb8], R10 ;  /* 0x001bb80a01007387 */ /* 0x010fe20000100a00 */
[----:B---3--:R0:W-:Y:S03]  /*199a0*/  STL.64 [R1+0x1bb0], R8 ;  /* 0x001bb00801007387 */ /* 0x0081e60000100a00 */
[----:B0-----:R-:W3:Y:S01]  /*199b0*/  LDL.64 R8, [R1+0xa0] ;  /* 0x0000a00001087983 */ /* 0x001ee20000100a00 */
[----:B------:R-:W4:Y:S02]  /*199c0*/  LDL.LU.64 R16, [R1+0x320] ;  /* 0x0003200001107983 */ /* 0x000f240000300a00 */
[----:B------:R-:W3:Y:S01]  /*199d0*/  LDL.LU.64 R18, [R1+0x328] ;  /* 0x0003280001127983 */ /* 0x000ee20000300a00 */
[----:B--2---:R-:W-:Y:S01]  /*199e0*/  HMMA.16816.F32 R24, R20, R12, R24 ;  /* 0x0000000c1418723c */ /* 0x004fe20000001818 */
[----:B---3--:R-:W-:Y:S01]  /*199f0*/  STL.64 [R1+0x1bc8], R18 ;  /* 0x001bc81201007387 */ /* 0x008fe20000100a00 */
[----:B----4-:R0:W-:Y:S03]  /*19a00*/  STL.64 [R1+0x1bc0], R16 ;  /* 0x001bc01001007387 */ /* 0x0101e60000100a00 */
[----:B0-----:R-:W2:Y:S01]  /*19a10*/  LDL.LU.64 R16, [R1+0x590] ;  /* 0x0005900001107983 */ /* 0x001ea20000300a00 */
[----:B------:R-:W2:Y:S11]  /*19a20*/  LDL.LU.64 R18, [R1+0x598] ;  /* 0x0005980001127983 */ /* 0x000eb60000300a00 */
[----:B------:R-:W-:Y:S06]  /*19a30*/  @!UPT UIADD3 URZ, URZ, URZ, URZ ;  /* 0x0000003f3f3ff290 */ /* 0x000fec000fffe03f */
[----:B------:R-:W-:Y:S02]  /*19a40*/  STL.64 [R1+0x2c0], R24 ;  /* 0x0002c01801007387 */ /* 0x000fe40000100a00 */
[----:B------:R0:W-:Y:S02]  /*19a50*/  STL.64 [R1+0x2c8], R26 ;  /* 0x0002c81a01007387 */ /* 0x0001e40000100a00 */
[----:B------:R-:W-:Y:S02]  /*19a60*/  IMAD.MOV.U32 R7, RZ, RZ, R13 ;  /* 0x000000ffff077224 */ /* 0x000fe400078e000d */
[----:B------:R-:W-:Y:S02]  /*19a70*/  IMAD.MOV.U32 R29, RZ, RZ, R8 ;  /* 0x000000ffff1d7224 */ /* 0x000fe400078e0008 */
[----:B------:R-:W-:Y:S01]  /*19a80*/  IMAD.MOV.U32 R28, RZ, RZ, R9 ;  /* 0x000000ffff1c7224 */ /* 0x000fe200078e0009 */
[----:B0-----:R-:W3:Y:S01]  /*19a90*/  LDL.LU R26, [R1+0x1bd8] ;  /* 0x001bd800011a7983 */ /* 0x001ee20000300800 */
[----:B------:R-:W4:Y:S02]  /*19aa0*/  LDL.LU.64 R24, [R1+0x1bd0] ;  /* 0x001bd00001187983 */ /* 0x000f240000300a00 */
[----:B------:R-:W-:-:S02]  /*19ab0*/  IMAD.MOV.U32 R27, RZ, RZ, R12 ;  /* 0x000000ffff1b7224 */ /* 0x000fc400078e000c */
[----:B------:R-:W3:Y:S01]  /*19ac0*/  LDL.LU.64 R12, [R1+0x310] ;  /* 0x00031000010c7983 */ /* 0x000ee20000300a00 */
[----:B------:R-:W3:Y:S01]  /*19ad0*/  LDL.LU.64 R14, [R1+0x318] ;  /* 0x00031800010e7983 */ /* 0x000ee20000300a00 */
[C---:B--2---:R-:W-:Y:S11]  /*19ae0*/  HMMA.16816.F32 R16, R20.reuse, R8, R16 ;  /* 0x000000081410723c */ /* 0x044ff60000001810 */
[----:B------:R-:W-:Y:S11]  /*19af0*/  @!UPT UIADD3 URZ, URZ, URZ, URZ ;  /* 0x0000003f3f3ff290 */ /* 0x000ff6000fffe03f */
[----:B------:R-:W-:Y:S01]  /*19b00*/  @!UPT UIADD3 URZ, URZ, URZ, URZ ;  /* 0x0000003f3f3ff290 */ /* 0x000fe2000fffe03f */
[----:B------:R-:W-:Y:S01]  /*19b10*/  STL.64 [R1+0x2d0], R16 ;  /* 0x0002d01001007387 */ /* 0x000fe20000100a00 */
[----:B------:R0:W-:Y:S03]  /*19b20*/  STL.64 [R1+0x2d8], R18 ;  /* 0x0002d81201007387 */ /* 0x0001e60000100a00 */
[----:B0-----:R-:W2:Y:S01]  /*19b30*/  LDL.LU.64 R18, [R1+0x1bc8] ;  /* 0x001bc80001127983 */ /* 0x001ea20000300a00 */
[----:B------:R-:W2:Y:S02]  /*19b40*/  LDL.LU.64 R16, [R1+0x1bc0] ;  /* 0x001bc00001107983 */ /* 0x000ea40000300a00 */
[----:B------:R-:W4:Y:S02]  /*19b50*/  LDL.LU.64 R10, [R1+0x1bb8] ;  /* 0x001bb800010a7983 */ /* 0x000f240000300a00 */
[----:B------:R-:W4:Y:S02]  /*19b60*/  LDL.LU.64 R8, [R1+0x1bb0] ;  /* 0x001bb00001087983 */ /* 0x000f240000300a00 */
[----:B----4-:R-:W-:Y:S11]  /*19b70*/  HMMA.16816.F32 R8, R20, R24, R8 ;  /* 0x000000181408723c */ /* 0x010ff60000001808 */
[----:B------:R-:W-:Y:S11]  /*19b80*/  @!UPT UIADD3 URZ, URZ, URZ, URZ ;  /* 0x0000003f3f3ff290 */ /* 0x000ff6000fffe03f */
[----:B------:R-:W-:Y:S01]  /*19b90*/  @!UPT UIADD3 URZ, URZ, URZ, URZ ;  /* 0x0000003f3f3ff290 */ /* 0x000fe2000fffe03f */
[----:B------:R-:W-:Y:S01]  /*19ba0*/  STL.64 [R1+0x2e0], R8 ;  /* 0x0002e00801007387 */ /* 0x000fe20000100a00 */
[----:B------:R0:W-:Y:S03]  /*19bb0*/  STL.64 [R1+0x2e8], R10 ;  /* 0x0002e80a01007387 */ /* 0x0001e60000100a00 */
[----:B0-----:R-:W4:Y:S01]  /*19bc0*/  LDL.LU.64 R10, [R1+0x1ba8] ;  /* 0x001ba800010a7983 */ /* 0x001f220000300a00 */
[----:B------:R-:W4:Y:S02]  /*19bd0*/  LDL.LU.64 R8, [R1+0x1ba0] ;  /* 0x001ba00001087983 */ /* 0x000f240000300a00 */
[----:B------:R0:W-:Y:S02]  /*19be0*/  STL.64 [R1+0x1b28], R24 ;  /* 0x001b281801007387 */ /* 0x0001e40000100a00 */
[----:B0-----:R-:W-:Y:S02]  /*19bf0*/  IMAD.MOV.U32 R24, RZ, RZ, R29 ;  /* 0x000000ffff187224 */ /* 0x001fe400078e001d */
[----:B------:R-:W-:-:S05]  /*19c00*/  IMAD.MOV.U32 R25, RZ, RZ, R28 ;  /* 0x000000ffff197224 */ /* 0x000fca00078e001c */
[----:B------:R0:W-:Y:S02]  /*19c10*/  STL.64 [R1+0x1b40], R24 ;  /* 0x001b401801007387 */ /* 0x0001e40000100a00 */
[----:B0-----:R-:W-:Y:S02]  /*19c20*/  IMAD.MOV.U32 R24, RZ, RZ, R27 ;  /* 0x000000ffff187224 */ /* 0x001fe400078e001b */
[----:B------:R-:W-:-:S05]  /*19c30*/  IMAD.MOV.U32 R25, RZ, RZ, R7 ;  /* 0x000000ffff197224 */ /* 0x000fca00078e0007 */
[----:B------:R0:W-:Y:S02]  /*19c40*/  STL.64 [R1+0x1b58], R24 ;  /* 0x001b581801007387 */ /* 0x0001e40000100a00 */
[----:B0-----:R-:W-:Y:S02]  /*19c50*/  IMAD.MOV.U32 R25, RZ, RZ, R6 ;  /* 0x000000ffff197224 */ /* 0x001fe400078e0006 */
[C---:B----4-:R-:W-:Y:S01]  /*19c60*/  HMMA.16816.F32 R4, R20.reuse, R4, R8 ;  /* 0x000000041404723c */ /* 0x050fe20000001808 */
[----:B------:R-:W4:Y:S01]  /*19c70*/  LDL.LU.64 R10, [R1+0x1b98] ;  /* 0x001b9800010a7983 */ /* 0x000f220000300a00 */
[----:B------:R-:W4:Y:S02]  /*19c80*/  LDL.LU.64 R8, [R1+0x1b90] ;  /* 0x001b900001087983 */ /* 0x000f240000300a00 */
[----:B---3--:R-:W-:Y:S11]  /*19c90*/  IMAD.MOV.U32 R24, RZ, RZ, R26 ;  /* 0x000000ffff187224 */ /* 0x008ff600078e001a */
[----:B------:R-:W-:Y:S08]  /*19ca0*/  @!UPT UIADD3 URZ, URZ, URZ, URZ ;  /* 0x0000003f3f3ff290 */ /* 0x000ff0000fffe03f */
[----:B------:R-:W-:Y:S01]  /*19cb0*/  STL.64 [R1+0x2f0], R4 ;  /* 0x0002f00401007387 */ /* 0x000fe20000100a00 */
[----:B------:R0:W-:Y:S03]  /*19cc0*/  STL.64 [R1+0x2f8], R6 ;  /* 0x0002f80601007387 */ /* 0x0001e60000100a00 */
[----:B0-----:R-:W3:Y:S01]  /*19cd0*/  LDL.LU R7, [R1+0x1b88] ;  /* 0x001b880001077983 */ /* 0x001ee20000300800 */
[----:B------:R-:W2:Y:S01]  /*19ce0*/  LDL.LU.64 R4, [R1+0x1b80] ;  /* 0x001b800001047983 */ /* 0x000ea20000300a00 */
[C---:B----4-:R-:W-:Y:S02]  /*19cf0*/  HMMA.16816.F32 R24, R20.reuse, R24, R8 ;  /* 0x000000181418723c */ /* 0x050fe40000001808 */
[----:B------:R-:W4:Y:S01]  /*19d00*/  LDL.LU.64 R10, [R1+0x1b78] ;  /* 0x001b7800010a7983 */ /* 0x000f220000300a00 */
[----:B------:R-:W2:Y:S11]  /*19d10*/  LDL.LU.64 R8, [R1+0x1b70] ;  /* 0x001b700001087983 */ /* 0x000eb60000300a00 */
[----:B------:R-:W-:Y:S09]  /*19d20*/  @!UPT UIADD3 URZ, URZ, URZ, URZ ;  /* 0x0000003f3f3ff290 */ /* 0x000ff2000fffe03f */
[----:B------:R0:W-:Y:S01]  /*19d30*/  STL.64 [R1+0x300], R24 ;  /* 0x0003001801007387 */ /* 0x0001e20000100a00 */
[----:B------:R-:W-:Y:S02]  /*19d40*/  STL.64 [R1+0x308], R26 ;  /* 0x0003081a01007387 */ /* 0x000fe40000100a00 */
[----:B0-----:R-:W-:Y:S01]  /*19d50*/  IMAD.MOV.U32 R25, RZ, RZ, R0 ;  /* 0x000000ffff197224 */ /* 0x001fe200078e0000 */
[C---:B--2---:R-:W-:Y:S01]  /*19d60*/  HMMA.16816.F32 R16, R20.reuse, R8, R16 ;  /* 0x000000081410723c */ /* 0x044fe20000001810 */
[----:B----4-:R-:W-:Y:S01]  /*19d70*/  STL.64 [R1+0x1af8], R10 ;  /* 0x001af80a01007387 */ /* 0x010fe20000100a00 */
[----:B------:R0:W-:Y:S06]  /*19d80*/  STL.64 [R1+0x1af0], R8 ;  /* 0x001af00801007387 */ /* 0x0001ec0000100a00 */
[----:B0-----:R-:W-:Y:S11]  /*19d90*/  HMMA.16816.F32 R8, R20, R4, R12 ;  /* 0x000000041408723c */ /* 0x001ff6000000180c */
[----:B------:R-:W-:Y:S04]  /*19da0*/  @!UPT UIADD3 URZ, URZ, URZ, URZ ;  /* 0x0000003f3f3ff290 */ /* 0x000fe8000fffe03f */
[----:B------:R-:W-:Y:S01]  /*19db0*/  STL.64 [R1+0x330], R16 ;  /* 0x0003301001007387 */ /* 0x000fe20000100a00 */
[----:B------:R-:W-:Y:S02]  /*19dc0*/  STL.64 [R1+0x338], R18 ;  /* 0x0003381201007387 */ /* 0x000fe40000100a00 */
[----:B------:R-:W2:Y:S02]  /*19dd0*/  LDL R0, [R1+0xcb4] ;  /* 0x000cb40001007983 */ /* 0x000ea40000100800 */
[----:B---3--:R-:W-:Y:S01]  /*19de0*/  STL [R1+0x1b08], R7 ;  /* 0x001b080701007387 */ /* 0x008fe20000100800 */
[----:B------:R-:W-:Y:S04]  /*19df0*/  LDSM.16.MT88.4 R16, [R2+0x8080] ;  /* 0x008080000210783b */ /* 0x000fe80000004200 */
[----:B------:R-:W-:Y:S01]  /*19e00*/  STL.64 [R1+0x320], R8 ;  /* 0x0003200801007387 */ /* 0x000fe20000100a00 */
[----:B------:R-:W-:Y:S02]  /*19e10*/  STL.64 [R1+0x328], R10 ;  /* 0x0003280a01007387 */ /* 0x000fe40000100a00 */
[----:B------:R0:W-:Y:S02]  /*19e20*/  STL.64 [R1+0x1b00], R4 ;  /* 0x001b000401007387 */ /* 0x0001e40000100a00 */
[----:B0-----:R-:W3:Y:S01]  /*19e30*/  LDL.64 R4, [R1+0x30] ;  /* 0x0000300001047983 */ /* 0x001ee20000100a00 */
[----:B------:R-:W-:-:S03]  /*19e40*/  IMAD.MOV.U32 R24, RZ, RZ, R3 ;  /* 0x000000ffff187224 */ /* 0x000fc600078e0003 */
[----:B--2---:R-:W0:Y:S04]  /*19e50*/  LDSM.16.MT88.4 R20, [R0+0x8000] ;  /* 0x008000000014783b */ /* 0x004e280000004200 */
[----:B------:R-:W1:Y:S04]  /*19e60*/  LDSM.16.MT88.4 R12, [R0+0x8080] ;  /* 0x00808000000c783b */ /* 0x000e680000004200 */
[----:B---3--:R2:W-:Y:S04]  /*19e70*/  STL.64 [R1+0x1b20], R4 ;  /* 0x001b200401007387 */ /* 0x0085e80000100a00 */
[----:B--2---:R-:W2:Y:S01]  /*19e80*/  LDL.LU.64 R4, [R1+0x370] ;  /* 0x0003700001047983 */ /* 0x004ea20000300a00 */
[----:B------:R-:W3:Y:S03]  /*19e90*/  LDL.LU.64 R6, [R1+0x378] ;  /* 0x0003780001067983 */ /* 0x000ee60000300a00 */
[----:B---3--:R-:W-:Y:S01]  /*19ea0*/  STL.64 [R1+0x1b38], R6 ;  /* 0x001b380601007387 */ /* 0x008fe20000100a00 */
[----:B--2---:R2:W-:Y:S03]  /*19eb0*/  STL.64 [R1+0x1b30], R4 ;  /* 0x001b300401007387 */ /* 0x0045e60000100a00 */
        /* <DEDUP_REMOVED lines=9> */
[----:B------:R-:W2:Y:S02]  /*19f50*/  LDL.LU.64 R6, [R1+0x4c8] ;  /* 0x0004c80001067983 */ /* 0x000ea40000300a00 */
[----:B0-----:R-:W-:Y:S02]  /*19f60*/  STL.64 [R1+0x1b18], R22 ;  /* 0x001b181601007387 */ /* 0x001fe40000100a00 */
[----:B------:R0:W-:Y:S02]  /*19f70*/  STL.64 [R1+0x1b10], R20 ;  /* 0x001b101401007387 */ /* 0x0001e40000100a00 */
[----:B0-----:R-:W3:Y:S01]  /*19f80*/  LDL.LU.64 R20, [R1+0x360] ;  /* 0x0003600001147983 */ /* 0x001ee20000300a00 */
[----:B------:R-:W3:Y:S02]  /*19f90*/  LDL.LU.64 R22, [R1+0x368] ;  /* 0x0003680001167983 */ /* 0x000ee40000300a00 */
[----:B------:R-:W4:Y:S02]  /*19fa0*/  LDL.LU.64 R8, [R1+0x350] ;  /* 0x0003500001087983 */ /* 0x000f240000300a00 */
[----:B------:R-:W4:Y:S01]  /*19fb0*/  LDL.LU.64 R10, [R1+0x358] ;  /* 0x00035800010a7983 */ /* 0x000f220000300a00 */
[----:B-1----:R-:W-:Y:S01]  /*19fc0*/  STL.64 [R1+0x1a70], R14 ;  /* 0x001a700e01007387 */ /* 0x002fe20000100a00 */
[----:B------:R0:W-:Y:S03]  /*19fd0*/  STL.64 [R1+0x1a68], R12 ;  /* 0x001a680c01007387 */ /* 0x0001e60000100a00 */
[----:B0-----:R-:W4:Y:S01]  /*19fe0*/  LDL.LU.64 R12, [R1+0x20] ;  /* 0x00002000010c7983 */ /* 0x001f220000300a00 */
        /* <DEDUP_REMOVED lines=26> */
[----:B0-----:R-:W3:Y:S01]  /*1a190*/  LDL.LU.64 R4, [R1+0x1b20] ;  /* 0x001b200001047983 */ /* 0x001ee20000300a00 */
[----:B------:R0:W-:Y:S03]  /*1a1a0*/  STL.64 [R1+0x1aa8], R24 ;  /* 0x001aa81801007387 */ /* 0x0001e60000100a00 */
[----:B0-----:R-:W2:Y:S01]  /*1a1b0*/  LDL.64 R24, [R1+0xa0] ;  /* 0x0000a00001187983 */ /* 0x001ea20000100a00 */
[C---:B----4-:R-:W-:Y:S03]  /*1a1c0*/  HMMA.16816.F32 R8, R16.reuse, R12, R8 ;  /* 0x0000000c1008723c */ /* 0x050fe60000001808 */
[----:B--2---:R0:W-:Y:S04]  /*1a1d0*/  STL.64 [R1+0x1ac0], R24 ;  /* 0x001ac01801007387 */ /* 0x0041e80000100a00 */
[----:B0-----:R-:W2:Y:S01]  /*1a1e0*/  LDL.64 R24, [R1+0xb0] ;  /* 0x0000b00001187983 */ /* 0x001ea20000100a00 */
[----:B---3--:R-:W-:Y:S01]  /*1a1f0*/  HMMA.16816.F32 R20, R16, R4, R20 ;  /* 0x000000041014723c */ /* 0x008fe20000001814 */
[----:B------:R-:W-:-:S02]  /*1a200*/  IMAD.MOV.U32 R2, RZ, RZ, R4 ;  /* 0x000000ffff027224 */ /* 0x000fc400078e0004 */
[----:B------:R-:W-:Y:S01]  /*1a210*/  IMAD.MOV.U32 R0, RZ, RZ, R5 ;  /* 0x000000ffff007224 */ /* 0x000fe200078e0005 */
[----:B--2---:R0:W-:Y:S04]  /*1a220*/  STL.64 [R1+0x1ad8], R24 ;  /* 0x001ad81801007387 */ /* 0x0041e80000100a00 */
[----:B0-----:R-:W2:Y:S11]  /*1a230*/  LDL.LU.64 R24, [R1+0xc0] ;  /* 0x0000c00001187983 */ /* 0x001eb60000300a00 */
[----:B------:R-:W-:Y:S04]  /*1a240*/  @!UPT UIADD3 URZ, URZ, URZ, URZ ;  /* 0x0000003f3f3ff290 */ /* 0x000fe8000fffe03f */
[----:B------:R-:W-:Y:S02]  /*1a250*/  STL.64 [R1+0x360], R20 ;  /* 0x0003601401007387 */ /* 0x000fe40000100a00 */
[----:B------:R0:W-:Y:S02]  /*1a260*/  STL.64 [R1+0x368], R22 ;  /* 0x0003681601007387 */ /* 0x0001e40000100a00 */
[----:B0-----:R-:W2:Y:S01]  /*1a270*/  LDL.LU.64 R22, [R1+0x1b18] ;  /* 0x001b180001167983 */ /* 0x001ea20000300a00 */
[----:B------:R-:W2:Y:S02]  /*1a280*/  LDL.LU.64 R20, [R1+0x1b10] ;  /* 0x001b100001147983 */ /* 0x000ea40000300a00 */
[----:B------:R-:W3:Y:S02]  /*1a290*/  LDL.LU R7, [R1+0x1b08] ;  /* 0x001b080001077983 */ /* 0x000ee40000300800 */
[----:B------:R-:W4:Y:S01]  /*1a2a0*/  LDL.LU.64 R4, [R1+0x1b00] ;  /* 0x001b000001047983 */ /* 0x000f220000300a00 */
[----:B------:R-:W-:Y:S01]  /*1a2b0*/  STL.64 [R1+0x350], R8 ;  /* 0x0003500801007387 */ /* 0x000fe20000100a00 */
[----:B------:R0:W-:Y:S03]  /*1a2c0*/  STL.64 [R1+0x358], R10 ;  /* 0x0003580a01007387 */ /* 0x0001e60000100a00 */
[----:B0-----:R-:W2:Y:S01]  /*1a2d0*/  LDL.LU.64 R10, [R1+0x1af8] ;  /* 0x001af800010a7983 */ /* 0x001ea20000300a00 */
[----:B------:R-:W2:Y:S02]  /*1a2e0*/  LDL.LU.64 R8, [R1+0x1af0] ;  /* 0x001af00001087983 */ /* 0x000ea40000300a00 */
[----:B------:R0:W-:Y:S02]  /*1a2f0*/  STL.64 [R1+0x1a90], R12 ;  /* 0x001a900c01007387 */ /* 0x0001e40000100a00 */
[----:B0-----:R-:W2:Y:S01]  /*1a300*/  LDL.LU.64 R12, [R1+0x340] ;  /* 0x00034000010c7983 */ /* 0x001ea20000300a00 */
[----:B------:R-:W2:Y:S02]  /*1a310*/  LDL.LU.64 R14, [R1+0x348] ;  /* 0x00034800010e7983 */ /* 0x000ea40000300a00 */
[----:B--2---:R-:W-:Y:S11]  /*1a320*/  HMMA.16816.F32 R12, R16, R8, R12 ;  /* 0x00000008100c723c */ /* 0x004ff6000000180c */
[----:B------:R-:W-:Y:S11]  /*1a330*/  @!UPT UIADD3 URZ, URZ, URZ, URZ ;  /* 0x0000003f3f3ff290 */ /* 0x000ff6000fffe03f */
[----:B------:R-:W-:Y:S01]  /*1a340*/  @!UPT UIADD3 URZ, URZ, URZ, URZ ;  /* 0x0000003f3f3ff290 */ /* 0x000fe2000fffe03f */
[----:B------:R0:W-:Y:S01]  /*1a350*/  STL.64 [R1+0x340], R12 ;  /* 0x0003400c01007387 */ /* 0x0001e20000100a00 */
[----:B------:R1:W-:Y:S03]  /*1a360*/  STL.64 [R1+0x348], R14 ;  /* 0x0003480e01007387 */ /* 0x0003e60000100a00 */
[----:B0-----:R-:W2:Y:S01]  /*1a370*/  LDL.LU.64 R12, [R1+0x3e0] ;  /* 0x0003e000010c7983 */ /* 0x001ea20000300a00 */
[----:B-1----:R-:W2:Y:S03]  /*1a380*/  LDL.LU.64 R14, [R1+0x3e8] ;  /* 0x0003e800010e7983 */ /* 0x002ea60000300a00 */
[----:B--2---:R-:W-:Y:S01]  /*1a390*/  STL.64 [R1+0x1aa0], R14 ;  /* 0x001aa00e01007387 */ /* 0x004fe20000100a00 */
[----:B------:R0:W-:Y:S03]  /*1a3a0*/  STL.64 [R1+0x1a98], R12 ;  /* 0x001a980c01007387 */ /* 0x0001e60000100a00 */
[----:B0-----:R-:W2:Y:S01]  /*1a3b0*/  LDL.LU.64 R12, [R1+0x540] ;  /* 0x00054000010c7983 */ /* 0x001ea20000300a00 */
[----:B------:R-:W2:Y:S03]  /*1a3c0*/  LDL.LU.64 R14, [R1+0x548] ;  /* 0x00054800010e7983 */ /* 0x000ea60000300a00 */
        /* <DEDUP_REMOVED lines=11> */
[----:B------:R-:W2:Y:S02]  /*1a480*/  LDL.LU.64 R14, [R1+0x578] ;  /* 0x00057800010e7983 */ /* 0x000ea40000300a00 */
[----:B------:R-:W-:Y:S02]  /*1a490*/  STL.64 [R1+0x1a88], R10 ;  /* 0x001a880a01007387 */ /* 0x000fe40000100a00 */
[----:B------:R0:W-:Y:S02]  /*1a4a0*/  STL.64 [R1+0x1a80], R8 ;  /* 0x001a800801007387 */ /* 0x0001e40000100a00 */
[----:B0-----:R-:W4:Y:S01]  /*1a4b0*/  LDL.LU.64 R8, [R1+0x3d0] ;  /* 0x0003d00001087983 */ /* 0x001f220000300a00 */
[----:B------:R-:W4:Y:S01]  /*1a4c0*/  LDL.LU.64 R10, [R1+0x3d8] ;  /* 0x0003d800010a7983 */ /* 0x000f220000300a00 */
[----:B--2---:R-:W-:Y:S08]  /*1a4d0*/  HMMA.16816.F32 R12, R20, R24, R12 ;  /* 0x00000018140c723c */ /* 0x004ff0000000180c */
[----:B----4-:R-:W-:Y:S07]  /*1a4e0*/  HMMA.16816.F32 R8, R16, R4, R8 ;  /* 0x000000041008723c */ /* 0x010fee0000001808 */
[----:B------:R-:W-:-:S02]  /*1a4f0*/  IMAD.MOV.U32 R16, RZ, RZ, R2 ;  /* 0x000000ffff107224 */ /* 0x000fc400078e0002 */
[----:B------:R-:W-:Y:S02]  /*1a500*/  IMAD.MOV.U32 R17, RZ, RZ, R0 ;  /* 0x000000ffff117224 */ /* 0x000fe400078e0000 */
[----:B------:R-:W-:Y:S02]  /*1a510*/  IMAD.MOV.U32 R2, RZ, RZ, R24 ;  /* 0x000000ffff027224 */ /* 0x000fe400078e0018 */
[----:B------:R-:W-:-:S10]  /*1a520*/  IMAD.MOV.U32 R0, RZ, RZ, R25 ;  /* 0x000000ffff007224 */ /* 0x000fd400078e0019 */
[----:B------:R0:W-:Y:S01]  /*1a530*/  STL.64 [R1+0x310], R8 ;  /* 0x0003100801007387 */ /* 0x0001e20000100a00 */
[----:B------:R1:W-:Y:S03]  /*1a540*/  STL.64 [R1+0x318], R10 ;  /* 0x0003180a01007387 */ /* 0x0003e60000100a00 */
[----:B0-----:R-:W2:Y:S01]  /*1a550*/  LDL.LU.64 R8, [R1+0x470] ;  /* 0x0004700001087983 */ /* 0x001ea20000300a00 */
[----:B-1----:R-:W2:Y:S02]  /*1a560*/  LDL.LU.64 R10, [R1+0x478] ;  /* 0x00047800010a7983 */ /* 0x002ea40000300a00 */
[----:B------:R-:W-:Y:S02]  /*1a570*/  STL.64 [R1+0x420], R12 ;  /* 0x0004200c01007387 */ /* 0x000fe40000100a00 */
[----:B------:R0:W-:Y:S02]  /*1a580*/  STL.64 [R1+0x428], R14 ;  /* 0x0004280e01007387 */ /* 0x0001e40000100a00 */
[----:B0-----:R-:W4:Y:S01]  /*1a590*/  LDL.LU.64 R14, [R1+0x1ae8] ;  /* 0x001ae800010e7983 */ /* 0x001f220000300a00 */
[----:B------:R-:W4:Y:S02]  /*1a5a0*/  LDL.LU.64 R12, [R1+0x1ae0] ;  /* 0x001ae000010c7983 */ /* 0x000f240000300a00 */
[----:B------:R-:W4:Y:S02]  /*1a5b0*/  LDL.LU.64 R24, [R1+0x1ad8] ;  /* 0x001ad80001187983 */ /* 0x000f240000300a00 */
[C---:B----4-:R-:W-:Y:S01]  /*1a5c0*/  HMMA.16816.F32 R12, R20.reuse, R24, R12 ;  /* 0x00000018140c723c */ /* 0x050fe2000000180c */
[----:B------:R-:W-:Y:S11]  /*1a5d0*/  IMAD.MOV.U32 R29, RZ, RZ, R25 ;  /* 0x000000ffff1d7224 */ /* 0x000ff600078e0019 */
[----:B------:R-:W-:Y:S11]  /*1a5e0*/  @!UPT UIADD3 URZ, URZ, URZ, URZ ;  /* 0x0000003f3f3ff290 */ /* 0x000ff6000fffe03f */
[----:B------:R-:W-:Y:S01]  /*1a5f0*/  STL.64 [R1+0x410], R12 ;  /* 0x0004100c01007387 */ /* 0x000fe20000100a00 */
[----:B------:R0:W-:Y:S03]  /*1a600*/  STL.64 [R1+0x418], R14 ;  /* 0x0004180e01007387 */ /* 0x0001e60000100a00 */
        /* <DEDUP_REMOVED lines=11> */
[C---:B----4-:R-:W-:Y:S11]  /*1a6c0*/  HMMA.16816.F32 R12, R20.reuse, R24, R12 ;  /* 0x00000018140c723c */ /* 0x050ff6000000180c */
[----:B------:R-:W-:Y:S11]  /*1a6d0*/  @!UPT UIADD3 URZ, URZ, URZ, URZ ;  /* 0x0000003f3f3ff290 */ /* 0x000ff6000fffe03f */
[----:B------:R-:W-:Y:S01]  /*1a6e0*/  @!UPT UIADD3 URZ, URZ, URZ, URZ ;  /* 0x0000003f3f3ff290 */ /* 0x000fe2000fffe03f */
[----:B------:R-:W-:Y:S01]  /*1a6f0*/  STL.64 [R1+0x3f0], R12 ;  /* 0x0003f00c01007387 */ /* 0x000fe20000100a00 */
[----:B------:R0:W-:Y:S03]  /*1a700*/  STL.64 [R1+0x3f8], R14 ;  /* 0x0003f80e01007387 */ /* 0x0001e60000100a00 */
[----:B0-----:R-:W4:Y:S01]  /*1a710*/  LDL.LU.64 R14, [R1+0x1aa0] ;  /* 0x001aa000010e7983 */ /* 0x001f220000300a00 */
[----:B------:R-:W4:Y:S02]  /*1a720*/  LDL.LU.64 R12, [R1+0x1a98] ;  /* 0x001a9800010c7983 */ /* 0x000f240000300a00 */
[----:B------:R0:W-:Y:S02]  /*1a730*/  STL.64 [R1+0x1a38], R24 ;  /* 0x001a381801007387 */ /* 0x0001e40000100a00 */
[----:B0-----:R-:W2:Y:S01]  /*1a740*/  LDL.LU.64 R24, [R1+0x460] ;  /* 0x0004600001187983 */ /* 0x001ea20000300a00 */
[----:B------:R-:W2:Y:S01]  /*1a750*/  LDL.LU.64 R26, [R1+0x468] ;  /* 0x00046800011a7983 */ /* 0x000ea20000300a00 */
[C---:B----4-:R-:W-:Y:S02]  /*1a760*/  HMMA.16816.F32 R16, R20.reuse, R16, R12 ;  /* 0x000000101410723c */ /* 0x050fe4000000180c */
[----:B------:R-:W2:Y:S11]  /*1a770*/  LDL.LU.64 R12, [R1+0x1a90] ;  /* 0x001a9000010c7983 */ /* 0x000eb60000300a00 */
[----:B------:R-:W-:Y:S10]  /*1a780*/  @!UPT UIADD3 URZ, URZ, URZ, URZ ;  /* 0x0000003f3f3ff290 */ /* 0x000ff4000fffe03f */
[----:B------:R0:W-:Y:S01]  /*1a790*/  STL.64 [R1+0x3e0], R16 ;  /* 0x0003e01001007387 */ /* 0x0001e20000100a00 */
[----:B------:R1:W-:Y:S03]  /*1a7a0*/  STL.64 [R1+0x3e8], R18 ;  /* 0x0003e81201007387 */ /* 0x0003e60000100a00 */
[----:B0-----:R-:W4:Y:S01]  /*1a7b0*/  LDL.LU.64 R16, [R1+0x220] ;  /* 0x0002200001107983 */ /* 0x001f220000300a00 */
[----:B-1----:R-:W3:Y:S01]  /*1a7c0*/  LDL.LU.64 R18, [R1+0x228] ;  /* 0x0002280001127983 */ /* 0x002ee20000300a00 */
[----:B--2---:R-:W-:Y:S02]  /*1a7d0*/  HMMA.16816.F32 R8, R20, R12, R8 ;  /* 0x0000000c1408723c */ /* 0x004fe40000001808 */
[----:B---3--:R-:W-:Y:S01]  /*1a7e0*/  STL.64 [R1+0x1a48], R18 ;  /* 0x001a481201007387 */ /* 0x008fe20000100a00 */
[----:B----4-:R-:W-:Y:S11]  /*1a7f0*/  STL.64 [R1+0x1a40], R16 ;  /* 0x001a401001007387 */ /* 0x010ff60000100a00 */
[----:B------:R-:W-:Y:S09]  /*1a800*/  @!UPT UIADD3 URZ, URZ, URZ, URZ ;  /* 0x0000003f3f3ff290 */ /* 0x000ff2000fffe03f */
[----:B------:R-:W-:Y:S02]  /*1a810*/  STL.64 [R1+0x3d0], R8 ;  /* 0x0003d00801007387 */ /* 0x000fe40000100a00 */
[----:B------:R0:W-:Y:S02]  /*1a820*/  STL.64 [R1+0x3d8], R10 ;  /* 0x0003d80a01007387 */ /* 0x0001e40000100a00 */
[----:B0-----:R-:W2:Y:S01]  /*1a830*/  LDL.LU.64 R10, [R1+0x1a88] ;  /* 0x001a8800010a7983 */ /* 0x001ea20000300a00 */
[----:B------:R-:W3:Y:S02]  /*1a840*/  LDL.LU.64 R8, [R1+0x1a80] ;  /* 0x001a800001087983 */ /* 0x000ee40000300a00 */
[----:B------:R-:W-:Y:S02]  /*1a850*/  IMAD.MOV.U32 R17, RZ, RZ, R0 ;  /* 0x000000ffff117224 */ /* 0x000fe400078e0000 */
[----:B------:R-:W-:Y:S02]  /*1a860*/  IMAD.MOV.U32 R3, RZ, RZ, R12 ;  /* 0x000000ffff037224 */ /* 0x000fe400078e000c */
[----:B------:R-:W-:-:S02]  /*1a870*/  IMAD.MOV.U32 R0, RZ, RZ, R13 ;  /* 0x000000ffff007224 */ /* 0x000fc400078e000d */
[----:B------:R-:W4:Y:S01]  /*1a880*/  LDL.LU.64 R12, [R1+0x3b0] ;  /* 0x0003b000010c7983 */ /* 0x000f220000300a00 */
[----:B------:R-:W4:Y:S02]  /*1a890*/  LDL.LU.64 R14, [R1+0x3b8] ;  /* 0x0003b800010e7983 */ /* 0x000f240000300a00 */
[----:B------:R-:W-:Y:S01]  /*1a8a0*/  IMAD.MOV.U32 R16, RZ, RZ, R2 ;  /* 0x000000ffff107224 */ /* 0x000fe200078e0002 */
[C---:B---3--:R-:W-:Y:S11]  /*1a8b0*/  HMMA.16816.F32 R24, R20.reuse, R8, R24 ;  /* 0x000000081418723c */ /* 0x048ff60000001818 */
[----:B------:R-:W-:Y:S11]  /*1a8c0*/  @!UPT UIADD3 URZ, URZ, URZ, URZ ;  /* 0x0000003f3f3ff290 */ /* 0x000ff6000fffe03f */
[----:B------:R-:W-:Y:S01]  /*1a8d0*/  @!UPT UIADD3 URZ, URZ, URZ, URZ ;  /* 0x0000003f3f3ff290 */ /* 0x000fe2000fffe03f */
[----:B------:R0:W-:Y:S01]  /*1a8e0*/  STL.64 [R1+0x3c0], R24 ;  /* 0x0003c01801007387 */ /* 0x0001e20000100a00 */
[----:B------:R-:W-:Y:S02]  /*1a8f0*/  IMAD.MOV.U32 R28, RZ, RZ, R26 ;  /* 0x000000ffff1c7224 */ /* 0x000fe400078e001a */
[----:B------:R-:W-:Y:S01]  /*1a900*/  IMAD.MOV.U32 R2, RZ, RZ, R27 ;  /* 0x000000ffff027224 */ /* 0x000fe200078e001b */
[----:B0-----:R-:W3:Y:S01]  /*1a910*/  LDL.LU.64 R24, [R1+0x440] ;  /* 0x0004400001187983 */ /* 0x001ee20000300a00 */
[----:B------:R-:W2:Y:S01]  /*1a920*/  LDL.LU.64 R26, [R1+0x448] ;  /* 0x00044800011a7983 */ /* 0x000ea20000300a00 */
[----:B----4-:R-:W-:Y:S02]  /*1a930*/  HMMA.16816.F32 R20, R20, R4, R12 ;  /* 0x000000041414723c */ /* 0x010fe4000000180c */
[----:B--2---:R-:W-:Y:S01]  /*1a940*/  STL.64 [R1+0x1a58], R26 ;  /* 0x001a581a01007387 */ /* 0x004fe20000100a00 */
[----:B---3--:R0:W-:Y:S03]  /*1a950*/  STL.64 [R1+0x1a50], R24 ;  /* 0x001a501801007387 */ /* 0x0081e60000100a00 */
[----:B0-----:R-:W2:Y:S01]  /*1a960*/  LDL.LU.64 R24, [R1+0x450] ;  /* 0x0004500001187983 */ /* 0x001ea20000300a00 */
[----:B------:R-:W2:Y:S02]  /*1a970*/  LDL.LU.64 R26, [R1+0x458] ;  /* 0x00045800011a7983 */ /* 0x000ea40000300a00 */
[----:B------:R-:W-:Y:S02]  /*1a980*/  STL.64 [R1+0x1a18], R10 ;  /* 0x001a180a01007387 */ /* 0x000fe40000100a00 */
[----:B------:R0:W-:Y:S02]  /*1a990*/  STL.64 [R1+0x1a10], R8 ;  /* 0x001a100801007387 */ /* 0x0001e40000100a00 */
[----:B0-----:R-:W-:-:S02]  /*1a9a0*/  IMAD.MOV.U32 R8, RZ, RZ, R6 ;  /* 0x000000ffff087224 */ /* 0x001fc400078e0006 */
[----:B------:R-:W3:Y:S01]  /*1a9b0*/  LDL.LU R6, [R1+0x1a78] ;  /* 0x001a780001067983 */ /* 0x000ee20000300800 */
[----:B------:R-:W4:Y:S02]  /*1a9c0*/  LDL.LU R9, [R1+0xa4] ;  /* 0x0000a40001097983 */ /* 0x000f240000300800 */
[----:B------:R-:W-:Y:S02]  /*1a9d0*/  STL [R1+0x179c], R2 ;  /* 0x00179c0201007387 */ /* 0x000fe40000100800 */
[----:B------:R-:W-:Y:S01]  /*1a9e0*/  STL [R1+0x1798], R28 ;  /* 0x0017981c01007387 */ /* 0x000fe20000100800 */
[----:B------:R-:W2:Y:S01]  /*1a9f0*/  LDL.LU.64 R14, [R1+0x1a70] ;  /* 0x001a7000010e7983 */ /* 0x000ea20000300a00 */
[----:B------:R-:W2:Y:S02]  /*1aa00*/  LDL.LU.64 R12, [R1+0x1a68] ;  /* 0x001a6800010c7983 */ /* 0x000ea40000300a00 */
[----:B------:R0:W-:Y:S02]  /*1aa10*/  STL.64 [R1+0x3b0], R20 ;  /* 0x0003b01401007387 */ /* 0x0001e40000100a00 */
[----:B------:R1:W-:Y:S01]  /*1aa20*/  STL.64 [R1+0x3b8], R22 ;  /* 0x0003b81601007387 */ /* 0x0003e20000100a00 */
[----:B0-----:R-:W4:Y:S01]  /*1aa30*/  LDL.LU.64 R20, [R1+0x240] ;  /* 0x0002400001147983 */ /* 0x001f220000300a00 */
[----:B-1----:R-:W4:Y:S03]  /*1aa40*/  LDL.LU.64 R22, [R1+0x248] ;  /* 0x0002480001167983 */ /* 0x002f260000300a00 */
[----:B---3--:R-:W-:Y:S01]  /*1aa50*/  STL.64 [R1+0x1a08], R6 ;  /* 0x001a080601007387 */ /* 0x008fe20000100a00 */
[----:B------:R0:W-:Y:S01]  /*1aa60*/  STL.64 [R1+0x1a00], R4 ;  /* 0x001a000401007387 */ /* 0x0001e20000100a00 */
[----:B--2---:R-:W-:Y:S02]  /*1aa70*/  HMMA.16816.F32 R16, R12, R16, R24 ;  /* 0x000000100c10723c */ /* 0x004fe40000001818 */
[----:B0-----:R-:W2:Y:S01]  /*1aa80*/  LDL.LU R4, [R1+0xb0] ;  /* 0x0000b00001047983 */ /* 0x001ea20000300800 */
[----:B------:R-:W-:-:S02]  /*1aa90*/  IMAD.MOV.U32 R5, RZ, RZ, R29 ;  /* 0x000000ffff057224 */ /* 0x000fc400078e001d */
[----:B------:R-:W3:Y:S02]  /*1aaa0*/  LDL.LU R29, [R1+0x1a60] ;  /* 0x001a6000011d7983 */ /* 0x000ee40000300800 */
[----:B------:R-:W2:Y:S01]  /*1aab0*/  LDL.LU.64 R26, [R1+0x1a58] ;  /* 0x001a5800011a7983 */ /* 0x000ea20000300a00 */
[----:B------:R-:W2:Y:S11]  /*1aac0*/  LDL.LU.64 R24, [R1+0x1a50] ;  /* 0x001a500001187983 */ /* 0x000eb60000300a00 */
[----:B------:R-:W-:Y:S04]  /*1aad0*/  @!UPT UIADD3 URZ, URZ, URZ, URZ ;  /* 0x0000003f3f3ff290 */ /* 0x000fe8000fffe03f */
[----:B------:R-:W-:Y:S01]  /*1aae0*/  STL.64 [R1+0x520], R16 ;  /* 0x0005201001007387 */ /* 0x000fe20000100a00 */
[----:B------:R0:W-:Y:S03]  /*1aaf0*/  STL.64 [R1+0x528], R18 ;  /* 0x0005281201007387 */ /* 0x0001e60000100a00 */
[----:B0-----:R-:W3:Y:S01]  /*1ab00*/  LDL.LU.64 R18, [R1+0x1a48] ;  /* 0x001a480001127983 */ /* 0x001ee20000300a00 */
[----:B------:R-:W3:Y:S01]  /*1ab10*/  LDL.LU.64 R16, [R1+0x1a40] ;  /* 0x001a400001107983 */ /* 0x000ee20000300a00 */
[C---:B--2---:R-:W-:Y:S02]  /*1ab20*/  HMMA.16816.F32 R4, R12.reuse, R4, R24 ;  /* 0x000000040c04723c */ /* 0x044fe40000001818 */
[----:B------:R-:W2:Y:S06]  /*1ab30*/  LDL.LU.64 R24, [R1+0x1a38] ;  /* 0x001a380001187983 */ /* 0x000eac0000300a00 */
[C---:B----4-:R-:W-:Y:S01]  /*1ab40*/  HMMA.16816.F32 R8, R12.reuse, R8, R20 ;  /* 0x000000080c08723c */ /* 0x050fe20000001814 */
[----:B---3--:R-:W0:Y:S11]  /*1ab50*/  LDSM.16.MT88.4 R20, [R29+0x9000] ;  /* 0x009000001d14783b */ /* 0x008e360000004200 */
[----:B------:R-:W-:Y:S03]  /*1ab60*/  @!UPT UIADD3 URZ, URZ, URZ, URZ ;  /* 0x0000003f3f3ff290 */ /* 0x000fe6000fffe03f */
[----:B------:R-:W-:Y:S01]  /*1ab70*/  STL.64 [R1+0x570], R4 ;  /* 0x0005700401007387 */ /* 0x000fe20000100a00 */
[----:B------:R2:W-:Y:S07]  /*1ab80*/  STL.64 [R1+0x578], R6 ;  /* 0x0005780601007387 */ /* 0x0005ee0000100a00 */
[----:B------:R-:W-:Y:S02]  /*1ab90*/  STL.64 [R1+0x560], R8 ;  /* 0x0005600801007387 */ /* 0x000fe40000100a00 */
[----:B------:R-:W-:Y:S01]  /*1aba0*/  STL.64 [R1+0x568], R10 ;  /* 0x0005680a01007387 */ /* 0x000fe20000100a00 */
[----:B0-----:R-:W-:Y:S01]  /*1abb0*/  STL.64 [R1+0x19f8], R22 ;  /* 0x0019f81601007387 */ /* 0x001fe20000100a00 */
[----:B--2---:R-:W-:Y:S03]  /*1abc0*/  HMMA.16816.F32 R4, R12, R24, R16 ;  /* 0x000000180c04723c */ /* 0x004fe60000001810 */
[----:B------:R-:W0:Y:S11]  /*1abd0*/  LDSM.16.MT88.4 R24, [R29+0x9080] ;  /* 0x009080001d18783b */ /* 0x000e360000004200 */
[----:B------:R-:W-:Y:S09]  /*1abe0*/  @!UPT UIADD3 URZ, URZ, URZ, URZ ;  /* 0x0000003f3f3ff290 */ /* 0x000ff2000fffe03f */
[----:B------:R-:W-:Y:S01]  /*1abf0*/  STL.64 [R1+0x550], R4 ;  /* 0x0005500401007387 */ /* 0x000fe20000100a00 */
[----:B------:R-:W-:Y:S02]  /*1ac00*/  STL.64 [R1+0x558], R6 ;  /* 0x0005580601007387 */ /* 0x000fe40000100a00 */
[----:B------:R-:W-:Y:S01]  /*1ac10*/  STL.64 [R1+0x19f0], R20 ;  /* 0x0019f01401007387 */ /* 0x000fe20000100a00 */
[----:B0-----:R-:W-:Y:S01]  /*1ac20*/  STL.64 [R1+0x1958], R26 ;  /* 0x0019581a01007387 */ /* 0x001fe20000100a00 */
[----:B------:R0:W-:Y:S03]  /*1ac30*/  STL.64 [R1+0x1950], R24 ;  /* 0x0019501801007387 */ /* 0x0001e60000100a00 */
[----:B0-----:R-:W2:Y:S01]  /*1ac40*/  LDL.LU R24, [R1+0x180] ;  /* 0x0001800001187983 */ /* 0x001ea20000300800 */
[----:B------:R-:W2:Y:S02]  /*1ac50*/  LDL.LU R25, [R1+0x184] ;  /* 0x0001840001197983 */ /* 0x000ea40000300800 */
[----:B------:R-:W3:Y:S02]  /*1ac60*/  LDL.LU R26, [R1+0x188] ;  /* 0x00018800011a7983 */ /* 0x000ee40000300800 */
[----:B------:R-:W3:Y:S01]  /*1ac70*/  LDL.LU R27, [R1+0x18c] ;  /* 0x00018c00011b7983 */ /* 0x000ee20000300800 */
[----:B------:R-:W-:Y:S01]  /*1ac80*/  LOP3.LUT R19, R29, 0x20, RZ, 0x3c, !PT ;  /* 0x000000201d137812 */ /* 0x000fe200078e3cff */
[----:B------:R-:W4:Y:S01]  /*1ac90*/  LDL.LU.64 R4, [R1+0x430] ;  /* 0x0004300001047983 */ /* 0x000f220000300a00 */
[----:B------:R-:W4:Y:S04]  /*1aca0*/  LDL.LU.64 R6, [R1+0x438] ;  /* 0x0004380001067983 */ /* 0x000f280000300a00 */
[----:B------:R-:W0:Y:S04]  /*1acb0*/  LDSM.16.MT88.4 R16, [R19+0x9000] ;  /* 0x009000001310783b */ /* 0x000e280000004200 */
[----:B---3--:R-:W-:Y:S01]  /*1acc0*/  STL.64 [R1+0x1978], R26 ;  /* 0x0019781a01007387 */ /* 0x008fe20000100a00 */
[----:B--2---:R1:W-:Y:S03]  /*1acd0*/  STL.64 [R1+0x1970], R24 ;  /* 0x0019701801007387 */ /* 0x0043e60000100a00 */
[----:B-1----:R-:W4:Y:S01]  /*1ace0*/  LDL.LU.64 R24, [R1+0x30] ;  /* 0x0000300001187983 */ /* 0x002f220000300a00 */
[----:B------:R-:W2:Y:S02]  /*1acf0*/  LDL.64 R26, [R1+0x38] ;  /* 0x00003800011a7983 */ /* 0x000ea40000100a00 */
[----:B0-----:R-:W-:Y:S02]  /*1ad00*/  STL.64 [R1+0x18e8], R18 ;  /* 0x0018e81201007387 */ /* 0x001fe40000100a00 */
[----:B------:R0:W-:Y:S02]  /*1ad10*/  STL.64 [R1+0x18e0], R16 ;  /* 0x0018e01001007387 */ /* 0x0001e40000100a00 */
[----:B0-----:R-:W3:Y:S01]  /*1ad20*/  LDL.LU R16, [R1+0x190] ;  /* 0x0001900001107983 */ /* 0x001ee20000300800 */
[----:B------:R-:W3:Y:S02]  /*1ad30*/  LDL.LU R17, [R1+0x194] ;  /* 0x0001940001117983 */ /* 0x000ee40000300800 */
[----:B------:R-:W2:Y:S02]  /*1ad40*/  LDL.LU R18, [R1+0x198] ;  /* 0x0001980001127983 */ /* 0x000ea40000300800 */
[----:B------:R-:W2:Y:S02]  /*1ad50*/  LDL.LU R19, [R1+0x19c] ;  /* 0x00019c0001137983 */ /* 0x000ea40000300800 */
[----:B--2---:R-:W-:Y:S01]  /*1ad60*/  STL.64 [R1+0x1988], R18 ;  /* 0x0019881201007387 */ /* 0x004fe20000100a00 */
[----:B---3--:R0:W-:Y:S03]  /*1ad70*/  STL.64 [R1+0x1980], R16 ;  /* 0x0019801001007387 */ /* 0x0081e60000100a00 */
[----:B0-----:R-:W2:Y:S01]  /*1ad80*/  LDL.LU R16, [R1+0x1a0] ;  /* 0x0001a00001107983 */ /* 0x001ea20000300800 */
[----:B------:R-:W2:Y:S02]  /*1ad90*/  LDL.LU R17, [R1+0x1a4] ;  /* 0x0001a40001117983 */ /* 0x000ea40000300800 */
[----:B------:R-:W3:Y:S02]  /*1ada0*/  LDL.LU R18, [R1+0x1a8] ;  /* 0x0001a80001127983 */ /* 0x000ee40000300800 */
[----:B------:R-:W3:Y:S02]  /*1adb0*/  LDL.LU R19, [R1+0x1ac] ;  /* 0x0001ac0001137983 */ /* 0x000ee40000300800 */
[----:B---3--:R0:W-:Y:S01]  /*1adc0*/  STL.64 [R1+0x1998], R18 ;  /* 0x0019981201007387 */ /* 0x0081e20000100a00 */
[----:B--2---:R-:W-:Y:S03]  /*1add0*/  STL.64 [R1+0x1990], R16 ;  /* 0x0019901001007387 */ /* 0x004fe60000100a00 */
[----:B0-----:R-:W2:Y:S04]  /*1ade0*/  LDL R18, [R1+0x98] ;  /* 0x0000980001127983 */ /* 0x001ea80000100800 */
[----:B------:R-:W2:Y:S01]  /*1adf0*/  LDL R19, [R1+0x9c] ;  /* 0x00009c0001137983 */ /* 0x000ea20000100800 */
[----:B------:R-:W-:-:S03]  /*1ae00*/  IMAD.MOV.U32 R8, RZ, RZ, R3 ;  /* 0x000000ffff087224 */ /* 0x000fc600078e0003 */
[----:B--2---:R0:W-:Y:S04]  /*1ae10*/  STL.64 [R1+0x19a8], R18 ;  /* 0x0019a81201007387 */ /* 0x0041e80000100a00 */
[----:B0-----:R-:W2:Y:S04]  /*1ae20*/  LDL R18, [R1+0xa8] ;  /* 0x0000a80001127983 */ /* 0x001ea80000100800 */
[----:B------:R-:W2:Y:S01]  /*1ae30*/  LDL R19, [R1+0xac] ;  /* 0x0000ac0001137983 */ /* 0x000ea20000100800 */
[----:B------:R-:W3:Y:S02]  /*1ae40*/  LDL.LU R3, [R1+0x1a30] ;  /* 0x001a300001037983 */ /* 0x000ee40000300800 */
[----:B------:R-:W-:-:S02]  /*1ae50*/  IMAD.MOV.U32 R9, RZ, RZ, R0 ;  /* 0x000000ffff097224 */ /* 0x000fc400078e0000 */
[----:B------:R-:W3:Y:S04]  /*1ae60*/  LDL.LU R0, [R1+0x1a2c] ;  /* 0x001a2c0001007983 */ /* 0x000ee80000300800 */
[----:B--2---:R0:W-:Y:S04]  /*1ae70*/  STL.64 [R1+0x19c0], R18 ;  /* 0x0019c01201007387 */ /* 0x0041e80000100a00 */
[----:B0-----:R-:W2:Y:S01]  /*1ae80*/  LDL.64 R18, [R1+0xb8] ;  /* 0x0000b80001127983 */ /* 0x001ea20000100a00 */
[----:B----4-:R-:W-:Y:S03]  /*1ae90*/  HMMA.16816.F32 R4, R12, R24, R4 ;  /* 0x000000180c04723c */ /* 0x010fe60000001804 */
[----:B--2---:R0:W-:Y:S04]  /*1aea0*/  STL.64 [R1+0x19d8], R18 ;  /* 0x0019d81201007387 */ /* 0x0041e80000100a00 */
[----:B0-----:R-:W2:Y:S04]  /*1aeb0*/  LDL R18, [R1+0xc8] ;  /* 0x0000c80001127983 */ /* 0x001ea80000100800 */
[----:B------:R-:W2:Y:S04]  /*1aec0*/  LDL R19, [R1+0xcc] ;  /* 0x0000cc0001137983 */ /* 0x000ea80000100800 */
[----:B--2---:R0:W-:Y:S01]  /*1aed0*/  STL.64 [R1+0x1a20], R18 ;  /* 0x001a201201007387 */ /* 0x0041e20000100a00 */
[----:B------:R-:W2:Y:S03]  /*1aee0*/  LDL.LU.64 R16, [R1+0x210] ;  /* 0x0002100001107983 */ /* 0x000ea60000300a00 */
[----:B0-----:R-:W2:Y:S04]  /*1aef0*/  LDL.LU.64 R18, [R1+0x218] ;  /* 0x0002180001127983 */ /* 0x001ea80000300a00 */
[----:B------:R-:W-:Y:S02]  /*1af00*/  STL.64 [R1+0x680], R4 ;  /* 0x0006800401007387 */ /* 0x000fe40000100a00 */
[----:B------:R-:W-:Y:S02]  /*1af10*/  STL.64 [R1+0x688], R6 ;  /* 0x0006880601007387 */ /* 0x000fe40000100a00 */
[----:B------:R0:W-:Y:S01]  /*1af20*/  STL.64 [R1+0x19a0], R26 ;  /* 0x0019a01a01007387 */ /* 0x0001e20000100a00 */
[----:B------:R-:W4:Y:S01]  /*1af30*/  LDL.LU R24, [R1+0x1b0] ;  /* 0x0001b00001187983 */ /* 0x000f220000300800 */
[----:B------:R-:W4:Y:S03]  /*1af40*/  LDL.LU R25, [R1+0x1b4] ;  /* 0x0001b40001197983 */ /* 0x000f260000300800 */
[----:B0-----:R-:W2:Y:S01]  /*1af50*/  LDL.LU R26, [R1+0x1b8] ;  /* 0x0001b800011a7983 */ /* 0x001ea20000300800 */
[----:B------:R-:W2:Y:S02]  /*1af60*/  LDL.LU R27, [R1+0x1bc] ;  /* 0x0001bc00011b7983 */ /* 0x000ea40000300800 */
[----:B------:R-:W3:Y:S02]  /*1af70*/  LDL.LU.64 R4, [R1+0x1f0] ;  /* 0x0001f00001047983 */ /* 0x000ee40000300a00 */
[----:B------:R-:W3:Y:S01]  /*1af80*/  LDL.LU.64 R6, [R1+0x1f8] ;  /* 0x0001f80001067983 */ /* 0x000ee20000300a00 */
[----:B--2---:R-:W-:Y:S01]  /*1af90*/  STL.64 [R1+0x19b8], R26 ;  /* 0x0019b81a01007387 */ /* 0x004fe20000100a00 */
[----:B----4-:R0:W-:Y:S03]  /*1afa0*/  STL.64 [R1+0x19b0], R24 ;  /* 0x0019b01801007387 */ /* 0x0101e60000100a00 */
[----:B0-----:R-:W2:Y:S01]  /*1afb0*/  LDL.LU R24, [R1+0x1c0] ;  /* 0x0001c00001187983 */ /* 0x001ea20000300800 */
[----:B------:R-:W2:Y:S02]  /*1afc0*/  LDL.LU R25, [R1+0x1c4] ;  /* 0x0001c40001197983 */ /* 0x000ea40000300800 */
[----:B------:R-:W4:Y:S02]  /*1afd0*/  LDL.LU R26, [R1+0x1c8] ;  /* 0x0001c800011a7983 */ /* 0x000f240000300800 */
[----:B---3--:R-:W-:-:S02]  /*1afe0*/  IMAD.MOV.U32 R27, RZ, RZ, R0 ;  /* 0x000000ffff1b7224 */ /* 0x008fc400078e0000 */
[----:B------:R-:W3:Y:S01]  /*1aff0*/  LDL.LU R0, [R1+0x1a28] ;  /* 0x001a280001007983 */ /* 0x000ee20000300800 */
[----:B------:R-:W3:Y:S02]  /*1b000*/  LDL.LU.64 R20, [R1+0xd0] ;  /* 0x0000d00001147983 */ /* 0x000ee40000300a00 */
[----:B------:R-:W3:Y:S01]  /*1b010*/  LDL.LU.64 R22, [R1+0xd8] ;  /* 0x0000d80001167983 */ /* 0x000ee20000300a00 */
[C---:B------:R-:W-:Y:S01]  /*1b020*/  HMMA.16816.F32 R8, R12.reuse, R8, R16 ;  /* 0x000000080c08723c */ /* 0x040fe20000001810 */
[----:B----4-:R-:W-:Y:S01]  /*1b030*/  STL.64 [R1+0x19d0], R26 ;  /* 0x0019d01a01007387 */ /* 0x010fe20000100a00 */
[----:B--2---:R0:W-:Y:S03]  /*1b040*/  STL.64 [R1+0x19c8], R24 ;  /* 0x0019c81801007387 */ /* 0x0041e60000100a00 */
[----:B0-----:R-:W2:Y:S01]  /*1b050*/  LDL.LU R24, [R1+0x1d0] ;  /* 0x0001d00001187983 */ /* 0x001ea20000300800 */
[----:B------:R-:W2:Y:S02]  /*1b060*/  LDL.LU R25, [R1+0x1d4] ;  /* 0x0001d40001197983 */ /* 0x000ea40000300800 */
[----:B------:R-:W4:Y:S02]  /*1b070*/  LDL.LU R26, [R1+0x1d8] ;  /* 0x0001d800011a7983 */ /* 0x000f240000300800 */
[----:B------:R-:W4:Y:S02]  /*1b080*/  LDL.LU R27, [R1+0x1dc] ;  /* 0x0001dc00011b7983 */ /* 0x000f240000300800 */
[----:B----4-:R-:W-:Y:S01]  /*1b090*/  STL.64 [R1+0x19e8], R26 ;  /* 0x0019e81a01007387 */ /* 0x010fe20000100a00 */
[----:B--2---:R0:W-:Y:S03]  /*1b0a0*/  STL.64 [R1+0x19e0], R24 ;  /* 0x0019e01801007387 */ /* 0x0041e60000100a00 */
[----:B0-----:R-:W2:Y:S01]  /*1b0b0*/  LDL.LU R24, [R1+0x1e0] ;  /* 0x0001e00001187983 */ /* 0x001ea20000300800 */
[----:B------:R-:W2:Y:S02]  /*1b0c0*/  LDL.LU R25, [R1+0x1e4] ;  /* 0x0001e40001197983 */ /* 0x000ea40000300800 */
[----:B------:R-:W2:Y:S02]  /*1b0d0*/  LDL.LU R26, [R1+0x1e8] ;  /* 0x0001e800011a7983 */ /* 0x000ea40000300800 */
[----:B------:R-:W2:Y:S02]  /*1b0e0*/  LDL.LU.64 R18, [R1+0x1a20] ;  /* 0x001a200001127983 */ /* 0x000ea40000300a00 */
[----:B------:R-:W-:Y:S01]  /*1b0f0*/  STL.64 [R1+0x670], R8 ;  /* 0x0006700801007387 */ /* 0x000fe20000100a00 */
[----:B------:R0:W-:Y:S03]  /*1b100*/  STL.64 [R1+0x678], R10 ;  /* 0x0006780a01007387 */ /* 0x0001e60000100a00 */
[----:B0-----:R-:W4:Y:S01]  /*1b110*/  LDL.LU.64 R10, [R1+0x1a18] ;  /* 0x001a1800010a7983 */ /* 0x001f220000300a00 */
[----:B------:R-:W2:Y:S02]  /*1b120*/  LDL.LU.64 R8, [R1+0x1a10] ;  /* 0x001a100001087983 */ /* 0x000ea40000300a00 */
[----:B---3--:R-:W-:Y:S01]  /*1b130*/  IMAD.MOV.U32 R27, RZ, RZ, R0 ;  /* 0x000000ffff1b7224 */ /* 0x008fe200078e0000 */
[C---:B--2---:R-:W-:Y:S11]  /*1b140*/  HMMA.16816.F32 R4, R12.reuse, R8, R4 ;  /* 0x000000080c04723c */ /* 0x044ff60000001804 */
[----:B------:R-:W-:Y:S11]  /*1b150*/  @!UPT UIADD3 URZ, URZ, URZ, URZ ;  /* 0x0000003f3f3ff290 */ /* 0x000ff6000fffe03f */
[----:B------:R-:W-:Y:S01]  /*1b160*/  @!UPT UIADD3 URZ, URZ, URZ, URZ ;  /* 0x0000003f3f3ff290 */ /* 0x000fe2000fffe03f */
[----:B------:R-:W-:Y:S01]  /*1b170*/  STL.64 [R1+0x660], R4 ;  /* 0x0006600401007387 */ /* 0x000fe20000100a00 */
[----:B------:R0:W-:Y:S02]  /*1b180*/  STL [R1+0x668], R6 ;  /* 0x0006680601007387 */ /* 0x0001e40000100800 */
[----:B------:R-:W-:Y:S02]  /*1b190*/  IMAD.MOV.U32 R0, RZ, RZ, R7 ;  /* 0x000000ffff007224 */ /* 0x000fe400078e0007 */
[----:B0-----:R-:W2:Y:S01]  /*1b1a0*/  LDL.LU.64 R6, [R1+0x1a08] ;  /* 0x001a080001067983 */ /* 0x001ea20000300a00 */
[----:B------:R-:W3:Y:S02]  /*1b1b0*/  LDL.LU.64 R4, [R1+0x1a00] ;  /* 0x001a000001047983 */ /* 0x000ee40000300a00 */
[----:B------:R-:W-:Y:S01]  /*1b1c0*/  STL [R1+0x1650], R0 ;  /* 0x0016500001007387 */ /* 0x000fe20000100800 */
[----:B---3--:R-:W-:Y:S01]  /*1b1d0*/  HMMA.16816.F32 R12, R12, R4, R20 ;  /* 0x000000040c0c723c */ /* 0x008fe20000001814 */
[----:B------:R-:W3:Y:S01]  /*1b1e0*/  LDL.LU.64 R22, [R1+0x19f8] ;  /* 0x0019f80001167983 */ /* 0x000ee20000300a00 */
[----:B------:R-:W3:Y:S11]  /*1b1f0*/  LDL.LU.64 R20, [R1+0x19f0] ;  /* 0x0019f00001147983 */ /* 0x000ef60000300a00 */
[----:B------:R-:W-:Y:S10]  /*1b200*/  @!UPT UIADD3 URZ, URZ, URZ, URZ ;  /* 0x0000003f3f3ff290 */ /* 0x000ff4000fffe03f */
[----:B------:R-:W-:Y:S01]  /*1b210*/  STL.64 [R1+0x540], R12 ;  /* 0x0005400c01007387 */ /* 0x000fe20000100a00 */
[----:B------:R0:W-:Y:S03]  /*1b220*/  STL.64 [R1+0x548], R14 ;  /* 0x0005480e01007387 */ /* 0x0001e60000100a00 */
[----:B0-----:R-:W2:Y:S04]  /*1b230*/  LDL R14, [R1+0x28] ;  /* 0x00002800010e7983 */ /* 0x001ea80000100800 */
[----:B------:R-:W2:Y:S01]  /*1b240*/  LDL R15, [R1+0x2c] ;  /* 0x00002c00010f7983 */ /* 0x000ea20000100800 */
[C---:B---3--:R-:W-:Y:S03]  /*1b250*/  HMMA.16816.F32 R16, R20.reuse, R18, R24 ;  /* 0x000000121410723c */ /* 0x048fe60000001818 */
[----:B------:R-:W3:Y:S01]  /*1b260*/  LDL.LU.64 R26, [R1+0x19e8] ;  /* 0x0019e800011a7983 */ /* 0x000ee20000300a00 */
[----:B------:R-:W3:Y:S11]  /*1b270*/  LDL.LU.64 R24, [R1+0x19e0] ;  /* 0x0019e00001187983 */ /* 0x000ef60000300a00 */
[----:B------:R-:W-:Y:S08]  /*1b280*/  @!UPT UIADD3 URZ, URZ, URZ, URZ ;  /* 0x0000003f3f3ff290 */ /* 0x000ff0000fffe03f */
[----:B------:R-:W-:Y:S01]  /*1b290*/  STL.64 [R1+0x530], R16 ;  /* 0x0005301001007387 */ /* 0x000fe20000100a00 */
[----:B------:R0:W-:Y:S03]  /*1b2a0*/  STL.64 [R1+0x538], R18 ;  /* 0x0005381201007387 */ /* 0x0001e60000100a00 */
[----:B0-----:R-:W3:Y:S02]  /*1b2b0*/  LDL.LU.64 R18, [R1+0x19d8] ;  /* 0x0019d80001127983 */ /* 0x001ee40000300a00 */
[C---:B---3--:R-:W-:Y:S01]  /*1b2c0*/  HMMA.16816.F32 R24, R20.reuse, R18, R24 ;  /* 0x000000121418723c */ /* 0x048fe20000001818 */
[----:B------:R-:W-:Y:S02]  /*1b2d0*/  IMAD.MOV.U32 R5, RZ, RZ, R18 ;  /* 0x000000ffff057224 */ /* 0x000fe400078e0012 */
[----:B------:R-:W-:Y:S11]  /*1b2e0*/  IMAD.MOV.U32 R4, RZ, RZ, R19 ;  /* 0x000000ffff047224 */ /* 0x000ff600078e0013 */
[----:B------:R-:W-:Y:S09]  /*1b2f0*/  @!UPT UIADD3 URZ, URZ, URZ, URZ ;  /* 0x0000003f3f3ff290 */ /* 0x000ff2000fffe03f */
[----:B------:R-:W-:Y:S01]  /*1b300*/  STL.64 [R1+0x510], R24 ;  /* 0x0005101801007387 */ /* 0x000fe20000100a00 */
[----:B------:R0:W-:Y:S03]  /*1b310*/  STL.64 [R1+0x518], R26 ;  /* 0x0005181a01007387 */ /* 0x0001e60000100a00 */
[----:B0-----:R-:W3:Y:S01]  /*1b320*/  LDL.LU.64 R26, [R1+0x19d0] ;  /* 0x0019d000011a7983 */ /* 0x001ee20000300a00 */
[----:B------:R-:W3:Y:S02]  /*1b330*/  LDL.LU.64 R24, [R1+0x19c8] ;  /* 0x0019c80001187983 */ /* 0x000ee40000300a00 */
[----:B------:R-:W3:Y:S02]  /*1b340*/  LDL.LU.64 R18, [R1+0x19c0] ;  /* 0x0019c00001127983 */ /* 0x000ee40000300a00 */
[C---:B---3--:R-:W-:Y:S01]  /*1b350*/  HMMA.16816.F32 R16, R20.reuse, R18, R24 ;  /* 0x000000121410723c */ /* 0x048fe20000001818 */
[----:B------:R-:W3:Y:S01]  /*1b360*/  LDL.LU.64 R26, [R1+0x19b8] ;  /* 0x0019b800011a7983 */ /* 0x000ee20000300a00 */
[----:B------:R-:W3:Y:S11]  /*1b370*/  LDL.LU.64 R24, [R1+0x19b0] ;  /* 0x0019b00001187983 */ /* 0x000ef60000300a00 */
[----:B------:R-:W-:Y:S10]  /*1b380*/  @!UPT UIADD3 URZ, URZ, URZ, URZ ;  /* 0x0000003f3f3ff290 */ /* 0x000ff4000fffe03f */
[----:B------:R-:W-:Y:S01]  /*1b390*/  STL.64 [R1+0x500], R16 ;  /* 0x0005001001007387 */ /* 0x000fe20000100a00 */
[----:B------:R0:W-:Y:S03]  /*1b3a0*/  STL.64 [R1+0x508], R18 ;  /* 0x0005081201007387 */ /* 0x0001e60000100a00 */
[----:B0-----:R-:W3:Y:S02]  /*1b3b0*/  LDL.LU.64 R18, [R1+0x19a8] ;  /* 0x0019a80001127983 */ /* 0x001ee40000300a00 */
[C---:B---3--:R-:W-:Y:S02]  /*1b3c0*/  HMMA.16816.F32 R16, R20.reuse, R18, R24 ;  /* 0x000000121410723c */ /* 0x048fe40000001818 */
[----:B------:R-:W3:Y:S11]  /*1b3d0*/  LDL.LU.64 R26, [R1+0x19a0] ;  /* 0x0019a000011a7983 */ /* 0x000ef60000300a00 */
[----:B------:R-:W-:Y:S10]  /*1b3e0*/  @!UPT UIADD3 URZ, URZ, URZ, URZ ;  /* 0x0000003f3f3ff290 */ /* 0x000ff4000fffe03f */
[----:B------:R-:W-:Y:S01]  /*1b3f0*/  STL.64 [R1+0x4f0], R16 ;  /* 0x0004f01001007387 */ /* 0x000fe20000100a00 */
[----:B------:R0:W-:Y:S03]  /*1b400*/  STL.64 [R1+0x4f8], R18 ;  /* 0x0004f81201007387 */ /* 0x0001e60000100a00 */
[----:B0-----:R-:W3:Y:S01]  /*1b410*/  LDL.LU.64 R18, [R1+0x1998] ;  /* 0x0019980001127983 */ /* 0x001ee20000300a00 */
[----:B------:R-:W3:Y:S02]  /*1b420*/  LDL.LU.64 R16, [R1+0x1990] ;  /* 0x0019900001107983 */ /* 0x000ee40000300a00 */
[C---:B---3--:R-:W-:Y:S11]  /*1b430*/  HMMA.16816.F32 R16, R20.reuse, R26, R16 ;  /* 0x0000001a1410723c */ /* 0x048ff60000001810 */
[----:B------:R-:W-:Y:S11]  /*1b440*/  @!UPT UIADD3 URZ, URZ, URZ, URZ ;  /* 0x0000003f3f3ff290 */ /* 0x000ff6000fffe03f */
[----:B------:R-:W-:Y:S01]  /*1b450*/  @!UPT UIADD3 URZ, URZ, URZ, URZ ;  /* 0x0000003f3f3ff290 */ /* 0x000fe2000fffe03f */
[----:B------:R-:W-:Y:S01]  /*1b460*/  STL.64 [R1+0x4e0], R16 ;  /* 0x0004e01001007387 */ /* 0x000fe20000100a00 */
[----:B------:R0:W-:Y:S03]  /*1b470*/  STL.64 [R1+0x4e8], R18 ;  /* 0x0004e81201007387 */ /* 0x0001e60000100a00 */
[----:B0-----:R-:W3:Y:S01]  /*1b480*/  LDL.LU.64 R18, [R1+0x1988] ;  /* 0x0019880001127983 */ /* 0x001ee20000300a00 */
[----:B------:R-:W3:Y:S02]  /*1b490*/  LDL.LU.64 R16, [R1+0x1980] ;  /* 0x0019800001107983 */ /* 0x000ee40000300a00 */
[----:B------:R-:W-:Y:S02]  /*1b4a0*/  IMAD.MOV.U32 R2, RZ, RZ, R26 ;  /* 0x000000ffff027224 */ /* 0x000fe400078e001a */
[----:B------:R-:W-:Y:S02]  /*1b4b0*/  IMAD.MOV.U32 R0, RZ, RZ, R27 ;  /* 0x000000ffff007224 */ /* 0x000fe400078e001b */
[----:B------:R-:W4:Y:S01]  /*1b4c0*/  LDL.LU.64 R26, [R1+0x1978] ;  /* 0x00197800011a7983 */ /* 0x000f220000300a00 */
[----:B------:R-:W4:Y:S02]  /*1b4d0*/  LDL.LU.64 R24, [R1+0x1970] ;  /* 0x0019700001187983 */ /* 0x000f240000300a00 */
[----:B--2---:R0:W-:Y:S01]  /*1b4e0*/  STL.64 [R1+0x1910], R14 ;  /* 0x0019100e01007387 */ /* 0x0041e20000100a00 */
[C---:B---3--:R-:W-:Y:S01]  /*1b4f0*/  HMMA.16816.F32 R16, R20.reuse, R14, R16 ;  /* 0x0000000e1410723c */ /* 0x048fe20000001810 */
[----:B0-----:R-:W2:Y:S11]  /*1b500*/  LDL.64 R14, [R1+0xa8] ;  /* 0x0000a800010e7983 */ /* 0x001eb60000100a00 */
[----:B------:R-:W-:Y:S11]  /*1b510*/  @!UPT UIADD3 URZ, URZ, URZ, URZ ;  /* 0x0000003f3f3ff290 */ /* 0x000ff6000fffe03f */
[----:B------:R-:W-:Y:S01]  /*1b520*/  STL.64 [R1+0x4d0], R16 ;  /* 0x0004d01001007387 */ /* 0x000fe20000100a00 */
[----:B------:R-:W-:Y:S03]  /*1b530*/  STL.64 [R1+0x4d8], R18 ;  /* 0x0004d81201007387 */ /* 0x000fe60000100a00 */
[----:B--2---:R4:W-:Y:S02]  /*1b540*/  STL.64 [R1+0x1920], R14 ;  /* 0x0019200e01007387 */ /* 0x0049e40000100a00 */
[----:B----4-:R-:W-:Y:S02]  /*1b550*/  HMMA.16816.F32 R12, R20, R10, R24 ;  /* 0x0000000a140c723c */ /* 0x010fe40000001818 */
[----:B------:R-:W2:Y:S11]  /*1b560*/  LDL.LU R24, [R1+0x170] ;  /* 0x0001700001187983 */ /* 0x000eb60000300800 */
[----:B------:R-:W-:Y:S10]  /*1b570*/  @!UPT UIADD3 URZ, URZ, URZ, URZ ;  /* 0x0000003f3f3ff290 */ /* 0x000ff4000fffe03f */
[----:B------:R-:W-:Y:S01]  /*1b580*/  STL.64 [R1+0x4c0], R12 ;  /* 0x0004c00c01007387 */ /* 0x000fe20000100a00 */
[----:B------:R0:W-:Y:S02]  /*1b590*/  STL.64 [R1+0x4c8], R14 ;  /* 0x0004c80e01007387 */ /* 0x0001e40000100a00 */
[----:B------:R-:W2:Y:S02]  /*1b5a0*/  LDL.LU R25, [R1+0x174] ;  /* 0x0001740001197983 */ /* 0x000ea40000300800 */
[----:B------:R-:W2:Y:S01]  /*1b5b0*/  LDL.LU R26, [R1+0x178] ;  /* 0x00017800011a7983 */ /* 0x000ea20000300800 */
[----:B------:R-:W2:Y:S01]  /*1b5c0*/  LDL.LU R27, [R1+0x17c] ;  /* 0x00017c00011b7983 */ /* 0x000ea20000300800 */
[----:B0-----:R-:W-:Y:S02]  /*1b5d0*/  IMAD.MOV.U32 R14, RZ, RZ, R5 ;  /* 0x000000ffff0e7224 */ /* 0x001fe400078e0005 */
[----:B------:R-:W-:-:S05]  /*1b5e0*/  IMAD.MOV.U32 R15, RZ, RZ, R4 ;  /* 0x000000ffff0f7224 */ /* 0x000fca00078e0004 */
[----:B------:R0:W-:Y:S04]  /*1b5f0*/  STL.64 [R1+0x1938], R14 ;  /* 0x0019380e01007387 */ /* 0x0001e80000100a00 */
[----:B0-----:R-:W3:Y:S01]  /*1b600*/  LDL.64 R14, [R1+0xc8] ;  /* 0x0000c800010e7983 */ /* 0x001ee20000100a00 */
[----:B------:R0:W-:Y:S02]  /*1b610*/  STL.64 [R1+0x1918], R10 ;  /* 0x0019180a01007387 */ /* 0x0001e40000100a00 */
[----:B------:R-:W4:Y:S02]  /*1b620*/  LDL.LU R8, [R1+0x120] ;  /* 0x0001200001087983 */ /* 0x000f240000300800 */
[----:B------:R-:W4:Y:S01]  /*1b630*/  LDL.LU R9, [R1+0x124] ;  /* 0x0001240001097983 */ /* 0x000f220000300800 */
[----:B0-----:R-:W2:Y:S01]  /*1b640*/  LDL.LU R10, [R1+0x128] ;  /* 0x00012800010a7983 */ /* 0x001ea20000300800 */
[----:B------:R-:W2:Y:S03]  /*1b650*/  LDL.LU R11, [R1+0x12c] ;  /* 0x00012c00010b7983 */ /* 0x000ea60000300800 */
[----:B--2---:R-:W-:Y:S01]  /*1b660*/  STL.64 [R1+0x1930], R10 ;  /* 0x0019300a01007387 */ /* 0x004fe20000100a00 */
[----:B----4-:R0:W-:Y:S03]  /*1b670*/  STL.64 [R1+0x1928], R8 ;  /* 0x0019280801007387 */ /* 0x0101e60000100a00 */
[----:B0-----:R-:W2:Y:S01]  /*1b680*/  LDL.LU R8, [R1+0x130] ;  /* 0x0001300001087983 */ /* 0x001ea20000300800 */
[----:B------:R-:W2:Y:S02]  /*1b690*/  LDL.LU R9, [R1+0x134] ;  /* 0x0001340001097983 */ /* 0x000ea40000300800 */
[----:B------:R-:W4:Y:S02]  /*1b6a0*/  LDL.LU R10, [R1+0x138] ;  /* 0x00013800010a7983 */ /* 0x000f240000300800 */
[----:B------:R-:W4:Y:S02]  /*1b6b0*/  LDL.LU R11, [R1+0x13c] ;  /* 0x00013c00010b7983 */ /* 0x000f240000300800 */
[----:B------:R-:W-:-:S02]  /*1b6c0*/  IMAD.MOV.U32 R16, RZ, RZ, R3 ;  /* 0x000000ffff107224 */ /* 0x000fc400078e0003 */
[----:B------:R-:W-:Y:S02]  /*1b6d0*/  IMAD.MOV.U32 R17, RZ, RZ, R6 ;  /* 0x000000ffff117224 */ /* 0x000fe400078e0006 */
[----:B------:R-:W-:Y:S01]  /*1b6e0*/  IMAD.MOV.U32 R18, RZ, RZ, R7 ;  /* 0x000000ffff127224 */ /* 0x000fe200078e0007 */
[----:B----4-:R-:W-:Y:S01]  /*1b6f0*/  STL.64 [R1+0x1948], R10 ;  /* 0x0019480a01007387 */ /* 0x010fe20000100a00 */
[----:B--2---:R0:W-:Y:S03]  /*1b700*/  STL.64 [R1+0x1940], R8 ;  /* 0x0019400801007387 */ /* 0x0041e60000100a00 */
[----:B0-----:R-:W3:Y:S01]  /*1b710*/  LDL.LU R8, [R1+0x140] ;  /* 0x0001400001087983 */ /* 0x001ee20000300800 */
[----:B------:R-:W3:Y:S02]  /*1b720*/  LDL.LU R9, [R1+0x144] ;  /* 0x0001440001097983 */ /* 0x000ee40000300800 */
[----:B------:R-:W3:Y:S02]  /*1b730*/  LDL.LU R10, [R1+0x148] ;  /* 0x00014800010a7983 */ /* 0x000ee40000300800 */
[----:B------:R-:W3:Y:S01]  /*1b740*/  LDL.LU R11, [R1+0x14c] ;  /* 0x00014c00010b7983 */ /* 0x000ee20000300800 */
[----:B------:R-:W2:Y:S01]  /*1b750*/  LDL.LU R3, [R1+0x1968] ;  /* 0x0019680001037983 */ /* 0x000ea20000300800 */
[----:B------:R-:W4:Y:S02]  /*1b760*/  LDL.LU R6, [R1+0x1964] ;  /* 0x0019640001067983 */ /* 0x000f240000300800 */
[----:B------:R-:W4:Y:S02]  /*1b770*/  LDL.LU R7, [R1+0x1960] ;  /* 0x0019600001077983 */ /* 0x000f240000300800 */
[----:B------:R-:W2:Y:S01]  /*1b780*/  LDL.LU R19, [R1+0xfc] ;  /* 0x0000fc0001137983 */ /* 0x000ea20000300800 */
[----:B----4-:R-:W-:Y:S01]  /*1b790*/  HMMA.16816.F32 R20, R20, R6, R24 ;  /* 0x000000061414723c */ /* 0x010fe20000001818 */
[----:B--2---:R-:W-:Y:S01]  /*1b7a0*/  STL.64 [R1+0x1900], R18 ;  /* 0x0019001201007387 */ /* 0x004fe20000100a00 */
[----:B------:R0:W-:Y:S03]  /*1b7b0*/  STL.64 [R1+0x18f8], R16 ;  /* 0x0018f81001007387 */ /* 0x0001e60000100a00 */
[----:B0-----:R-:W2:Y:S01]  /*1b7c0*/  LDL.LU R16, [R1+0x110] ;  /* 0x0001100001107983 */ /* 0x001ea20000300800 */
[----:B------:R-:W2:Y:S02]  /*1b7d0*/  LDL.LU R17, [R1+0x114] ;  /* 0x0001140001117983 */ /* 0x000ea40000300800 */
[----:B------:R-:W2:Y:S02]  /*1b7e0*/  LDL.LU R18, [R1+0x118] ;  /* 0x0001180001127983 */ /* 0x000ea40000300800 */
[----:B------:R-:W3:Y:S01]  /*1b7f0*/  LDL.LU.64 R26, [R1+0x1958] ;  /* 0x00195800011a7983 */ /* 0x000ee20000300a00 */
[----:B------:R-:W3:Y:S11]  /*1b800*/  LDL.LU.64 R24, [R1+0x1950] ;  /* 0x0019500001187983 */ /* 0x000ef60000300a00 */
[----:B------:R-:W-:Y:S01]  /*1b810*/  @!UPT UIADD3 URZ, URZ, URZ, URZ ;  /* 0x0000003f3f3ff290 */ /* 0x000fe2000fffe03f */
[----:B------:R-:W-:Y:S01]  /*1b820*/  STL.64 [R1+0x4b0], R20 ;  /* 0x0004b01401007387 */ /* 0x000fe20000100a00 */
[----:B------:R-:W-:Y:S02]  /*1b830*/  STL [R1+0x4b8], R22 ;  /* 0x0004b81601007387 */ /* 0x000fe40000100800 */
[----:B------:R0:W-:Y:S02]  /*1b840*/  STL.64 [R1+0x1908], R6 ;  /* 0x0019080601007387 */ /* 0x0001e40000100a00 */
[----:B------:R-:W-:Y:S02]  /*1b850*/  IMAD.MOV.U32 R19, RZ, RZ, R3 ;  /* 0x000000ffff137224 */ /* 0x000fe400078e0003 */
[----:B------:R-:W-:Y:S01]  /*1b860*/  IMAD.MOV.U32 R3, RZ, RZ, R23 ;  /* 0x000000ffff037224 */ /* 0x000fe200078e0017 */
[----:B0-----:R-:W2:Y:S01]  /*1b870*/  LDL.64 R6, [R1+0x98] ;  /* 0x0000980001067983 */ /* 0x001ea20000100a00 */
[----:B------:R-:W4:Y:S02]  /*1b880*/  LDL.LU R20, [R1+0x160] ;  /* 0x0001600001147983 */ /* 0x000f240000300800 */
[----:B------:R-:W4:Y:S02]  /*1b890*/  LDL.LU R21, [R1+0x164] ;  /* 0x0001640001157983 */ /* 0x000f240000300800 */
[----:B------:R-:W2:Y:S01]  /*1b8a0*/  LDL.LU R22, [R1+0x168] ;  /* 0x0001680001167983 */ /* 0x000ea20000300800 */
[----:B------:R-:W2:Y:S01]  /*1b8b0*/  LDL.LU R23, [R1+0x16c] ;  /* 0x00016c0001177983 */ /* 0x000ea20000300800 */
[C---:B---3--:R-:W-:Y:S03]  /*1b8c0*/  HMMA.16816.F32 R8, R24.reuse, R14, R8 ;  /* 0x0000000e1808723c */ /* 0x048fe60000001808 */
[----:B--2---:R0:W-:Y:S01]  /*1b8d0*/  STL.64 [R1+0x1870], R22 ;  /* 0x0018701601007387 */ /* 0x0041e20000100a00 */
[----:B----4-:R-:W-:Y:S02]  /*1b8e0*/  STL.64 [R1+0x1868], R20 ;  /* 0x0018681401007387 */ /* 0x010fe40000100a00 */
[----:B------:R-:W-:Y:S11]  /*1b8f0*/  STL [R1+0x15a0], R3 ;  /* 0x0015a00301007387 */ /* 0x000ff60000100800 */
[----:B------:R-:W-:Y:S06]  /*1b900*/  @!UPT UIADD3 URZ, URZ, URZ, URZ ;  /* 0x0000003f3f3ff290 */ /* 0x000fec000fffe03f */
[----:B------:R-:W-:Y:S01]  /*1b910*/  STL.64 [R1+0x440], R8 ;  /* 0x0004400801007387 */ /* 0x000fe20000100a00 */
[----:B------:R1:W-:Y:S01]  /*1b920*/  STL.64 [R1+0x448], R10 ;  /* 0x0004480a01007387 */ /* 0x0003e20000100a00 */
[----:B0-----:R-:W-:Y:S02]  /*1b930*/  IMAD.MOV.U32 R22, RZ, RZ, R2 ;  /* 0x000000ffff167224 */ /* 0x001fe400078e0002 */
[----:B------:R-:W-:Y:S02]  /*1b940*/  IMAD.MOV.U32 R23, RZ, RZ, R0 ;  /* 0x000000ffff177224 */ /* 0x000fe400078e0000 */
[----:B------:R-:W-:Y:S02]  /*1b950*/  IMAD.MOV.U32 R2, RZ, RZ, R14 ;  /* 0x000000ffff027224 */ /* 0x000fe400078e000e */
[----:B------:R-:W-:Y:S01]  /*1b960*/  IMAD.MOV.U32 R0, RZ, RZ, R15 ;  /* 0x000000ffff007224 */ /* 0x000fe200078e000f */
[----:B-1----:R-:W2:Y:S01]  /*1b970*/  LDL.LU.64 R10, [R1+0x1948] ;  /* 0x00194800010a7983 */ /* 0x002ea20000300a00 */
[----:B------:R-:W2:Y:S02]  /*1b980*/  LDL.LU.64 R8, [R1+0x1940] ;  /* 0x0019400001087983 */ /* 0x000ea40000300a00 */
[----:B------:R-:W2:Y:S02]  /*1b990*/  LDL.LU.64 R14, [R1+0x1938] ;  /* 0x00193800010e7983 */ /* 0x000ea40000300a00 */
[C---:B--2---:R-:W-:Y:S01]  /*1b9a0*/  HMMA.16816.F32 R12, R24.reuse, R14, R8 ;  /* 0x0000000e180c723c */ /* 0x044fe20000001808 */
[----:B------:R-:W2:Y:S01]  /*1b9b0*/  LDL.LU.64 R10, [R1+0x1930] ;  /* 0x00193000010a7983 */ /* 0x000ea20000300a00 */
[----:B------:R-:W2:Y:S11]  /*1b9c0*/  LDL.LU.64 R8, [R1+0x1928] ;  /* 0x0019280001087983 */ /* 0x000eb60000300a00 */
[----:B------:R-:W-:Y:S10]  /*1b9d0*/  @!UPT UIADD3 URZ, URZ, URZ, URZ ;  /* 0x0000003f3f3ff290 */ /* 0x000ff4000fffe03f */
[----:B------:R-:W-:Y:S01]  /*1b9e0*/  STL.64 [R1+0x430], R12 ;  /* 0x0004300c01007387 */ /* 0x000fe20000100a00 */
[----:B------:R0:W-:Y:S03]  /*1b9f0*/  STL.64 [R1+0x438], R14 ;  /* 0x0004380e01007387 */ /* 0x0001e60000100a00 */
[----:B0-----:R-:W2:Y:S01]  /*1ba00*/  LDL.LU.64 R14, [R1+0x1920] ;  /* 0x00192000010e7983 */ /* 0x001ea20000300a00 */
[----:B------:R-:W-:Y:S01]  /*1ba10*/  HMMA.16816.F32 R16, R24, R6, R16 ;  /* 0x000000061810723c */ /* 0x000fe20000001810 */
[----:B------:R-:W-:-:S07]  /*1ba20*/  IMAD.MOV.U32 R12, RZ, RZ, R6 ;  /* 0x000000ffff0c7224 */ /* 0x000fce00078e0006 */
[----:B--2---:R-:W-:Y:S01]  /*1ba30*/  HMMA.16816.F32 R8, R24, R14, R8 ;  /* 0x0000000e1808723c */ /* 0x004fe20000001808 */
[----:B------:R-:W-:Y:S11]  /*1ba40*/  IMAD.MOV.U32 R3, RZ, RZ, R15 ;  /* 0x000000ffff037224 */ /* 0x000ff600078e000f */
[----:B------:R-:W-:Y:S11]  /*1ba50*/  @!UPT UIADD3 URZ, URZ, URZ, URZ ;  /* 0x0000003f3f3ff290 */ /* 0x000ff6000fffe03f */
[----:B------:R0:W-:Y:S01]  /*1ba60*/  STL.64 [R1+0x240], R8 ;  /* 0x0002400801007387 */ /* 0x0001e20000100a00 */
[----:B------:R1:W-:Y:S02]  /*1ba70*/  STL.64 [R1+0x248], R10 ;  /* 0x0002480a01007387 */ /* 0x0003e40000100a00 */
[----:B0-----:R-:W-:Y:S01]  /*1ba80*/  IMAD.MOV.U32 R8, RZ, RZ, R14 ;  /* 0x000000ffff087224 */ /* 0x001fe200078e000e */
[----:B-1----:R-:W2:Y:S01]  /*1ba90*/  LDL.LU.64 R10, [R1+0x1918] ;  /* 0x00191800010a7983 */ /* 0x002ea20000300a00 */
[----:B------:R-:W3:Y:S02]  /*1baa0*/  LDL.LU.64 R14, [R1+0x1910] ;  /* 0x00191000010e7983 */ /* 0x000ee40000300a00 */
[----:B------:R-:W-:Y:S02]  /*1bab0*/  IMAD.MOV.U32 R9, RZ, RZ, R7 ;  /* 0x000000ffff097224 */ /* 0x000fe400078e0007 */
[----:B------:R-:W4:Y:S01]  /*1bac0*/  LDL.LU.64 R6, [R1+0x1908] ;  /* 0x0019080001067983 */ /* 0x000f220000300a00 */
[----:B------:R-:W-:-:S02]  /*1bad0*/  IMAD.MOV.U32 R5, RZ, RZ, R17 ;  /* 0x000000ffff057224 */ /* 0x000fc400078e0011 */
[----:B------:R-:W-:Y:S02]  /*1bae0*/  IMAD.MOV.U32 R4, RZ, RZ, R16 ;  /* 0x000000ffff047224 */ /* 0x000fe400078e0010 */
[----:B------:R0:W-:Y:S02]  /*1baf0*/  STL.64 [R1+0x228], R18 ;  /* 0x0002281201007387 */ /* 0x0001e40000100a00 */
[----:B0-----:R-:W3:Y:S01]  /*1bb00*/  LDL.LU.64 R18, [R1+0x1900] ;  /* 0x0019000001127983 */ /* 0x001ee20000300a00 */
[----:B------:R-:W3:Y:S02]  /*1bb10*/  LDL.LU.64 R16, [R1+0x18f8] ;  /* 0x0018f80001107983 */ /* 0x000ee40000300a00 */
[----:B------:R-:W-:Y:S02]  /*1bb20*/  STL [R1+0x15a8], R5 ;  /* 0x0015a80501007387 */ /* 0x000fe40000100800 */
[----:B------:R0:W-:Y:S01]  /*1bb30*/  STL [R1+0x15a4], R4 ;  /* 0x0015a40401007387 */ /* 0x0001e20000100800 */
[----:B----4-:R1:W-:Y:S01]  /*1bb40*/  STL.64 [R1+0x18f0], R6 ;  /* 0x0018f00601007387 */ /* 0x0103e20000100a00 */
[----:B0-----:R-:W4:Y:S02]  /*1bb50*/  LDL.LU R4, [R1+0x100] ;  /* 0x0001000001047983 */ /* 0x001f240000300800 */
[----:B------:R-:W4:Y:S01]  /*1bb60*/  LDL.LU R5, [R1+0x104] ;  /* 0x0001040001057983 */ /* 0x000f220000300800 */
[----:B-1----:R-:W4:Y:S01]  /*1bb70*/  LDL.LU R6, [R1+0x108] ;  /* 0x0001080001067983 */ /* 0x002f220000300800 */
[----:B------:R-:W4:Y:S02]  /*1bb80*/  LDL.LU R7, [R1+0x10c] ;  /* 0x00010c0001077983 */ /* 0x000f240000300800 */
[----:B------:R0:W-:Y:S01]  /*1bb90*/  STL.64 [R1+0x1880], R22 ;  /* 0x0018801601007387 */ /* 0x0001e20000100a00 */
[----:B----4-:R-:W-:Y:S07]  /*1bba0*/  HMMA.16816.F32 R4, R24, R22, R4 ;  /* 0x000000161804723c */ /* 0x010fee0000001804 */
[----:B0-----:R-:W-:-:S02]  /*1bbb0*/  IMAD.MOV.U32 R22, RZ, RZ, R12 ;  /* 0x000000ffff167224 */ /* 0x001fc400078e000c */
[----:B------:R-:W-:Y:S11]  /*1bbc0*/  IMAD.MOV.U32 R23, RZ, RZ, R9 ;  /* 0x000000ffff177224 */ /* 0x000ff600078e0009 */
[----:B------:R-:W-:Y:S03]  /*1bbd0*/  @!UPT UIADD3 URZ, URZ, URZ, URZ ;  /* 0x0000003f3f3ff290 */ /* 0x000fe6000fffe03f */
[----:B------:R-:W-:Y:S01]  /*1bbe0*/  STL.64 [R1+0x210], R4 ;  /* 0x0002100401007387 */ /* 0x000fe20000100a00 */
[----:B------:R3:W-:Y:S02]  /*1bbf0*/  STL.64 [R1+0x218], R6 ;  /* 0x0002180601007387 */ /* 0x0007e40000100a00 */
[----:B---3--:R-:W-:Y:S01]  /*1bc00*/  HMMA.16816.F32 R4, R24, R14, R16 ;  /* 0x0000000e1804723c */ /* 0x008fe20000001810 */
[----:B------:R0:W-:Y:S02]  /*1bc10*/  STL.64 [R1+0x1898], R22 ;  /* 0x0018981601007387 */ /* 0x0001e40000100a00 */
[----:B0-----:R-:W-:Y:S02]  /*1bc20*/  IMAD.MOV.U32 R22, RZ, RZ, R8 ;  /* 0x000000ffff167224 */ /* 0x001fe400078e0008 */
[----:B------:R-:W-:-:S05]  /*1bc30*/  IMAD.MOV.U32 R23, RZ, RZ, R3 ;  /* 0x000000ffff177224 */ /* 0x000fca00078e0003 */
[----:B------:R0:W-:Y:S01]  /*1bc40*/  STL.64 [R1+0x18b0], R22 ;  /* 0x0018b01601007387 */ /* 0x0001e20000100a00 */
[----:B------:R-:W3:Y:S11]  /*1bc50*/  LDL.LU R20, [R1+0x70] ;  /* 0x0000700001147983 */ /* 0x000ef60000300800 */
[----:B------:R-:W-:Y:S01]  /*1bc60*/  @!UPT UIADD3 URZ, URZ, URZ, URZ ;  /* 0x0000003f3f3ff290 */ /* 0x000fe2000fffe03f */
[----:B------:R1:W-:Y:S01]  /*1bc70*/  STL.64 [R1+0x1f0], R4 ;  /* 0x0001f00401007387 */ /* 0x0003e20000100a00 */
[----:B------:R4:W-:Y:S02]  /*1bc80*/  STL.64 [R1+0x1f8], R6 ;  /* 0x0001f80601007387 */ /* 0x0009e40000100a00 */
[----:B------:R-:W3:Y:S01]  /*1bc90*/  LDL.LU R21, [R1+0x74] ;  /* 0x0000740001157983 */ /* 0x000ee20000300800 */
[----:B0-----:R-:W2:Y:S01]  /*1bca0*/  LDL.LU R22, [R1+0x78] ;  /* 0x0000780001167983 */ /* 0x001ea20000300800 */
[----:B------:R-:W2:Y:S03]  /*1bcb0*/  LDL.LU R23, [R1+0x7c] ;  /* 0x00007c0001177983 */ /* 0x000ea60000300800 */
[----:B-1----:R-:W3:Y:S01]  /*1bcc0*/  LDL.LU R4, [R1+0xe0] ;  /* 0x0000e00001047983 */ /* 0x002ee20000300800 */
[----:B------:R-:W3:Y:S02]  /*1bcd0*/  LDL.LU R5, [R1+0xe4] ;  /* 0x0000e40001057983 */ /* 0x000ee40000300800 */
[----:B----4-:R-:W4:Y:S02]  /*1bce0*/  LDL.LU R6, [R1+0xe8] ;  /* 0x0000e80001067983 */ /* 0x010f240000300800 */
[----:B------:R-:W4:Y:S01]  /*1bcf0*/  LDL.LU R7, [R1+0xec] ;  /* 0x0000ec0001077983 */ /* 0x000f220000300800 */
[----:B------:R-:W4:Y:S01]  /*1bd00*/  LDL.LU R16, [R1] ;  /* 0x0000000001107983 */ /* 0x000f220000300800 */
[----:B------:R-:W4:Y:S02]  /*1bd10*/  LDL.LU R17, [R1+0x4] ;  /* 0x0000040001117983 */ /* 0x000f240000300800 */
[----:B------:R-:W4:Y:S02]  /*1bd20*/  LDL.LU R18, [R1+0x8] ;  /* 0x0000080001127983 */ /* 0x000f240000300800 */
[----:B------:R-:W4:Y:S01]  /*1bd30*/  LDL.LU R19, [R1+0xc] ;  /* 0x00000c0001137983 */ /* 0x000f220000300800 */
[----:B--2---:R-:W-:Y:S01]  /*1bd40*/  STL.64 [R1+0x18d0], R22 ;  /* 0x0018d01601007387 */ /* 0x004fe20000100a00 */
[----:B---3--:R-:W-:Y:S03]  /*1bd50*/  STL.64 [R1+0x18c8], R20 ;  /* 0x0018c81401007387 */ /* 0x008fe60000100a00 */
[----:B------:R0:W-:Y:S01]  /*1bd60*/  STL.64 [R1+0x1878], R14 ;  /* 0x0018780e01007387 */ /* 0x0001e20000100a00 */
[----:B------:R-:W2:Y:S03]  /*1bd70*/  LDL.LU R12, [R1+0x40] ;  /* 0x00004000010c7983 */ /* 0x000ea60000300800 */
[----:B------:R-:W2:Y:S04]  /*1bd80*/  LDL.LU R13, [R1+0x44] ;  /* 0x00004400010d7983 */ /* 0x000ea80000300800 */
[----:B0-----:R-:W3:Y:S01]  /*1bd90*/  LDL.LU R14, [R1+0x48] ;  /* 0x00004800010e7983 */ /* 0x001ee20000300800 */
[----:B------:R-:W3:Y:S03]  /*1bda0*/  LDL.LU R15, [R1+0x4c] ;  /* 0x00004c00010f7983 */ /* 0x000ee60000300800 */
[----:B---3--:R-:W-:Y:S01]  /*1bdb0*/  STL.64 [R1+0x1890], R14 ;  /* 0x0018900e01007387 */ /* 0x008fe20000100a00 */
[----:B--2---:R0:W-:Y:S03]  /*1bdc0*/  STL.64 [R1+0x1888], R12 ;  /* 0x0018880c01007387 */ /* 0x0041e60000100a00 */
[----:B0-----:R-:W2:Y:S01]  /*1bdd0*/  LDL.LU R12, [R1+0x50] ;  /* 0x00005000010c7983 */ /* 0x001ea20000300800 */
[----:B------:R-:W2:Y:S02]  /*1bde0*/  LDL.LU R13, [R1+0x54] ;  /* 0x00005400010d7983 */ /* 0x000ea40000300800 */
[----:B------:R-:W3:Y:S02]  /*1bdf0*/  LDL.LU R14, [R1+0x58] ;  /* 0x00005800010e7983 */ /* 0x000ee40000300800 */
[----:B------:R-:W3:Y:S02]  /*1be00*/  LDL.LU R15, [R1+0x5c] ;  /* 0x00005c00010f7983 */ /* 0x000ee40000300800 */
[----:B---3--:R-:W-:Y:S01]  /*1be10*/  STL.64 [R1+0x18a8], R14 ;  /* 0x0018a80e01007387 */ /* 0x008fe20000100a00 */
[----:B--2---:R0:W-:Y:S03]  /*1be20*/  STL.64 [R1+0x18a0], R12 ;  /* 0x0018a00c01007387 */ /* 0x0041e60000100a00 */
[----:B0-----:R-:W2:Y:S01]  /*1be30*/  LDL.LU R12, [R1+0x60] ;  /* 0x00006000010c7983 */ /* 0x001ea20000300800 */
[----:B------:R-:W2:Y:S02]  /*1be40*/  LDL.LU R13, [R1+0x64] ;  /* 0x00006400010d7983 */ /* 0x000ea40000300800 */
[----:B------:R-:W3:Y:S02]  /*1be50*/  LDL.LU R14, [R1+0x68] ;  /* 0x00006800010e7983 */ /* 0x000ee40000300800 */
[----:B------:R-:W3:Y:S01]  /*1be60*/  LDL.LU R15, [R1+0x6c] ;  /* 0x00006c00010f7983 */ /* 0x000ee20000300800 */
[----:B----4-:R-:W-:Y:S01]  /*1be70*/  HMMA.16816.F32 R4, R24, R10, R4 ;  /* 0x0000000a1804723c */ /* 0x010fe20000001804 */
[----:B---3--:R0:W-:Y:S01]  /*1be80*/  STL.64 [R1+0x18c0], R14 ;  /* 0x0018c00e01007387 */ /* 0x0081e20000100a00 */
[----:B--2---:R1:W-:Y:S03]  /*1be90*/  STL.64 [R1+0x18b8], R12 ;  /* 0x0018b80c01007387 */ /* 0x0043e60000100a00 */
[----:B0-----:R-:W2:Y:S04]  /*1bea0*/  LDL.64 R14, [R1+0xb8] ;  /* 0x0000b800010e7983 */ /* 0x001ea80000100a00 */
[----:B--2---:R0:W-:Y:S01]  /*1beb0*/  STL.64 [R1+0x18d8], R14 ;  /* 0x0018d80e01007387 */ /* 0x0041e20000100a00 */
[----:B-1----:R-:W2:Y:S02]  /*1bec0*/  LDL.LU R12, [R1+0x80] ;  /* 0x00008000010c7983 */ /* 0x002ea40000300800 */
[----:B------:R-:W2:Y:S01]  /*1bed0*/  LDL.LU R13, [R1+0x84] ;  /* 0x00008400010d7983 */ /* 0x000ea20000300800 */
[----:B0-----:R-:W2:Y:S01]  /*1bee0*/  LDL.LU R14, [R1+0x88] ;  /* 0x00008800010e7983 */ /* 0x001ea20000300800 */
[----:B------:R-:W2:Y:S09]  /*1bef0*/  LDL.LU R15, [R1+0x8c] ;  /* 0x00008c00010f7983 */ /* 0x000eb20000300800 */
[----:B------:R-:W-:Y:S02]  /*1bf00*/  STL.64 [R1+0x1e0], R4 ;  /* 0x0001e00401007387 */ /* 0x000fe40000100a00 */
[----:B------:R0:W-:Y:S02]  /*1bf10*/  STL.64 [R1+0x1e8], R6 ;  /* 0x0001e80601007387 */ /* 0x0001e40000100a00 */
[----:B0-----:R-:W3:Y:S01]  /*1bf20*/  LDL.LU.64 R6, [R1+0x18f0] ;  /* 0x0018f00001067983 */ /* 0x001ee20000300a00 */
[----:B------:R-:W-:-:S02]  /*1bf30*/  IMAD.MOV.U32 R22, RZ, RZ, R2 ;  /* 0x000000ffff167224 */ /* 0x000fc400078e0002 */
[----:B------:R-:W-:Y:S01]  /*1bf40*/  IMAD.MOV.U32 R23, RZ, RZ, R0 ;  /* 0x000000ffff177224 */ /* 0x000fe200078e0000 */
[----:B---3--:R-:W-:Y:S01]  /*1bf50*/  HMMA.16816.F32 R24, R24, R6, R16 ;  /* 0x000000061818723c */ /* 0x008fe20000001810 */
[----:B------:R-:W2:Y:S01]  /*1bf60*/  LDL.LU.64 R18, [R1+0x18e8] ;  /* 0x0018e80001127983 */ /* 0x000ea20000300a00 */
[----:B------:R-:W2:Y:S11]  /*1bf70*/  LDL.LU.64 R16, [R1+0x18e0] ;  /* 0x0018e00001107983 */ /* 0x000eb60000300a00 */
[----:B------:R-:W-:Y:S10]  /*1bf80*/  @!UPT UIADD3 URZ, URZ, URZ, URZ ;  /* 0x0000003f3f3ff290 */ /* 0x000ff4000fffe03f */
[----:B------:R0:W-:Y:S01]  /*1bf90*/  STL.64 [R1+0x1d0], R24 ;  /* 0x0001d01801007387 */ /* 0x0001e20000100a00 */
[----:B------:R-:W-:Y:S02]  /*1bfa0*/  IMAD.MOV.U32 R4, RZ, RZ, R27 ;  /* 0x000000ffff047224 */ /* 0x000fe400078e001b */
[----:B------:R-:W-:Y:S01]  /*1bfb0*/  IMAD.MOV.U32 R5, RZ, RZ, R26 ;  /* 0x000000ffff057224 */ /* 0x000fe200078e001a */
[----:B0-----:R-:W3:Y:S01]  /*1bfc0*/  LDL.LU R24, [R1+0x10] ;  /* 0x0000100001187983 */ /* 0x001ee20000300800 */
[----:B------:R-:W3:Y:S02]  /*1bfd0*/  LDL.LU R25, [R1+0x14] ;  /* 0x0000140001197983 */ /* 0x000ee40000300800 */
[----:B------:R-:W3:Y:S02]  /*1bfe0*/  LDL.LU R26, [R1+0x18] ;  /* 0x00001800011a7983 */ /* 0x000ee40000300800 */
[----:B------:R-:W3:Y:S01]  /*1bff0*/  LDL.LU R27, [R1+0x1c] ;  /* 0x00001c00011b7983 */ /* 0x000ee20000300800 */
[----:B------:R-:W-:Y:S01]  /*1c000*/  STL [R1+0x15b0], R4 ;  /* 0x0015b00401007387 */ /* 0x000fe20000100800 */
[----:B------:R-:W-:Y:S01]  /*1c010*/  STL [R1+0x15ac], R5 ;  /* 0x0015ac0501007387 */ /* 0x000fe20000100800 */
[C---:B--2---:R-:W-:Y:S02]  /*1c020*/  HMMA.16816.F32 R20, R16.reuse, R22, R12 ;  /* 0x000000161014723c */ /* 0x044fe4000000180c */
[----:B------:R-:W2:Y:S11]  /*1c030*/  LDL.LU.64 R14, [R1+0x18d8] ;  /* 0x0018d800010e7983 */ /* 0x000eb60000300a00 */
[----:B------:R-:W-:Y:S10]  /*1c040*/  @!UPT UIADD3 URZ, URZ, URZ, URZ ;  /* 0x0000003f3f3ff290 */ /* 0x000ff4000fffe03f */
[----:B------:R-:W-:Y:S01]  /*1c050*/  STL.64 [R1+0x650], R20 ;  /* 0x0006501401007387 */ /* 0x000fe20000100a00 */
[----:B------:R0:W-:Y:S03]  /*1c060*/  STL.64 [R1+0x658], R22 ;  /* 0x0006581601007387 */ /* 0x0001e60000100a00 */
[----:B0-----:R-:W4:Y:S01]  /*1c070*/  LDL.LU.64 R22, [R1+0x18d0] ;  /* 0x0018d00001167983 */ /* 0x001f220000300a00 */
[----:B------:R-:W4:Y:S02]  /*1c080*/  LDL.LU.64 R20, [R1+0x18c8] ;  /* 0x0018c80001147983 */ /* 0x000f240000300a00 */
[----:B--2---:R-:W-:Y:S02]  /*1c090*/  IMAD.MOV.U32 R3, RZ, RZ, R14 ;  /* 0x000000ffff037224 */ /* 0x004fe400078e000e */
[----:B------:R-:W-:Y:S01]  /*1c0a0*/  IMAD.MOV.U32 R0, RZ, RZ, R15 ;  /* 0x000000ffff007224 */ /* 0x000fe200078e000f */
[C---:B----4-:R-:W-:Y:S01]  /*1c0b0*/  HMMA.16816.F32 R20, R16.reuse, R14, R20 ;  /* 0x0000000e1014723c */ /* 0x050fe20000001814 */
[----:B------:R-:W2:Y:S01]  /*1c0c0*/  LDL.LU.64 R14, [R1+0x18c0] ;  /* 0x0018c000010e7983 */ /* 0x000ea20000300a00 */
[----:B------:R-:W2:Y:S11]  /*1c0d0*/  LDL.LU.64 R12, [R1+0x18b8] ;  /* 0x0018b800010c7983 */ /* 0x000eb60000300a00 */
[----:B------:R-:W-:Y:S10]  /*1c0e0*/  @!UPT UIADD3 URZ, URZ, URZ, URZ ;  /* 0x0000003f3f3ff290 */ /* 0x000ff4000fffe03f */
[----:B------:R-:W-:Y:S01]  /*1c0f0*/  STL.64 [R1+0x640], R20 ;  /* 0x0006401401007387 */ /* 0x000fe20000100a00 */
[----:B------:R0:W-:Y:S02]  /*1c100*/  STL [R1+0x648], R22 ;  /* 0x0006481601007387 */ /* 0x0001e40000100800 */
[----:B------:R-:W-:Y:S02]  /*1c110*/  IMAD.MOV.U32 R8, RZ, RZ, R23 ;  /* 0x000000ffff087224 */ /* 0x000fe400078e0017 */
[----:B0-----:R-:W2:Y:S03]  /*1c120*/  LDL.LU.64 R22, [R1+0x18b0] ;  /* 0x0018b00001167983 */ /* 0x001ea60000300a00 */
[----:B------:R-:W-:Y:S01]  /*1c130*/  STL [R1+0x1490], R8 ;  /* 0x0014900801007387 */ /* 0x000fe20000100800 */
[C---:B--2---:R-:W-:Y:S01]  /*1c140*/  HMMA.16816.F32 R20, R16.reuse, R22, R12 ;  /* 0x000000161014723c */ /* 0x044fe2000000180c */
[----:B------:R-:W2:Y:S01]  /*1c150*/  LDL.LU.64 R14, [R1+0x18a8] ;  /* 0x0018a800010e7983 */ /* 0x000ea20000300a00 */
[----:B------:R-:W2:Y:S11]  /*1c160*/  LDL.LU.64 R12, [R1+0x18a0] ;  /* 0x0018a000010c7983 */ /* 0x000eb60000300a00 */
[----:B------:R-:W-:Y:S10]  /*1c170*/  @!UPT UIADD3 URZ, URZ, URZ, URZ ;  /* 0x0000003f3f3ff290 */ /* 0x000ff4000fffe03f */
[----:B------:R-:W-:Y:S01]  /*1c180*/  STL.64 [R1+0x630], R20 ;  /* 0x0006301401007387 */ /* 0x000fe20000100a00 */
[----:B------:R0:W-:Y:S03]  /*1c190*/  STL.64 [R1+0x638], R22 ;  /* 0x0006381601007387 */ /* 0x0001e60000100a00 */
[----:B0-----:R-:W2:Y:S02]  /*1c1a0*/  LDL.LU.64 R22, [R1+0x1898] ;  /* 0x0018980001167983 */ /* 0x001ea40000300a00 */
[C---:B--2---:R-:W-:Y:S02]  /*1c1b0*/  HMMA.16816.F32 R20, R16.reuse, R22, R12 ;  /* 0x000000161014723c */ /* 0x044fe4000000180c */
[----:B------:R-:W2:Y:S01]  /*1c1c0*/  LDL.LU.64 R14, [R1+0x1890] ;  /* 0x00189000010e7983 */ /* 0x000ea20000300a00 */
[----:B------:R-:W2:Y:S11]  /*1c1d0*/  LDL.LU.64 R12, [R1+0x1888] ;  /* 0x00188800010c7983 */ /* 0x000eb60000300a00 */
[----:B------:R-:W-:Y:S09]  /*1c1e0*/  @!UPT UIADD3 URZ, URZ, URZ, URZ ;  /* 0x0000003f3f3ff290 */ /* 0x000ff2000fffe03f */
[----:B------:R-:W-:Y:S01]  /*1c1f0*/  STL.64 [R1+0x620], R20 ;  /* 0x0006201401007387 */ /* 0x000fe20000100a00 */
[----:B------:R0:W-:Y:S02]  /*1c200*/  STL [R1+0x628], R22 ;  /* 0x0006281601007387 */ /* 0x0001e40000100800 */
[----:B------:R-:W-:Y:S02]  /*1c210*/  IMAD.MOV.U32 R8, RZ, RZ, R23 ;  /* 0x000000ffff087224 */ /* 0x000fe400078e0017 */
[----:B0-----:R-:W2:Y:S02]  /*1c220*/  LDL.LU.64 R22, [R1+0x1880] ;  /* 0x0018800001167983 */ /* 0x001ea40000300a00 */
[C---:B--2---:R-:W-:Y:S02]  /*1c230*/  HMMA.16816.F32 R20, R16.reuse, R22, R12 ;  /* 0x000000161014723c */ /* 0x044fe4000000180c */
[----:B------:R-:W3:Y:S11]  /*1c240*/  LDL.LU.64 R14, [R1+0x1878] ;  /* 0x00187800010e7983 */ /* 0x000ef60000300a00 */
[----:B------:R-:W-:Y:S10]  /*1c250*/  @!UPT UIADD3 URZ, URZ, URZ, URZ ;  /* 0x0000003f3f3ff290 */ /* 0x000ff4000fffe03f */
[----:B------:R-:W-:Y:S01]  /*1c260*/  STL.64 [R1+0x610], R20 ;  /* 0x0006101401007387 */ /* 0x000fe20000100a00 */
[----:B------:R0:W-:Y:S03]  /*1c270*/  STL.64 [R1+0x618], R22 ;  /* 0x0006181601007387 */ /* 0x0001e60000100a00 */
[----:B0-----:R-:W2:Y:S01]  /*1c280*/  LDL.LU.64 R22, [R1+0x1870] ;  /* 0x0018700001167983 */ /* 0x001ea20000300a00 */
[----:B------:R-:W2:Y:S01]  /*1c290*/  LDL.LU.64 R20, [R1+0x1868] ;  /* 0x0018680001147983 */ /* 0x000ea20000300a00 */
[C---:B------:R-:W-:Y:S01]  /*1c2a0*/  LOP3.LUT R9, R29.reuse, 0x20, RZ, 0x3c, !PT ;  /* 0x000000201d097812 */ /* 0x040fe200078e3cff */
[----:B---3--:R-:W-:Y:S01]  /*1c2b0*/  HMMA.16816.F32 R24, R16, R14, R24 ;  /* 0x0000000e1018723c */ /* 0x008fe20000001818 */
[----:B------:R-:W-:-:S03]  /*1c2c0*/  LOP3.LUT R2, R29, 0x40, RZ, 0x3c, !PT ;  /* 0x000000401d027812 */ /* 0x000fc600078e3cff */
[----:B------:R-:W-:Y:S04]  /*1c2d0*/  LDSM.16.MT88.4 R12, [R9+0x9080] ;  /* 0x00908000090c783b */ /* 0x000fe80000004200 */
[----:B--2---:R-:W-:Y:S11]  /*1c2e0*/  HMMA.16816.F32 R20, R16, R10, R20 ;  /* 0x0000000a1014723c */ /* 0x004ff60000001814 */
[----:B------:R-:W-:Y:S04]  /*1c2f0*/  @!UPT UIADD3 URZ, URZ, URZ, URZ ;  /* 0x0000003f3f3ff290 */ /* 0x000fe8000fffe03f */
[----:B------:R-:W-:Y:S01]  /*1c300*/  STL.64 [R1+0x600], R24 ;  /* 0x0006001801007387 */ /* 0x000fe20000100a00 */
[----:B------:R-:W-:Y:S02]  /*1c310*/  STL.64 [R1+0x608], R26 ;  /* 0x0006081a01007387 */ /* 0x000fe40000100a00 */
[----:B------:R0:W-:Y:S02]  /*1c320*/  STL.64 [R1+0x17f0], R10 ;  /* 0x0017f00a01007387 */ /* 0x0001e40000100a00 */
[----:B------:R-:W-:Y:S03]  /*1c330*/  STL.64 [R1+0x17e8], R8 ;  /* 0x0017e80801007387 */ /* 0x000fe60000100a00 */
[----:B------:R-:W-:Y:S01]  /*1c340*/  STL.64 [R1+0x5f0], R20 ;  /* 0x0005f01401007387 */ /* 0x000fe20000100a00 */
[----:B------:R-:W-:Y:S02]  /*1c350*/  STL.64 [R1+0x5f8], R22 ;  /* 0x0005f81601007387 */ /* 0x000fe40000100a00 */
[----:B0-----:R-:W2:Y:S02]  /*1c360*/  LDL.64 R10, [R1+0x28] ;  /* 0x00002800010a7983 */ /* 0x001ea40000100a00 */
[----:B------:R-:W0:Y:S01]  /*1c370*/  LDSM.16.MT88.4 R20, [R2+0x9000] ;  /* 0x009000000214783b */ /* 0x000e220000004200 */
[----:B--2---:R1:W-:Y:S04]  /*1c380*/  STL.64 [R1+0x1808], R10 ;  /* 0x0018080a01007387 */ /* 0x0043e80000100a00 */
[----:B-1----:R-:W2:Y:S04]  /*1c390*/  LDL.64 R10, [R1+0x38] ;  /* 0x00003800010a7983 */ /* 0x002ea80000100a00 */
[----:B--2---:R-:W-:Y:S01]  /*1c3a0*/  STL.64 [R1+0x1820], R10 ;  /* 0x0018200a01007387 */ /* 0x004fe20000100a00 */
[----:B------:R-:W-:Y:S02]  /*1c3b0*/  STL [R1+0x17a0], R29 ;  /* 0x0017a01d01007387 */ /* 0x000fe40000100800 */
[----:B0-----:R-:W-:Y:S02]  /*1c3c0*/  STL.64 [R1+0x17e0], R22 ;  /* 0x0017e01601007387 */ /* 0x001fe40000100a00 */
[----:B------:R0:W-:Y:S02]  /*1c3d0*/  STL.64 [R1+0x17d8], R20 ;  /* 0x0017d81401007387 */ /* 0x0001e40000100a00 */
[----:B0-----:R-:W2:Y:S01]  /*1c3e0*/  LDL.LU R20, [R1+0x2a0] ;  /* 0x0002a00001147983 */ /* 0x001ea20000300800 */
[----:B------:R-:W2:Y:S02]  /*1c3f0*/  LDL.LU R21, [R1+0x2a4] ;  /* 0x0002a40001157983 */ /* 0x000ea40000300800 */
[----:B------:R-:W3:Y:S02]  /*1c400*/  LDL.LU R22, [R1+0x2a8] ;  /* 0x0002a80001167983 */ /* 0x000ee40000300800 */
[----:B------:R-:W3:Y:S01]  /*1c410*/  LDL.LU R23, [R1+0x2ac] ;  /* 0x0002ac0001177983 */ /* 0x000ee20000300800 */
[----:B------:R-:W4:Y:S04]  /*1c420*/  LDL.64 R10, [R1+0x98] ;  /* 0x00009800010a7983 */ /* 0x000f280000100a00 */
[----:B----4-:R0:W-:Y:S01]  /*1c430*/  STL.64 [R1+0x1838], R10 ;  /* 0x0018380a01007387 */ /* 0x0101e20000100a00 */
[----:B------:R-:W4:Y:S02]  /*1c440*/  LDL.LU R24, [R1+0x150] ;  /* 0x0001500001187983 */ /* 0x000f240000300800 */
[----:B------:R-:W4:Y:S02]  /*1c450*/  LDL.LU R25, [R1+0x154] ;  /* 0x0001540001197983 */ /* 0x000f240000300800 */
[----:B------:R-:W4:Y:S01]  /*1c460*/  LDL.LU R26, [R1+0x158] ;  /* 0x00015800011a7983 */ /* 0x000f220000300800 */
[----:B------:R-:W4:Y:S01]  /*1c470*/  LDL.LU R27, [R1+0x15c] ;  /* 0x00015c00011b7983 */ /* 0x000f220000300800 */
[----:B0-----:R-:W-:-:S02]  /*1c480*/  IMAD.MOV.U32 R10, RZ, RZ, R3 ;  /* 0x000000ffff0a7224 */ /* 0x001fc400078e0003 */
[----:B------:R-:W-:-:S05]  /*1c490*/  IMAD.MOV.U32 R11, RZ, RZ, R0 ;  /* 0x000000ffff0b7224 */ /* 0x000fca00078e0000 */
[----:B------:R-:W-:Y:S01]  /*1c4a0*/  STL.64 [R1+0x1850], R10 ;  /* 0x0018500a01007387 */ /* 0x000fe20000100a00 */
[----:B---3--:R-:W-:Y:S02]  /*1c4b0*/  STL.64 [R1+0x1800], R22 ;  /* 0x0018001601007387 */ /* 0x008fe40000100a00 */
[----:B--2---:R0:W-:Y:S02]  /*1c4c0*/  STL.64 [R1+0x17f8], R20 ;  /* 0x0017f81401007387 */ /* 0x0041e40000100a00 */
[----:B0-----:R-:W2:Y:S01]  /*1c4d0*/  LDL.LU R20, [R1+0x280] ;  /* 0x0002800001147983 */ /* 0x001ea20000300800 */
[----:B------:R-:W2:Y:S02]  /*1c4e0*/  LDL.LU R21, [R1+0x284] ;  /* 0x0002840001157983 */ /* 0x000ea40000300800 */
[----:B------:R-:W3:Y:S02]  /*1c4f0*/  LDL.LU R22, [R1+0x288] ;  /* 0x0002880001167983 */ /* 0x000ee40000300800 */
[----:B------:R-:W3:Y:S01]  /*1c500*/  LDL.LU R23, [R1+0x28c] ;  /* 0x00028c0001177983 */ /* 0x000ee20000300800 */
[----:B------:R-:W2:Y:S04]  /*1c510*/  LDL.64 R10, [R1+0xc8] ;  /* 0x0000c800010a7983 */ /* 0x000ea80000100a00 */
        /* <DEDUP_REMOVED lines=19> */
[----:B------:R-:W0:Y:S01]  /*1c650*/  LDSM.16.MT88.4 R24, [R2+0x9080] ;  /* 0x009080000218783b */ /* 0x000e220000004200 */
[----:B------:R-:W-:-:S03]  /*1c660*/  LOP3.LUT R4, R29, 0x60, RZ, 0x3c, !PT ;  /* 0x000000601d047812 */ /* 0x000fc600078e3cff */
[----:B---3--:R-:W-:Y:S01]  /*1c670*/  STL.64 [R1+0x1860], R22 ;  /* 0x0018601601007387 */ /* 0x008fe20000100a00 */
[----:B--2---:R1:W-:Y:S03]  /*1c680*/  STL.64 [R1+0x1858], R20 ;  /* 0x0018581401007387 */ /* 0x0043e60000100a00 */
[----:B-1----:R-:W2:Y:S01]  /*1c690*/  LDL.LU R20, [R1+0x200] ;  /* 0x0002000001147983 */ /* 0x002ea20000300800 */
[----:B------:R-:W2:Y:S02]  /*1c6a0*/  LDL.LU R21, [R1+0x204] ;  /* 0x0002040001157983 */ /* 0x000ea40000300800 */
[----:B------:R-:W2:Y:S02]  /*1c6b0*/  LDL.LU R22, [R1+0x208] ;  /* 0x0002080001167983 */ /* 0x000ea40000300800 */
[----:B------:R-:W2:Y:S01]  /*1c6c0*/  LDL.LU R23, [R1+0x20c] ;  /* 0x00020c0001177983 */ /* 0x000ea20000300800 */
[----:B0-----:R-:W-:Y:S08]  /*1c6d0*/  STL.64 [R1+0x1758], R26 ;  /* 0x0017581a01007387 */ /* 0x001ff00000100a00 */
[----:B------:R-:W-:Y:S02]  /*1c6e0*/  STL.64 [R1+0x4a0], R16 ;  /* 0x0004a01001007387 */ /* 0x000fe40000100a00 */
[----:B------:R-:W-:Y:S02]  /*1c6f0*/  STL.64 [R1+0x4a8], R18 ;  /* 0x0004a81201007387 */ /* 0x000fe40000100a00 */
[----:B------:R-:W0:Y:S04]  /*1c700*/  LDSM.16.MT88.4 R16, [R4+0x9000] ;  /* 0x009000000410783b */ /* 0x000e280000004200 */
[----:B------:R1:W-:Y:S01]  /*1c710*/  STL.64 [R1+0x1750], R24 ;  /* 0x0017501801007387 */ /* 0x0003e20000100a00 */
[----:B------:R-:W-:-:S02]  /*1c720*/  IMAD.MOV.U32 R2, RZ, RZ, R10 ;  /* 0x000000ffff027224 */ /* 0x000fc400078e000a */
[----:B------:R-:W-:Y:S01]  /*1c730*/  IMAD.MOV.U32 R0, RZ, RZ, R11 ;  /* 0x000000ffff007224 */ /* 0x000fe200078e000b */
[----:B-1----:R-:W3:Y:S01]  /*1c740*/  LDL.LU R24, [R1+0x250] ;  /* 0x0002500001187983 */ /* 0x002ee20000300800 */
[----:B------:R-:W3:Y:S02]  /*1c750*/  LDL.LU R25, [R1+0x254] ;  /* 0x0002540001197983 */ /* 0x000ee40000300800 */
[----:B------:R-:W3:Y:S02]  /*1c760*/  LDL.LU R26, [R1+0x258] ;  /* 0x00025800011a7983 */ /* 0x000ee40000300800 */
[----:B------:R-:W3:Y:S01]  /*1c770*/  LDL.LU R27, [R1+0x25c] ;  /* 0x00025c00011b7983 */ /* 0x000ee20000300800 */
[----:B0-----:R0:W-:Y:S01]  /*1c780*/  STL.64 [R1+0x16d8], R18 ;  /* 0x0016d81201007387 */ /* 0x0011e20000100a00 */
[----:B------:R-:W-:Y:S03]  /*1c790*/  STL.64 [R1+0x16d0], R16 ;  /* 0x0016d01001007387 */ /* 0x000fe60000100a00 */
[----:B0-----:R-:W3:Y:S01]  /*1c7a0*/  LDL.64 R18, [R1+0xa8] ;  /* 0x0000a80001127983 */ /* 0x001ee20000100a00 */
[C---:B--2---:R-:W-:Y:S11]  /*1c7b0*/  HMMA.16816.F32 R20, R12.reuse, R10, R20 ;  /* 0x0000000a0c14723c */ /* 0x044ff60000001814 */
[----:B------:R-:W-:Y:S11]  /*1c7c0*/  @!UPT UIADD3 URZ, URZ, URZ, URZ ;  /* 0x0000003f3f3ff290 */ /* 0x000ff6000fffe03f */
[----:B------:R-:W-:Y:S01]  /*1c7d0*/  @!UPT UIADD3 URZ, URZ, URZ, URZ ;  /* 0x0000003f3f3ff290 */ /* 0x000fe2000fffe03f */
[----:B------:R-:W-:Y:S01]  /*1c7e0*/  STL.64 [R1+0x1c0], R20 ;  /* 0x0001c01401007387 */ /* 0x000fe20000100a00 */
[----:B------:R0:W-:Y:S03]  /*1c7f0*/  STL.64 [R1+0x1c8], R22 ;  /* 0x0001c81601007387 */ /* 0x0001e60000100a00 */
[----:B0-----:R-:W2:Y:S01]  /*1c800*/  LDL.LU.64 R22, [R1+0x1860] ;  /* 0x0018600001167983 */ /* 0x001ea20000300a00 */
[----:B------:R-:W2:Y:S02]  /*1c810*/  LDL.LU.64 R20, [R1+0x1858] ;  /* 0x0018580001147983 */ /* 0x000ea40000300a00 */
[----:B------:R-:W2:Y:S01]  /*1c820*/  LDL.LU.64 R10, [R1+0x1850] ;  /* 0x00185000010a7983 */ /* 0x000ea20000300a00 */
[C---:B---3--:R-:W-:Y:S08]  /*1c830*/  HMMA.16816.F32 R24, R12.reuse, R18, R24 ;  /* 0x000000120c18723c */ /* 0x048ff00000001818 */
[C---:B--2---:R-:W-:Y:S01]  /*1c840*/  HMMA.16816.F32 R8, R12.reuse, R10, R20 ;  /* 0x0000000a0c08723c */ /* 0x044fe20000001814 */
[----:B------:R-:W2:Y:S01]  /*1c850*/  LDL.LU.64 R22, [R1+0x1848] ;  /* 0x0018480001167983 */ /* 0x000ea20000300a00 */
[----:B------:R-:W2:Y:S11]  /*1c860*/  LDL.LU.64 R20, [R1+0x1840] ;  /* 0x0018400001147983 */ /* 0x000eb60000300a00 */
[----:B------:R-:W-:Y:S10]  /*1c870*/  @!UPT UIADD3 URZ, URZ, URZ, URZ ;  /* 0x0000003f3f3ff290 */ /* 0x000ff4000fffe03f */
[----:B------:R-:W-:Y:S01]  /*1c880*/  STL.64 [R1+0x1b0], R8 ;  /* 0x0001b00801007387 */ /* 0x000fe20000100a00 */
[----:B------:R0:W-:Y:S03]  /*1c890*/  STL.64 [R1+0x1b8], R10 ;  /* 0x0001b80a01007387 */ /* 0x0001e60000100a00 */
[----:B0-----:R-:W2:Y:S01]  /*1c8a0*/  LDL.LU.64 R10, [R1+0x1838] ;  /* 0x00183800010a7983 */ /* 0x001ea20000300a00 */
[----:B------:R0:W-:Y:S02]  /*1c8b0*/  STL.64 [R1+0x1a0], R24 ;  /* 0x0001a01801007387 */ /* 0x0001e40000100a00 */
[----:B------:R1:W-:Y:S01]  /*1c8c0*/  STL.64 [R1+0x1a8], R26 ;  /* 0x0001a81a01007387 */ /* 0x0003e20000100a00 */
[----:B0-----:R-:W3:Y:S01]  /*1c8d0*/  LDL.LU R24, [R1+0x290] ;  /* 0x0002900001187983 */ /* 0x001ee20000300800 */
[----:B------:R-:W3:Y:S02]  /*1c8e0*/  LDL.LU R25, [R1+0x294] ;  /* 0x0002940001197983 */ /* 0x000ee40000300800 */
[----:B-1----:R-:W3:Y:S02]  /*1c8f0*/  LDL.LU R26, [R1+0x298] ;  /* 0x00029800011a7983 */ /* 0x002ee40000300800 */
[----:B------:R-:W3:Y:S01]  /*1c900*/  LDL.LU R27, [R1+0x29c] ;  /* 0x00029c00011b7983 */ /* 0x000ee20000300800 */
[----:B------:R0:W-:Y:S04]  /*1c910*/  STL.64 [R1+0x17a8], R18 ;  /* 0x0017a81201007387 */ /* 0x0001e80000100a00 */
[----:B0-----:R-:W4:Y:S01]  /*1c920*/  LDL.64 R18, [R1+0xb8] ;  /* 0x0000b80001127983 */ /* 0x001f220000100a00 */
[----:B--2---:R-:W-:Y:S01]  /*1c930*/  HMMA.16816.F32 R20, R12, R10, R20 ;  /* 0x0000000a0c14723c */ /* 0x004fe20000001814 */
[----:B------:R-:W-:-:S02]  /*1c940*/  IMAD.MOV.U32 R29, RZ, RZ, R10 ;  /* 0x000000ffff1d7224 */ /* 0x000fc400078e000a */
[----:B----4-:R0:W-:Y:S11]  /*1c950*/  STL.64 [R1+0x17c0], R18 ;  /* 0x0017c01201007387 */ /* 0x0101f60000100a00 */
[----:B------:R-:W-:Y:S09]  /*1c960*/  @!UPT UIADD3 URZ, URZ, URZ, URZ ;  /* 0x0000003f3f3ff290 */ /* 0x000ff2000fffe03f */
[----:B------:R-:W-:Y:S02]  /*1c970*/  STL.64 [R1+0x190], R20 ;  /* 0x0001901401007387 */ /* 0x000fe40000100a00 */
[----:B------:R1:W-:Y:S02]  /*1c980*/  STL.64 [R1+0x198], R22 ;  /* 0x0001981601007387 */ /* 0x0003e40000100a00 */
[----:B0-----:R-:W-:Y:S02]  /*1c990*/  IMAD.MOV.U32 R18, RZ, RZ, R2 ;  /* 0x000000ffff127224 */ /* 0x001fe400078e0002 */
[----:B------:R-:W-:Y:S01]  /*1c9a0*/  IMAD.MOV.U32 R2, RZ, RZ, R11 ;  /* 0x000000ffff027224 */ /* 0x000fe200078e000b */
[----:B-1----:R-:W2:Y:S01]  /*1c9b0*/  LDL.LU.64 R22, [R1+0x1830] ;  /* 0x0018300001167983 */ /* 0x002ea20000300a00 */
[----:B------:R-:W2:Y:S02]  /*1c9c0*/  LDL.LU.64 R20, [R1+0x1828] ;  /* 0x0018280001147983 */ /* 0x000ea40000300a00 */
[----:B------:R-:W2:Y:S02]  /*1c9d0*/  LDL.LU.64 R10, [R1+0x1820] ;  /* 0x00182000010a7983 */ /* 0x000ea40000300a00 */
[----:B------:R-:W-:Y:S01]  /*1c9e0*/  IMAD.MOV.U32 R19, RZ, RZ, R0 ;  /* 0x000000ffff137224 */ /* 0x000fe200078e0000 */
[----:B--2---:R-:W-:Y:S01]  /*1c9f0*/  HMMA.16816.F32 R20, R12, R10, R20 ;  /* 0x0000000a0c14723c */ /* 0x004fe20000001814 */
[----:B------:R-:W-:-:S02]  /*1ca00*/  IMAD.MOV.U32 R3, RZ, RZ, R10 ;  /* 0x000000ffff037224 */ /* 0x000fc400078e000a */
[----:B------:R-:W-:Y:S11]  /*1ca10*/  IMAD.MOV.U32 R0, RZ, RZ, R11 ;  /* 0x000000ffff007224 */ /* 0x000ff600078e000b */
[----:B------:R-:W-:Y:S09]  /*1ca20*/  @!UPT UIADD3 URZ, URZ, URZ, URZ ;  /* 0x0000003f3f3ff290 */ /* 0x000ff2000fffe03f */
[----:B------:R-:W-:Y:S01]  /*1ca30*/  STL.64 [R1+0x180], R20 ;  /* 0x0001801401007387 */ /* 0x000fe20000100a00 */
[----:B------:R0:W-:Y:S03]  /*1ca40*/  STL.64 [R1+0x188], R22 ;  /* 0x0001881601007387 */ /* 0x0001e60000100a00 */
[----:B0-----:R-:W2:Y:S01]  /*1ca50*/  LDL.LU.64 R22, [R1+0x1818] ;  /* 0x0018180001167983 */ /* 0x001ea20000300a00 */
[----:B------:R-:W2:Y:S02]  /*1ca60*/  LDL.LU.64 R20, [R1+0x1810] ;  /* 0x0018100001147983 */ /* 0x000ea40000300a00 */
[----:B------:R-:W2:Y:S02]  /*1ca70*/  LDL.LU.64 R10, [R1+0x1808] ;  /* 0x00180800010a7983 */ /* 0x000ea40000300a00 */
        /* <DEDUP_REMOVED lines=9> */
[----:B------:R-:W4:Y:S01]  /*1cb10*/  LDL.LU.64 R8, [R1+0x17e8] ;  /* 0x0017e80001087983 */ /* 0x000f220000300a00 */
[C---:B--2---:R-:W-:Y:S11]  /*1cb20*/  HMMA.16816.F32 R20, R12.reuse, R10, R20 ;  /* 0x0000000a0c14723c */ /* 0x044ff60000001814 */
[----:B------:R-:W-:Y:S11]  /*1cb30*/  @!UPT UIADD3 URZ, URZ, URZ, URZ ;  /* 0x0000003f3f3ff290 */ /* 0x000ff6000fffe03f */
[----:B------:R-:W-:Y:S01]  /*1cb40*/  @!UPT UIADD3 URZ, URZ, URZ, URZ ;  /* 0x0000003f3f3ff290 */ /* 0x000fe2000fffe03f */
[----:B------:R-:W-:Y:S01]  /*1cb50*/  STL.64 [R1+0x160], R20 ;  /* 0x0001601401007387 */ /* 0x000fe20000100a00 */
[----:B------:R0:W-:Y:S03]  /*1cb60*/  STL.64 [R1+0x168], R22 ;  /* 0x0001681601007387 */ /* 0x0001e60000100a00 */
[----:B0-----:R-:W2:Y:S01]  /*1cb70*/  LDL.LU.64 R22, [R1+0x17e0] ;  /* 0x0017e00001167983 */ /* 0x001ea20000300a00 */
[----:B------:R-:W2:Y:S02]  /*1cb80*/  LDL.LU.64 R20, [R1+0x17d8] ;  /* 0x0017d80001147983 */ /* 0x000ea40000300a00 */
[----:B------:R-:W-:Y:S02]  /*1cb90*/  STL.64 [R1+0x1778], R10 ;  /* 0x0017780a01007387 */ /* 0x000fe40000100a00 */
[----:B----4-:R0:W-:Y:S02]  /*1cba0*/  STL.64 [R1+0x1770], R8 ;  /* 0x0017700801007387 */ /* 0x0101e40000100a00 */
[----:B0-----:R-:W4:Y:S01]  /*1cbb0*/  LDL.LU R8, [R1+0x2d0] ;  /* 0x0002d00001087983 */ /* 0x001f220000300800 */
[----:B------:R-:W4:Y:S02]  /*1cbc0*/  LDL.LU R9, [R1+0x2d4] ;  /* 0x0002d40001097983 */ /* 0x000f240000300800 */
[----:B------:R-:W2:Y:S02]  /*1cbd0*/  LDL.LU R10, [R1+0x2d8] ;  /* 0x0002d800010a7983 */ /* 0x000ea40000300800 */
[----:B------:R-:W2:Y:S02]  /*1cbe0*/  LDL.LU R11, [R1+0x2dc] ;  /* 0x0002dc00010b7983 */ /* 0x000ea40000300800 */
[----:B--2---:R-:W-:Y:S01]  /*1cbf0*/  STL.64 [R1+0x17b8], R10 ;  /* 0x0017b80a01007387 */ /* 0x004fe20000100a00 */
[----:B----4-:R0:W-:Y:S03]  /*1cc00*/  STL.64 [R1+0x17b0], R8 ;  /* 0x0017b00801007387 */ /* 0x0101e60000100a00 */
[----:B0-----:R-:W2:Y:S01]  /*1cc10*/  LDL.LU R8, [R1+0x2c0] ;  /* 0x0002c00001087983 */ /* 0x001ea20000300800 */
[----:B------:R-:W2:Y:S02]  /*1cc20*/  LDL.LU R9, [R1+0x2c4] ;  /* 0x0002c40001097983 */ /* 0x000ea40000300800 */
[----:B------:R-:W4:Y:S02]  /*1cc30*/  LDL.LU R10, [R1+0x2c8] ;  /* 0x0002c800010a7983 */ /* 0x000f240000300800 */
[----:B------:R-:W4:Y:S01]  /*1cc40*/  LDL.LU R11, [R1+0x2cc] ;  /* 0x0002cc00010b7983 */ /* 0x000f220000300800 */
[----:B---3--:R-:W-:Y:S01]  /*1cc50*/  HMMA.16816.F32 R12, R12, R6, R24 ;  /* 0x000000060c0c723c */ /* 0x008fe20000001818 */
[----:B----4-:R-:W-:Y:S01]  /*1cc60*/  STL.64 [R1+0x17d0], R10 ;  /* 0x0017d00a01007387 */ /* 0x010fe20000100a00 */
[----:B--2---:R0:W-:Y:S03]  /*1cc70*/  STL.64 [R1+0x17c8], R8 ;  /* 0x0017c80801007387 */ /* 0x0041e60000100a00 */
[----:B0-----:R-:W2:Y:S01]  /*1cc80*/  LDL.LU R8, [R1+0x2b0] ;  /* 0x0002b00001087983 */ /* 0x001ea20000300800 */
[----:B------:R-:W2:Y:S02]  /*1cc90*/  LDL.LU R9, [R1+0x2b4] ;  /* 0x0002b40001097983 */ /* 0x000ea40000300800 */
[----:B------:R-:W2:Y:S02]  /*1cca0*/  LDL.LU R10, [R1+0x2b8] ;  /* 0x0002b800010a7983 */ /* 0x000ea40000300800 */
[----:B------:R-:W2:Y:S01]  /*1ccb0*/  LDL.LU R11, [R1+0x2bc] ;  /* 0x0002bc00010b7983 */ /* 0x000ea20000300800 */
[----:B------:R-:W3:Y:S11]  /*1ccc0*/  LDL.LU R24, [R1+0x2e0] ;  /* 0x0002e00001187983 */ /* 0x000ef60000300800 */
[----:B------:R-:W-:Y:S01]  /*1ccd0*/  @!UPT UIADD3 URZ, URZ, URZ, URZ ;  /* 0x0000003f3f3ff290 */ /* 0x000fe2000fffe03f */
[----:B------:R-:W-:Y:S02]  /*1cce0*/  STL.64 [R1+0xe0], R12 ;  /* 0x0000e00c01007387 */ /* 0x000fe40000100a00 */
[----:B------:R-:W-:Y:S02]  /*1ccf0*/  STL.64 [R1+0xe8], R14 ;  /* 0x0000e80e01007387 */ /* 0x000fe40000100a00 */
[----:B------:R-:W3:Y:S01]  /*1cd00*/  LDL.LU R25, [R1+0x2e4] ;  /* 0x0002e40001197983 */ /* 0x000ee20000300800 */
[----:B------:R-:W3:Y:S01]  /*1cd10*/  LDL.LU R26, [R1+0x2e8] ;  /* 0x0002e800011a7983 */ /* 0x000ee20000300800 */
[----:B------:R-:W3:Y:S02]  /*1cd20*/  LDL.LU R27, [R1+0x2ec] ;  /* 0x0002ec00011b7983 */ /* 0x000ee40000300800 */
[----:B------:R-:W-:Y:S02]  /*1cd30*/  STL.64 [R1+0x1768], R6 ;  /* 0x0017680601007387 */ /* 0x000fe40000100a00 */
[----:B------:R-:W-:Y:S01]  /*1cd40*/  STL [R1+0x1760], R4 ;  /* 0x0017600401007387 */ /* 0x000fe20000100800 */
[C---:B--2---:R-:W-:Y:S01]  /*1cd50*/  HMMA.16816.F32 R16, R20.reuse, R18, R8 ;  /* 0x000000121410723c */ /* 0x044fe20000001808 */
[----:B------:R-:W2:Y:S01]  /*1cd60*/  LDL.LU.64 R10, [R1+0x17d0] ;  /* 0x0017d000010a7983 */ /* 0x000ea20000300a00 */
[----:B------:R-:W2:Y:S11]  /*1cd70*/  LDL.LU.64 R8, [R1+0x17c8] ;  /* 0x0017c80001087983 */ /* 0x000eb60000300a00 */
[----:B------:R-:W-:Y:S10]  /*1cd80*/  @!UPT UIADD3 URZ, URZ, URZ, URZ ;  /* 0x0000003f3f3ff290 */ /* 0x000ff4000fffe03f */
[----:B------:R-:W-:Y:S01]  /*1cd90*/  STL.64 [R1+0x150], R16 ;  /* 0x0001501001007387 */ /* 0x000fe20000100a00 */
[----:B------:R0:W-:Y:S03]  /*1cda0*/  STL.64 [R1+0x158], R18 ;  /* 0x0001581201007387 */ /* 0x0001e60000100a00 */
[----:B0-----:R-:W2:Y:S01]  /*1cdb0*/  LDL.LU.64 R18, [R1+0x17c0] ;  /* 0x0017c00001127983 */ /* 0x001ea20000300a00 */
[----:B------:R-:W-:Y:S02]  /*1cdc0*/  IMAD.MOV.U32 R14, RZ, RZ, R3 ;  /* 0x000000ffff0e7224 */ /* 0x000fe400078e0003 */
[----:B------:R-:W-:Y:S01]  /*1cdd0*/  IMAD.MOV.U32 R15, RZ, RZ, R0 ;  /* 0x000000ffff0f7224 */ /* 0x000fe200078e0000 */
[C---:B--2---:R-:W-:Y:S01]  /*1cde0*/  HMMA.16816.F32 R8, R20.reuse, R18, R8 ;  /* 0x000000121408723c */ /* 0x044fe20000001808 */
        /* <DEDUP_REMOVED lines=13> */
[----:B------:R-:W-:Y:S02]  /*1cec0*/  STL.64 [R1+0x138], R10 ;  /* 0x0001380a01007387 */ /* 0x000fe40000100a00 */
[----:B------:R-:W2:Y:S02]  /*1ced0*/  LDL.LU R16, [R1+0x340] ;  /* 0x0003400001107983 */ /* 0x000ea40000300800 */
[----:B------:R-:W2:Y:S01]  /*1cee0*/  LDL.LU R17, [R1+0x344] ;  /* 0x0003440001117983 */ /* 0x000ea20000300800 */
[----:B------:R-:W4:Y:S01]  /*1cef0*/  LDL.LU R18, [R1+0x348] ;  /* 0x0003480001127983 */ /* 0x000f220000300800 */
[----:B------:R-:W4:Y:S03]  /*1cf00*/  LDL.LU R19, [R1+0x34c] ;  /* 0x00034c0001137983 */ /* 0x000f260000300800 */
        /* <DEDUP_REMOVED lines=10> */
[----:B------:R-:W4:Y:S02]  /*1cfb0*/  LDL.LU R18, [R1+0x368] ;  /* 0x0003680001127983 */ /* 0x000f240000300800 */
[----:B------:R-:W4:Y:S02]  /*1cfc0*/  LDL.LU R19, [R1+0x36c] ;  /* 0x00036c0001137983 */ /* 0x000f240000300800 */
[----:B----4-:R0:W-:Y:S02]  /*1cfd0*/  STL.64 [R1+0x1708], R18 ;  /* 0x0017081201007387 */ /* 0x0101e40000100a00 */
[----:B0-----:R-:W-:-:S02]  /*1cfe0*/  IMAD.MOV.U32 R18, RZ, RZ, R29 ;  /* 0x000000ffff127224 */ /* 0x001fc400078e001d */
[----:B------:R-:W-:-:S07]  /*1cff0*/  IMAD.MOV.U32 R19, RZ, RZ, R2 ;  /* 0x000000ffff137224 */ /* 0x000fce00078e0002 */
[----:B---3--:R-:W-:Y:S01]  /*1d000*/  HMMA.16816.F32 R8, R20, R18, R24 ;  /* 0x000000121408723c */ /* 0x008fe20000001818 */
[----:B--2---:R-:W-:Y:S01]  /*1d010*/  STL.64 [R1+0x1700], R16 ;  /* 0x0017001001007387 */ /* 0x004fe20000100a00 */
[----:B------:R-:W2:Y:S02]  /*1d020*/  LDL.LU R29, [R1+0x17a0] ;  /* 0x0017a000011d7983 */ /* 0x000ea40000300800 */
[----:B------:R-:W3:Y:S02]  /*1d030*/  LDL.LU R2, [R1+0x179c] ;  /* 0x00179c0001027983 */ /* 0x000ee40000300800 */
[----:B------:R-:W4:Y:S11]  /*1d040*/  LDL.LU R24, [R1+0x320] ;  /* 0x0003200001187983 */ /* 0x000f360000300800 */
[----:B------:R-:W-:Y:S06]  /*1d050*/  @!UPT UIADD3 URZ, URZ, URZ, URZ ;  /* 0x0000003f3f3ff290 */ /* 0x000fec000fffe03f */
[----:B------:R-:W-:Y:S01]  /*1d060*/  STL.64 [R1+0x120], R8 ;  /* 0x0001200801007387 */ /* 0x000fe20000100a00 */
[----:B------:R0:W-:Y:S02]  /*1d070*/  STL.64 [R1+0x128], R10 ;  /* 0x0001280a01007387 */ /* 0x0001e40000100a00 */
[----:B------:R-:W4:Y:S02]  /*1d080*/  LDL.LU R25, [R1+0x324] ;  /* 0x0003240001197983 */ /* 0x000f240000300800 */
[----:B------:R-:W2:Y:S01]  /*1d090*/  LDL.LU R26, [R1+0x328] ;  /* 0x00032800011a7983 */ /* 0x000ea20000300800 */
[----:B------:R-:W2:Y:S01]  /*1d0a0*/  LDL.LU R27, [R1+0x32c] ;  /* 0x00032c00011b7983 */ /* 0x000ea20000300800 */
[----:B0-----:R-:W-:Y:S02]  /*1d0b0*/  IMAD.MOV.U32 R10, RZ, RZ, R28 ;  /* 0x000000ffff0a7224 */ /* 0x001fe400078e001c */
[----:B------:R-:W-:Y:S01]  /*1d0c0*/  IMAD.MOV.U32 R11, RZ, RZ, R5 ;  /* 0x000000ffff0b7224 */ /* 0x000fe200078e0005 */
[----:B--2---:R-:W-:Y:S01]  /*1d0d0*/  STL.64 [R1+0x1788], R26 ;  /* 0x0017881a01007387 */ /* 0x004fe20000100a00 */
[----:B----4-:R-:W-:Y:S02]  /*1d0e0*/  STL.64 [R1+0x1780], R24 ;  /* 0x0017801801007387 */ /* 0x010fe40000100a00 */
[----:B------:R-:W2:Y:S02]  /*1d0f0*/  LDL.LU R28, [R1+0x1798] ;  /* 0x00179800011c7983 */ /* 0x000ea40000300800 */
[----:B------:R0:W-:Y:S01]  /*1d100*/  STL.64 [R1+0x1790], R10 ;  /* 0x0017900a01007387 */ /* 0x0001e20000100a00 */
[----:B------:R-:W4:Y:S01]  /*1d110*/  LDL.LU R8, [R1+0x2f0] ;  /* 0x0002f00001087983 */ /* 0x000f220000300800 */
[----:B------:R-:W4:Y:S03]  /*1d120*/  LDL.LU R9, [R1+0x2f4] ;  /* 0x0002f40001097983 */ /* 0x000f260000300800 */
[----:B0-----:R-:W4:Y:S01]  /*1d130*/  LDL.LU R10, [R1+0x2f8] ;  /* 0x0002f800010a7983 */ /* 0x001f220000300800 */
[----:B------:R-:W4:Y:S02]  /*1d140*/  LDL.LU R11, [R1+0x2fc] ;  /* 0x0002fc00010b7983 */ /* 0x000f240000300800 */
[----:B------:R-:W2:Y:S02]  /*1d150*/  LDL.LU R24, [R1+0x300] ;  /* 0x0003000001187983 */ /* 0x000ea40000300800 */
[----:B------:R-:W2:Y:S01]  /*1d160*/  LDL.LU R25, [R1+0x304] ;  /* 0x0003040001197983 */ /* 0x000ea20000300800 */
[----:B------:R-:W2:Y:S01]  /*1d170*/  LDL.LU R26, [R1+0x308] ;  /* 0x00030800011a7983 */ /* 0x000ea20000300800 */
[----:B------:R-:W2:Y:S02]  /*1d180*/  LDL.LU R27, [R1+0x30c] ;  /* 0x00030c00011b7983 */ /* 0x000ea40000300800 */
[----:B------:R-:W2:Y:S02]  /*1d190*/  LDL.LU R4, [R1+0x330] ;  /* 0x0003300001047983 */ /* 0x000ea40000300800 */
[----:B------:R-:W2:Y:S01]  /*1d1a0*/  LDL.LU R5, [R1+0x334] ;  /* 0x0003340001057983 */ /* 0x000ea20000300800 */
[----:B------:R-:W2:Y:S01]  /*1d1b0*/  LDL.LU R6, [R1+0x338] ;  /* 0x0003380001067983 */ /* 0x000ea20000300800 */
[----:B------:R-:W2:Y:S02]  /*1d1c0*/  LDL.LU R7, [R1+0x33c] ;  /* 0x00033c0001077983 */ /* 0x000ea40000300800 */
[----:B------:R0:W-:Y:S02]  /*1d1d0*/  STL.64 [R1+0x1718], R18 ;  /* 0x0017181201007387 */ /* 0x0001e40000100a00 */
[----:B0-----:R-:W-:-:S02]  /*1d1e0*/  IMAD.MOV.U32 R18, RZ, RZ, R13 ;  /* 0x000000ffff127224 */ /* 0x001fc400078e000d */
[----:B------:R-:W-:-:S05]  /*1d1f0*/  IMAD.MOV.U32 R19, RZ, RZ, R12 ;  /* 0x000000ffff137224 */ /* 0x000fca00078e000c */
[----:B------:R0:W-:Y:S02]  /*1d200*/  STL.64 [R1+0x1730], R18 ;  /* 0x0017301201007387 */ /* 0x0001e40000100a00 */
[----:B0-----:R-:W-:Y:S02]  /*1d210*/  IMAD.MOV.U32 R18, RZ, RZ, R3 ;  /* 0x000000ffff127224 */ /* 0x001fe400078e0003 */
[----:B------:R-:W-:-:S05]  /*1d220*/  IMAD.MOV.U32 R19, RZ, RZ, R0 ;  /* 0x000000ffff137224 */ /* 0x000fca00078e0000 */
[----:B------:R0:W-:Y:S01]  /*1d230*/  STL.64 [R1+0x1748], R18 ;  /* 0x0017481201007387 */ /* 0x0001e20000100a00 */
[----:B------:R-:W2:Y:S02]  /*1d240*/  LDL.LU R16, [R1+0x3a0] ;  /* 0x0003a00001107983 */ /* 0x000ea40000300800 */
[----:B------:R-:W2:Y:S01]  /*1d250*/  LDL.LU R17, [R1+0x3a4] ;  /* 0x0003a40001117983 */ /* 0x000ea20000300800 */
[----:B0-----:R-:W2:Y:S01]  /*1d260*/  LDL.LU R18, [R1+0x3a8] ;  /* 0x0003a80001127983 */ /* 0x001ea20000300800 */
[----:B------:R-:W2:Y:S01]  /*1d270*/  LDL.LU R19, [R1+0x3ac] ;  /* 0x0003ac0001137983 */ /* 0x000ea20000300800 */
[C---:B----4-:R-:W-:Y:S11]  /*1d280*/  HMMA.16816.F32 R8, R20.reuse, R14, R8 ;  /* 0x0000000e1408723c */ /* 0x050ff60000001808 */
[----:B------:R-:W-:Y:S11]  /*1d290*/  @!UPT UIADD3 URZ, URZ, URZ, URZ ;  /* 0x0000003f3f3ff290 */ /* 0x000ff6000fffe03f */
[----:B------:R-:W-:Y:S01]  /*1d2a0*/  @!UPT UIADD3 URZ, URZ, URZ, URZ ;  /* 0x0000003f3f3ff290 */ /* 0x000fe2000fffe03f */
[----:B------:R-:W-:Y:S01]  /*1d2b0*/  STL.64 [R1+0x110], R8 ;  /* 0x0001100801007387 */ /* 0x000fe20000100a00 */
[----:B------:R0:W-:Y:S03]  /*1d2c0*/  STL.64 [R1+0x118], R10 ;  /* 0x0001180a01007387 */ /* 0x0001e60000100a00 */
[----:B0-----:R-:W2:Y:S01]  /*1d2d0*/  LDL.LU.64 R10, [R1+0x1790] ;  /* 0x00179000010a7983 */ /* 0x001ea20000300a00 */
        /* <DEDUP_REMOVED lines=10> */
[----:B------:R-:W4:Y:S01]  /*1d380*/  LDL.LU R15, [R1+0x38c] ;  /* 0x00038c00010f7983 */ /* 0x000f220000300800 */
[C---:B------:R-:W-:Y:S01]  /*1d390*/  HMMA.16816.F32 R8, R20.reuse, R10, R24 ;  /* 0x0000000a1408723c */ /* 0x040fe20000001818 */
[----:B----4-:R-:W-:Y:S01]  /*1d3a0*/  STL.64 [R1+0x1740], R14 ;  /* 0x0017400e01007387 */ /* 0x010fe20000100a00 */
[----:B--2---:R0:W-:Y:S03]  /*1d3b0*/  STL.64 [R1+0x1738], R12 ;  /* 0x0017380c01007387 */ /* 0x0041e60000100a00 */
[----:B0-----:R-:W2:Y:S01]  /*1d3c0*/  LDL.LU R12, [R1+0x390] ;  /* 0x00039000010c7983 */ /* 0x001ea20000300800 */
[----:B------:R-:W2:Y:S02]  /*1d3d0*/  LDL.LU R13, [R1+0x394] ;  /* 0x00039400010d7983 */ /* 0x000ea40000300800 */
[----:B------:R-:W2:Y:S02]  /*1d3e0*/  LDL.LU R14, [R1+0x398] ;  /* 0x00039800010e7983 */ /* 0x000ea40000300800 */
[----:B------:R-:W2:Y:S01]  /*1d3f0*/  LDL.LU R15, [R1+0x39c] ;  /* 0x00039c00010f7983 */ /* 0x000ea20000300800 */
[----:B------:R-:W4:Y:S01]  /*1d400*/  LDL.LU.64 R26, [R1+0x1788] ;  /* 0x00178800011a7983 */ /* 0x000f220000300a00 */
[----:B------:R-:W4:Y:S11]  /*1d410*/  LDL.LU.64 R24, [R1+0x1780] ;  /* 0x0017800001187983 */ /* 0x000f360000300a00 */
[----:B------:R-:W-:Y:S02]  /*1d420*/  STL.64 [R1+0x100], R8 ;  /* 0x0001000801007387 */ /* 0x000fe40000100a00 */
[----:B------:R0:W-:Y:S02]  /*1d430*/  STL.64 [R1+0x108], R10 ;  /* 0x0001080a01007387 */ /* 0x0001e40000100a00 */
[----:B0-----:R-:W2:Y:S01]  /*1d440*/  LDL.LU.64 R10, [R1+0x1778] ;  /* 0x00177800010a7983 */ /* 0x001ea20000300a00 */
[----:B------:R-:W3:Y:S01]  /*1d450*/  LDL.LU.64 R8, [R1+0x1770] ;  /* 0x0017700001087983 */ /* 0x000ee20000300a00 */
[C---:B--2---:R-:W-:Y:S11]  /*1d460*/  HMMA.16816.F32 R4, R20.reuse, R10, R4 ;  /* 0x0000000a1404723c */ /* 0x044ff60000001804 */
[----:B------:R-:W-:Y:S11]  /*1d470*/  @!UPT UIADD3 URZ, URZ, URZ, URZ ;  /* 0x0000003f3f3ff290 */ /* 0x000ff6000fffe03f */
[----:B------:R-:W-:Y:S01]  /*1d480*/  @!UPT UIADD3 URZ, URZ, URZ, URZ ;  /* 0x0000003f3f3ff290 */ /* 0x000fe2000fffe03f */
[----:B------:R-:W-:Y:S01]  /*1d490*/  STL.64 [R1+0xf0], R4 ;  /* 0x0000f00401007387 */ /* 0x000fe20000100a00 */
[----:B------:R0:W-:Y:S03]  /*1d4a0*/  STL.64 [R1+0xf8], R6 ;  /* 0x0000f80601007387 */ /* 0x0001e60000100a00 */
[----:B0-----:R-:W4:Y:S01]  /*1d4b0*/  LDL.LU.64 R6, [R1+0x1768] ;  /* 0x0017680001067983 */ /* 0x001f220000300a00 */
[----:B------:R-:W2:Y:S01]  /*1d4c0*/  LDL.LU R4, [R1+0x1760] ;  /* 0x0017600001047983 */ /* 0x000ea20000300800 */
[----:B----4-:R-:W-:Y:S02]  /*1d4d0*/  HMMA.16816.F32 R20, R20, R6, R24 ;  /* 0x000000061414723c */ /* 0x010fe40000001818 */
[----:B------:R-:W4:Y:S01]  /*1d4e0*/  LDL.LU.64 R26, [R1+0x1758] ;  /* 0x00175800011a7983 */ /* 0x000f220000300a00 */
[----:B------:R-:W4:Y:S11]  /*1d4f0*/  LDL.LU.64 R24, [R1+0x1750] ;  /* 0x0017500001187983 */ /* 0x000f360000300a00 */
[----:B------:R-:W-:Y:S09]  /*1d500*/  @!UPT UIADD3 URZ, URZ, URZ, URZ ;  /* 0x0000003f3f3ff290 */ /* 0x000ff2000fffe03f */
[----:B------:R-:W-:Y:S01]  /*1d510*/  STL.64 [R1+0xd0], R20 ;  /* 0x0000d01401007387 */ /* 0x000fe20000100a00 */
[----:B------:R0:W-:Y:S03]  /*1d520*/  STL.64 [R1+0xd8], R22 ;  /* 0x0000d81601007387 */ /* 0x0001e60000100a00 */
[----:B0-----:R-:W4:Y:S02]  /*1d530*/  LDL.LU.64 R22, [R1+0xc8] ;  /* 0x0000c80001167983 */ /* 0x001f240000300a00 */
[C---:B----4-:R-:W-:Y:S11]  /*1d540*/  HMMA.16816.F32 R16, R24.reuse, R22, R16 ;  /* 0x000000161810723c */ /* 0x050ff60000001810 */
[----:B------:R-:W-:Y:S11]  /*1d550*/  @!UPT UIADD3 URZ, URZ, URZ, URZ ;  /* 0x0000003f3f3ff290 */ /* 0x000ff6000fffe03f */
[----:B------:R-:W-:Y:S01]  /*1d560*/  @!UPT UIADD3 URZ, URZ, URZ, URZ ;  /* 0x0000003f3f3ff290 */ /* 0x000fe2000fffe03f */
[----:B------:R-:W-:Y:S01]  /*1d570*/  STL.64 [R1+0x5e0], R16 ;  /* 0x0005e01001007387 */ /* 0x000fe20000100a00 */
[----:B------:R0:W-:Y:S03]  /*1d580*/  STL.64 [R1+0x5e8], R18 ;  /* 0x0005e81201007387 */ /* 0x0001e60000100a00 */
[----:B0-----:R-:W4:Y:S02]  /*1d590*/  LDL.LU.64 R18, [R1+0x1748] ;  /* 0x0017480001127983 */ /* 0x001f240000300a00 */
[C---:B----4-:R-:W-:Y:S02]  /*1d5a0*/  HMMA.16816.F32 R16, R24.reuse, R18, R12 ;  /* 0x000000121810723c */ /* 0x050fe4000000180c */
[----:B------:R-:W4:Y:S01]  /*1d5b0*/  LDL.LU.64 R14, [R1+0x1740] ;  /* 0x00174000010e7983 */ /* 0x000f220000300a00 */
[----:B------:R-:W4:Y:S11]  /*1d5c0*/  LDL.LU.64 R12, [R1+0x1738] ;  /* 0x00173800010c7983 */ /* 0x000f360000300a00 */
[----:B------:R-:W-:Y:S09]  /*1d5d0*/  @!UPT UIADD3 URZ, URZ, URZ, URZ ;  /* 0x0000003f3f3ff290 */ /* 0x000ff2000fffe03f */
        /* <DEDUP_REMOVED lines=11> */
[----:B------:R-:W4:Y:S11]  /*1d690*/  LDL.LU.64 R14, [R1+0x1710] ;  /* 0x00171000010e7983 */ /* 0x000f360000300a00 */
[----:B------:R-:W-:Y:S10]  /*1d6a0*/  @!UPT UIADD3 URZ, URZ, URZ, URZ ;  /* 0x0000003f3f3ff290 */ /* 0x000ff4000fffe03f */
[----:B------:R-:W-:Y:S01]  /*1d6b0*/  STL.64 [R1+0x5b0], R16 ;  /* 0x0005b01001007387 */ /* 0x000fe20000100a00 */
[----:B------:R0:W-:Y:S03]  /*1d6c0*/  STL.64 [R1+0x5b8], R18 ;  /* 0x0005b81201007387 */ /* 0x0001e60000100a00 */
[----:B0-----:R-:W4:Y:S01]  /*1d6d0*/  LDL.LU.64 R18, [R1+0x1708] ;  /* 0x0017080001127983 */ /* 0x001f220000300a00 */
[----:B------:R-:W4:Y:S02]  /*1d6e0*/  LDL.LU.64 R16, [R1+0x1700] ;  /* 0x0017000001107983 */ /* 0x000f240000300a00 */
[----:B----4-:R-:W-:Y:S01]  /*1d6f0*/  HMMA.16816.F32 R12, R24, R14, R16 ;  /* 0x0000000e180c723c */ /* 0x010fe20000001810 */
[----:B------:R-:W4:Y:S01]  /*1d700*/  LDL.LU.64 R18, [R1+0x16f8] ;  /* 0x0016f80001127983 */ /* 0x000f220000300a00 */
[----:B------:R-:W4:Y:S11]  /*1d710*/  LDL.LU.64 R16, [R1+0x16f0] ;  /* 0x0016f00001107983 */ /* 0x000f360000300a00 */
[----:B------:R-:W-:Y:S10]  /*1d720*/  @!UPT UIADD3 URZ, URZ, URZ, URZ ;  /* 0x0000003f3f3ff290 */ /* 0x000ff4000fffe03f */
[----:B------:R0:W-:Y:S01]  /*1d730*/  STL.64 [R1+0x5a0], R12 ;  /* 0x0005a00c01007387 */ /* 0x0001e20000100a00 */
[----:B------:R1:W-:Y:S03]  /*1d740*/  STL.64 [R1+0x5a8], R14 ;  /* 0x0005a80e01007387 */ /* 0x0003e60000100a00 */
[----:B0-----:R-:W2:Y:S01]  /*1d750*/  LDL.LU R12, [R1+0x3c0] ;  /* 0x0003c000010c7983 */ /* 0x001ea20000300800 */
[----:B------:R-:W2:Y:S02]  /*1d760*/  LDL.LU R13, [R1+0x3c4] ;  /* 0x0003c400010d7983 */ /* 0x000ea40000300800 */
[----:B-1----:R-:W-:Y:S02]  /*1d770*/  IMAD.MOV.U32 R14, RZ, RZ, R28 ;  /* 0x000000ffff0e7224 */ /* 0x002fe400078e001c */
[----:B---3--:R-:W-:-:S05]  /*1d780*/  IMAD.MOV.U32 R15, RZ, RZ, R2 ;  /* 0x000000ffff0f7224 */ /* 0x008fca00078e0002 */
[----:B------:R0:W-:Y:S04]  /*1d790*/  STL.64 [R1+0x1660], R14 ;  /* 0x0016600e01007387 */ /* 0x0001e80000100a00 */
[----:B--2---:R-:W-:Y:S01]  /*1d7a0*/  STL.64 [R1+0x1658], R12 ;  /* 0x0016580c01007387 */ /* 0x004fe20000100a00 */
[----:B0-----:R-:W4:Y:S02]  /*1d7b0*/  LDL.LU.64 R14, [R1+0x28] ;  /* 0x00002800010e7983 */ /* 0x001f240000300a00 */
[C---:B----4-:R-:W-:Y:S11]  /*1d7c0*/  HMMA.16816.F32 R16, R24.reuse, R14, R16 ;  /* 0x0000000e1810723c */ /* 0x050ff60000001810 */
[----:B------:R-:W-:Y:S11]  /*1d7d0*/  @!UPT UIADD3 URZ, URZ, URZ, URZ ;  /* 0x0000003f3f3ff290 */ /* 0x000ff6000fffe03f */
[----:B------:R-:W-:Y:S01]  /*1d7e0*/  @!UPT UIADD3 URZ, URZ, URZ, URZ ;  /* 0x0000003f3f3ff290 */ /* 0x000fe2000fffe03f */
[----:B------:R0:W-:Y:S01]  /*1d7f0*/  STL.64 [R1+0x590], R16 ;  /* 0x0005901001007387 */ /* 0x0001e20000100a00 */
[----:B------:R-:W-:Y:S02]  /*1d800*/  IMAD.MOV.U32 R28, RZ, RZ, R18 ;  /* 0x000000ffff1c7224 */ /* 0x000fe400078e0012 */
[----:B------:R-:W-:Y:S02]  /*1d810*/  IMAD.MOV.U32 R2, RZ, RZ, R19 ;  /* 0x000000ffff027224 */ /* 0x000fe400078e0013 */
[----:B------:R-:W2:Y:S04]  /*1d820*/  LDL.LU.64 R18, [R1+0x16e8] ;  /* 0x0016e80001127983 */ /* 0x000ea80000300a00 */
[----:B0-----:R-:W2:Y:S01]  /*1d830*/  LDL.LU.64 R16, [R1+0x16e0] ;  /* 0x0016e00001107983 */ /* 0x001ea20000300a00 */
[----:B------:R0:W-:Y:S03]  /*1d840*/  STL.64 [R1+0x1678], R14 ;  /* 0x0016780e01007387 */ /* 0x0001e60000100a00 */
[----:B0-----:R-:W3:Y:S04]  /*1d850*/  LDL.LU.64 R14, [R1+0x38] ;  /* 0x00003800010e7983 */ /* 0x001ee80000300a00 */
[----:B---3--:R0:W-:Y:S04]  /*1d860*/  STL.64 [R1+0x1690], R14 ;  /* 0x0016900e01007387 */ /* 0x0081e80000100a00 */
[----:B0-----:R-:W3:Y:S01]  /*1d870*/  LDL.LU.64 R14, [R1+0x98] ;  /* 0x00009800010e7983 */ /* 0x001ee20000300a00 */
[----:B--2---:R-:W-:Y:S03]  /*1d880*/  HMMA.16816.F32 R16, R24, R10, R16 ;  /* 0x0000000a1810723c */ /* 0x004fe60000001810 */
[----:B---3--:R0:W-:Y:S04]  /*1d890*/  STL.64 [R1+0x16a8], R14 ;  /* 0x0016a80e01007387 */ /* 0x0081e80000100a00 */
[----:B0-----:R-:W2:Y:S04]  /*1d8a0*/  LDL.LU.64 R14, [R1+0xa8] ;  /* 0x0000a800010e7983 */ /* 0x001ea80000300a00 */
[----:B--2---:R-:W-:Y:S01]  /*1d8b0*/  STL.64 [R1+0x16b0], R14 ;  /* 0x0016b00e01007387 */ /* 0x004fe20000100a00 */
[----:B------:R0:W-:Y:S02]  /*1d8c0*/  STL [R1+0x1308], R2 ;  /* 0x0013080201007387 */ /* 0x0001e40000100800 */
[----:B------:R1:W-:Y:S09]  /*1d8d0*/  STL [R1+0x1304], R28 ;  /* 0x0013041c01007387 */ /* 0x0003f20000100800 */
[----:B------:R2:W-:Y:S02]  /*1d8e0*/  STL.64 [R1+0x580], R16 ;  /* 0x0005801001007387 */ /* 0x0005e40000100a00 */
[----:B0-----:R-:W-:-:S02]  /*1d8f0*/  IMAD.MOV.U32 R2, RZ, RZ, R19 ;  /* 0x000000ffff027224 */ /* 0x001fc400078e0013 */
[----:B-1----:R-:W-:Y:S01]  /*1d900*/  IMAD.MOV.U32 R28, RZ, RZ, R18 ;  /* 0x000000ffff1c7224 */ /* 0x002fe200078e0012 */
[----:B--2---:R-:W2:Y:S01]  /*1d910*/  LDL.LU R16, [R1+0x310] ;  /* 0x0003100001107983 */ /* 0x004ea20000300800 */
[----:B------:R-:W2:Y:S02]  /*1d920*/  LDL.LU R17, [R1+0x314] ;  /* 0x0003140001117983 */ /* 0x000ea40000300800 */
[----:B------:R-:W2:Y:S02]  /*1d930*/  LDL.LU R18, [R1+0x318] ;  /* 0x0003180001127983 */ /* 0x000ea40000300800 */
[----:B------:R-:W2:Y:S01]  /*1d940*/  LDL.LU R19, [R1+0x31c] ;  /* 0x00031c0001137983 */ /* 0x000ea20000300800 */
[----:B------:R-:W3:Y:S04]  /*1d950*/  LDL.LU.64 R14, [R1+0xb8] ;  /* 0x0000b800010e7983 */ /* 0x000ee80000300a00 */
[----:B---3--:R0:W-:Y:S01]  /*1d960*/  STL.64 [R1+0x16c8], R14 ;  /* 0x0016c80e01007387 */ /* 0x0081e20000100a00 */
[----:B------:R-:W3:Y:S02]  /*1d970*/  LDL.LU R12, [R1+0x420] ;  /* 0x00042000010c7983 */ /* 0x000ee40000300800 */
[----:B------:R-:W3:Y:S01]  /*1d980*/  LDL.LU R13, [R1+0x424] ;  /* 0x00042400010d7983 */ /* 0x000ee20000300800 */
[----:B0-----:R-:W3:Y:S01]  /*1d990*/  LDL.LU R14, [R1+0x428] ;  /* 0x00042800010e7983 */ /* 0x001ee20000300800 */
[----:B------:R-:W3:Y:S02]  /*1d9a0*/  LDL.LU R15, [R1+0x42c] ;  /* 0x00042c00010f7983 */ /* 0x000ee40000300800 */
[----:B------:R-:W-:Y:S02]  /*1d9b0*/  STL.64 [R1+0x1670], R10 ;  /* 0x0016700a01007387 */ /* 0x000fe40000100a00 */
[----:B------:R0:W-:Y:S02]  /*1d9c0*/  STL.64 [R1+0x1668], R8 ;  /* 0x0016680801007387 */ /* 0x0001e40000100a00 */
        /* <DEDUP_REMOVED lines=15> */
[----:B------:R-:W4:Y:S01]  /*1dac0*/  LDL.LU R11, [R1+0x3fc] ;  /* 0x0003fc00010b7983 */ /* 0x000f220000300800 */
[----:B------:R-:W-:Y:S01]  /*1dad0*/  HMMA.16816.F32 R24, R24, R6, R16 ;  /* 0x000000061818723c */ /* 0x000fe20000001810 */
[----:B----4-:R-:W-:Y:S01]  /*1dae0*/  STL.64 [R1+0x16c0], R10 ;  /* 0x0016c00a01007387 */ /* 0x010fe20000100a00 */
[----:B--2---:R0:W-:Y:S03]  /*1daf0*/  STL.64 [R1+0x16b8], R8 ;  /* 0x0016b80801007387 */ /* 0x0041e60000100a00 */
[----:B0-----:R-:W2:Y:S01]  /*1db00*/  LDL.LU R8, [R1+0x410] ;  /* 0x0004100001087983 */ /* 0x001ea20000300800 */
[----:B------:R-:W2:Y:S02]  /*1db10*/  LDL.LU R9, [R1+0x414] ;  /* 0x0004140001097983 */ /* 0x000ea40000300800 */
[----:B------:R-:W2:Y:S02]  /*1db20*/  LDL.LU R10, [R1+0x418] ;  /* 0x00041800010a7983 */ /* 0x000ea40000300800 */
[----:B------:R-:W2:Y:S01]  /*1db30*/  LDL.LU R11, [R1+0x41c] ;  /* 0x00041c00010b7983 */ /* 0x000ea20000300800 */
[----:B------:R-:W-:Y:S01]  /*1db40*/  STL [R1+0x144c], R2 ;  /* 0x00144c0201007387 */ /* 0x000fe20000100800 */
[----:B------:R-:W-:Y:S02]  /*1db50*/  STL [R1+0x1448], R28 ;  /* 0x0014481c01007387 */ /* 0x000fe40000100800 */
[----:B------:R-:W3:Y:S02]  /*1db60*/  LDL.LU.64 R18, [R1+0x16d8] ;  /* 0x0016d80001127983 */ /* 0x000ee40000300a00 */
[----:B------:R-:W3:Y:S07]  /*1db70*/  LDL.LU.64 R16, [R1+0x16d0] ;  /* 0x0016d00001107983 */ /* 0x000eee0000300a00 */
[----:B------:R0:W-:Y:S01]  /*1db80*/  STL.64 [R1+0x2c0], R24 ;  /* 0x0002c01801007387 */ /* 0x0001e20000100a00 */
[----:B------:R1:W-:Y:S03]  /*1db90*/  STL.64 [R1+0x2c8], R26 ;  /* 0x0002c81a01007387 */ /* 0x0003e60000100a00 */
[----:B0-----:R-:W4:Y:S01]  /*1dba0*/  LDL.LU R24, [R1+0x400] ;  /* 0x0004000001187983 */ /* 0x001f220000300800 */
[----:B------:R-:W4:Y:S02]  /*1dbb0*/  LDL.LU R25, [R1+0x404] ;  /* 0x0004040001197983 */ /* 0x000f240000300800 */
[----:B-1----:R-:W4:Y:S02]  /*1dbc0*/  LDL.LU R26, [R1+0x408] ;  /* 0x00040800011a7983 */ /* 0x002f240000300800 */
[----:B------:R-:W4:Y:S01]  /*1dbd0*/  LDL.LU R27, [R1+0x40c] ;  /* 0x00040c00011b7983 */ /* 0x000f220000300800 */
[----:B---3--:R-:W-:Y:S11]  /*1dbe0*/  HMMA.16816.F32 R12, R16, R22, R12 ;  /* 0x00000016100c723c */ /* 0x008ff6000000180c */
[----:B------:R-:W-:Y:S11]  /*1dbf0*/  @!UPT UIADD3 URZ, URZ, URZ, URZ ;  /* 0x0000003f3f3ff290 */ /* 0x000ff6000fffe03f */
[----:B------:R-:W-:Y:S01]  /*1dc00*/  @!UPT UIADD3 URZ, URZ, URZ, URZ ;  /* 0x0000003f3f3ff290 */ /* 0x000fe2000fffe03f */
[----:B------:R-:W-:Y:S01]  /*1dc10*/  STL.64 [R1+0x490], R12 ;  /* 0x0004900c01007387 */ /* 0x000fe20000100a00 */
[----:B------:R0:W-:Y:S03]  /*1dc20*/  STL.64 [R1+0x498], R14 ;  /* 0x0004980e01007387 */ /* 0x0001e60000100a00 */
[----:B0-----:R-:W2:Y:S01]  /*1dc30*/  LDL.LU.64 R14, [R1+0x16c8] ;  /* 0x0016c800010e7983 */ /* 0x001ea20000300a00 */
[----:B------:R-:W-:-:S05]  /*1dc40*/  IMAD.MOV.U32 R3, RZ, RZ, R22 ;  /* 0x000000ffff037224 */ /* 0x000fca00078e0016 */
[----:B------:R-:W-:Y:S01]  /*1dc50*/  STL [R1+0x1654], R3 ;  /* 0x0016540301007387 */ /* 0x000fe20000100800 */
[----:B------:R-:W3:Y:S01]  /*1dc60*/  LDL R20, [R1+0x694] ;  /* 0x0006940001147983 */ /* 0x000ee20000100800 */
        /* <DEDUP_REMOVED lines=8> */
[----:B------:R-:W4:Y:S02]  /*1dcf0*/  LDL.LU.64 R14, [R1+0x16b0] ;  /* 0x0016b000010e7983 */ /* 0x000f240000300a00 */
[----:B------:R-:W-:Y:S01]  /*1dd00*/  IMAD.MOV.U32 R2, RZ, RZ, R23 ;  /* 0x000000ffff027224 */ /* 0x000fe200078e0017 */
[C---:B----4-:R-:W-:Y:S01]  /*1dd10*/  HMMA.16816.F32 R24, R16.reuse, R14, R24 ;  /* 0x0000000e1018723c */ /* 0x050fe20000001818 */
[----:B------:R-:W-:Y:S11]  /*1dd20*/  IMAD.MOV.U32 R23, RZ, RZ, R15 ;  /* 0x000000ffff177224 */ /* 0x000ff600078e000f */
[----:B------:R-:W-:Y:S11]  /*1dd30*/  @!UPT UIADD3 URZ, URZ, URZ, URZ ;  /* 0x0000003f3f3ff290 */ /* 0x000ff6000fffe03f */
[----:B------:R0:W-:Y:S01]  /*1dd40*/  STL.64 [R1+0x470], R24 ;  /* 0x0004701801007387 */ /* 0x0001e20000100a00 */
[----:B------:R1:W-:Y:S02]  /*1dd50*/  STL.64 [R1+0x478], R26 ;  /* 0x0004781a01007387 */ /* 0x0003e40000100a00 */
[----:B0-----:R-:W-:Y:S02]  /*1dd60*/  IMAD.MOV.U32 R24, RZ, RZ, R14 ;  /* 0x000000ffff187224 */ /* 0x001fe400078e000e */
[----:B------:R-:W2:Y:S02]  /*1dd70*/  LDL.LU.64 R14, [R1+0x16a8] ;  /* 0x0016a800010e7983 */ /* 0x000ea40000300a00 */
[C---:B--2---:R-:W-:Y:S01]  /*1dd80*/  HMMA.16816.F32 R8, R16.reuse, R14, R8 ;  /* 0x0000000e1008723c */ /* 0x044fe20000001808 */
[----:B-1----:R-:W-:Y:S02]  /*1dd90*/  IMAD.MOV.U32 R26, RZ, RZ, R14 ;  /* 0x000000ffff1a7224 */ /* 0x002fe400078e000e */
        /* <DEDUP_REMOVED lines=23> */
[----:B------:R-:W4:Y:S02]  /*1df10*/  LDL.LU.64 R8, [R1+0x1668] ;  /* 0x0016680001087983 */ /* 0x000f240000300a00 */
[----:B------:R-:W2:Y:S02]  /*1df20*/  LDL.LU.64 R14, [R1+0x1660] ;  /* 0x00166000010e7983 */ /* 0x000ea40000300a00 */
[----:B------:R-:W2:Y:S02]  /*1df30*/  LDL.LU.64 R12, [R1+0x1658] ;  /* 0x00165800010c7983 */ /* 0x000ea40000300a00 */
[C---:B--2---:R-:W-:Y:S01]  /*1df40*/  HMMA.16816.F32 R12, R16.reuse, R10, R12 ;  /* 0x0000000a100c723c */ /* 0x044fe2000000180c */
[----:B------:R-:W-:Y:S01]  /*1df50*/  STL.64 [R1+0x15c0], R10 ;  /* 0x0015c00a01007387 */ /* 0x000fe20000100a00 */
[----:B----4-:R0:W-:Y:S11]  /*1df60*/  STL.64 [R1+0x15b8], R8 ;  /* 0x0015b80801007387 */ /* 0x0101f60000100a00 */
[----:B------:R-:W-:Y:S10]  /*1df70*/  @!UPT UIADD3 URZ, URZ, URZ, URZ ;  /* 0x0000003f3f3ff290 */ /* 0x000ff4000fffe03f */
[----:B------:R-:W-:Y:S01]  /*1df80*/  STL.64 [R1+0x410], R12 ;  /* 0x0004100c01007387 */ /* 0x000fe20000100a00 */
[----:B------:R-:W-:Y:S02]  /*1df90*/  STL.64 [R1+0x418], R14 ;  /* 0x0004180e01007387 */ /* 0x000fe40000100a00 */
[----:B0-----:R-:W2:Y:S02]  /*1dfa0*/  LDL.LU R8, [R1+0x3b0] ;  /* 0x0003b00001087983 */ /* 0x001ea40000300800 */
[----:B------:R-:W2:Y:S01]  /*1dfb0*/  LDL.LU R9, [R1+0x3b4] ;  /* 0x0003b40001097983 */ /* 0x000ea20000300800 */
[----:B------:R-:W2:Y:S01]  /*1dfc0*/  LDL.LU R10, [R1+0x3b8] ;  /* 0x0003b800010a7983 */ /* 0x000ea20000300800 */
[----:B------:R-:W2:Y:S03]  /*1dfd0*/  LDL.LU R11, [R1+0x3bc] ;  /* 0x0003bc00010b7983 */ /* 0x000ea60000300800 */
[----:B------:R-:W-:Y:S01]  /*1dfe0*/  LDSM.16.MT88.4 R12, [R4+0x9080] ;  /* 0x00908000040c783b */ /* 0x000fe20000004200 */
[----:B--2---:R-:W-:Y:S03]  /*1dff0*/  HMMA.16816.F32 R16, R16, R6, R8 ;  /* 0x000000061010723c */ /* 0x004fe60000001808 */
[----:B------:R-:W0:Y:S11]  /*1e000*/  LDSM.16.MT88.4 R8, [R29+0xa000] ;  /* 0x00a000001d08783b */ /* 0x000e360000004200 */
[----:B------:R-:W-:Y:S09]  /*1e010*/  @!UPT UIADD3 URZ, URZ, URZ, URZ ;  /* 0x0000003f3f3ff290 */ /* 0x000ff2000fffe03f */
[----:B------:R-:W-:Y:S01]  /*1e020*/  STL.64 [R1+0x3a0], R16 ;  /* 0x0003a01001007387 */ /* 0x000fe20000100a00 */
[----:B------:R-:W-:Y:S02]  /*1e030*/  STL.64 [R1+0x3a8], R18 ;  /* 0x0003a81201007387 */ /* 0x000fe40000100a00 */
[----:B---3--:R-:W-:Y:S04]  /*1e040*/  LDSM.16.M88.4 R16, [R20+0x1000] ;  /* 0x001000001410783b */ /* 0x008fe80000000200 */
[----:B0-----:R-:W-:Y:S01]  /*1e050*/  IMAD.MOV.U32 R4, RZ, RZ, R10 ;  /* 0x000000ffff047224 */ /* 0x001fe200078e000a */
[----:B------:R-:W-:Y:S01]  /*1e060*/  STL.64 [R1], R8 ;  /* 0x0000000801007387 */ /* 0x000fe20000100a00 */
[----:B------:R-:W-:Y:S02]  /*1e070*/  IMAD.MOV.U32 R5, RZ, RZ, R11 ;  /* 0x000000ffff057224 */ /* 0x000fe400078e000b */
[----:B------:R-:W0:Y:S04]  /*1e080*/  LDSM.16.M88.4 R8, [R20] ;  /* 0x000000001408783b */ /* 0x000e280000000200 */
[----:B------:R-:W-:Y:S01]  /*1e090*/  STL.64 [R1+0x15d0], R6 ;  /* 0x0015d00601007387 */ /* 0x000fe20000100a00 */
[----:B------:R-:W-:Y:S02]  /*1e0a0*/  STL.64 [R1+0x15c8], R4 ;  /* 0x0015c80401007387 */ /* 0x000fe40000100a00 */
[----:B------:R-:W1:Y:S02]  /*1e0b0*/  LDSM.16.M88.4 R4, [R20+0x2000] ;  /* 0x002000001404783b */ /* 0x000e640000000200 */
[----:B0-----:R-:W-:Y:S02]  /*1e0c0*/  STL.64 [R1+0x80], R8 ;  /* 0x0000800801007387 */ /* 0x001fe40000100a00 */
[----:B------:R0:W-:Y:S02]  /*1e0d0*/  STL.64 [R1+0x88], R10 ;  /* 0x0000880a01007387 */ /* 0x0001e40000100a00 */
[----:B------:R-:W-:Y:S02]  /*1e0e0*/  STL.64 [R1+0x70], R16 ;  /* 0x0000701001007387 */ /* 0x000fe40000100a00 */
[----:B------:R-:W-:Y:S02]  /*1e0f0*/  STL.64 [R1+0x78], R18 ;  /* 0x0000781201007387 */ /* 0x000fe40000100a00 */
[----:B------:R-:W2:Y:S01]  /*1e100*/  LDSM.16.M88.4 R16, [R20+0x3000] ;  /* 0x003000001410783b */ /* 0x000ea20000000200 */
[----:B0-----:R-:W-:-:S02]  /*1e110*/  IMAD.MOV.U32 R10, RZ, RZ, R3 ;  /* 0x000000ffff0a7224 */ /* 0x001fc400078e0003 */
[----:B------:R-:W-:Y:S01]  /*1e120*/  IMAD.MOV.U32 R11, RZ, RZ, R0 ;  /* 0x000000ffff0b7224 */ /* 0x000fe200078e0000 */
[----:B------:R-:W3:Y:S01]  /*1e130*/  LDL.LU R3, [R1+0x1654] ;  /* 0x0016540001037983 */ /* 0x000ee20000300800 */
[----:B-1----:R-:W-:Y:S02]  /*1e140*/  STL.64 [R1+0x60], R4 ;  /* 0x0000600401007387 */ /* 0x002fe40000100a00 */
[----:B------:R-:W-:Y:S02]  /*1e150*/  STL.64 [R1+0x68], R6 ;  /* 0x0000680601007387 */ /* 0x000fe40000100a00 */
[----:B------:R-:W4:Y:S01]  /*1e160*/  LDL.LU R0, [R1+0x1650] ;  /* 0x0016500001007983 */ /* 0x000f220000300800 */
[----:B------:R0:W-:Y:S02]  /*1e170*/  STL.64 [R1+0x15d8], R10 ;  /* 0x0015d80a01007387 */ /* 0x0001e40000100a00 */
[----:B0-----:R-:W-:Y:S02]  /*1e180*/  IMAD.MOV.U32 R10, RZ, RZ, R28 ;  /* 0x000000ffff0a7224 */ /* 0x001fe400078e001c */
[----:B------:R-:W-:-:S05]  /*1e190*/  IMAD.MOV.U32 R11, RZ, RZ, R27 ;  /* 0x000000ffff0b7224 */ /* 0x000fca00078e001b */
[----:B------:R0:W-:Y:S01]  /*1e1a0*/  STL.64 [R1+0x15f0], R10 ;  /* 0x0015f00a01007387 */ /* 0x0001e20000100a00 */
[----:B------:R-:W2:Y:S02]  /*1e1b0*/  LDL.LU R4, [R1+0x670] ;  /* 0x0006700001047983 */ /* 0x000ea40000300800 */
[----:B------:R-:W2:Y:S02]  /*1e1c0*/  LDL.LU R5, [R1+0x674] ;  /* 0x0006740001057983 */ /* 0x000ea40000300800 */
[----:B------:R-:W2:Y:S01]  /*1e1d0*/  LDL.LU R6, [R1+0x678] ;  /* 0x0006780001067983 */ /* 0x000ea20000300800 */
[----:B------:R-:W2:Y:S01]  /*1e1e0*/  LDL.LU R7, [R1+0x67c] ;  /* 0x00067c0001077983 */ /* 0x000ea20000300800 */
[----:B0-----:R-:W-:Y:S02]  /*1e1f0*/  IMAD.MOV.U32 R10, RZ, RZ, R26 ;  /* 0x000000ffff0a7224 */ /* 0x001fe400078e001a */
[----:B------:R-:W-:-:S05]  /*1e200*/  IMAD.MOV.U32 R11, RZ, RZ, R25 ;  /* 0x000000ffff0b7224 */ /* 0x000fca00078e0019 */
[----:B------:R-:W-:Y:S04]  /*1e210*/  STL.64 [R1+0x1608], R10 ;  /* 0x0016080a01007387 */ /* 0x000fe80000100a00 */
[----:B--2---:R-:W-:Y:S01]  /*1e220*/  STL.64 [R1+0x15e8], R6 ;  /* 0x0015e80601007387 */ /* 0x004fe20000100a00 */
[----:B------:R0:W-:Y:S03]  /*1e230*/  STL.64 [R1+0x15e0], R4 ;  /* 0x0015e00401007387 */ /* 0x0001e60000100a00 */
[----:B0-----:R-:W2:Y:S01]  /*1e240*/  LDL.LU R4, [R1+0x680] ;  /* 0x0006800001047983 */ /* 0x001ea20000300800 */
[----:B------:R-:W2:Y:S02]  /*1e250*/  LDL.LU R5, [R1+0x684] ;  /* 0x0006840001057983 */ /* 0x000ea40000300800 */
[----:B------:R-:W2:Y:S02]  /*1e260*/  LDL.LU R6, [R1+0x688] ;  /* 0x0006880001067983 */ /* 0x000ea40000300800 */
[----:B------:R-:W2:Y:S02]  /*1e270*/  LDL.LU R7, [R1+0x68c] ;  /* 0x00068c0001077983 */ /* 0x000ea40000300800 */
[----:B------:R-:W-:-:S02]  /*1e280*/  IMAD.MOV.U32 R10, RZ, RZ, R24 ;  /* 0x000000ffff0a7224 */ /* 0x000fc400078e0018 */
[----:B------:R-:W-:Y:S02]  /*1e290*/  IMAD.MOV.U32 R11, RZ, RZ, R23 ;  /* 0x000000ffff0b7224 */ /* 0x000fe400078e0017 */
[----:B------:R-:W-:Y:S01]  /*1e2a0*/  IMAD.MOV.U32 R28, RZ, RZ, R16 ;  /* 0x000000ffff1c7224 */ /* 0x000fe200078e0010 */
[----:B------:R-:W-:Y:S04]  /*1e2b0*/  LDSM.16.M88.4 R24, [R20+0x5000] ;  /* 0x005000001418783b */ /* 0x000fe80000000200 */
        /* <DEDUP_REMOVED lines=24> */
[----:B---3--:R-:W-:Y:S01]  /*1e440*/  IMAD.MOV.U32 R10, RZ, RZ, R3 ;  /* 0x000000ffff0a7224 */ /* 0x008fe200078e0003 */
[----:B--2---:R-:W-:Y:S01]  /*1e450*/  STL.64 [R1+0x1648], R6 ;  /* 0x0016480601007387 */ /* 0x004fe20000100a00 */
[----:B------:R0:W-:Y:S03]  /*1e460*/  STL.64 [R1+0x1640], R4 ;  /* 0x0016400401007387 */ /* 0x0001e60000100a00 */
[----:B0-----:R-:W2:Y:S01]  /*1e470*/  LDL.LU R4, [R1+0x520] ;  /* 0x0005200001047983 */ /* 0x001ea20000300800 */
[----:B------:R-:W2:Y:S02]  /*1e480*/  LDL.LU R5, [R1+0x524] ;  /* 0x0005240001057983 */ /* 0x000ea40000300800 */
[----:B------:R-:W2:Y:S02]  /*1e490*/  LDL.LU R6, [R1+0x528] ;  /* 0x0005280001067983 */ /* 0x000ea40000300800 */
[----:B------:R-:W2:Y:S01]  /*1e4a0*/  LDL.LU R7, [R1+0x52c] ;  /* 0x00052c0001077983 */ /* 0x000ea20000300800 */
[----:B------:R-:W-:Y:S01]  /*1e4b0*/  STL.64 [R1+0x50], R16 ;  /* 0x0000501001007387 */ /* 0x000fe20000100a00 */
[----:B------:R-:W-:Y:S02]  /*1e4c0*/  STL.64 [R1+0x58], R18 ;  /* 0x0000581201007387 */ /* 0x000fe40000100a00 */
[----:B------:R-:W0:Y:S02]  /*1e4d0*/  LDSM.16.M88.4 R16, [R20+0x4000] ;  /* 0x004000001410783b */ /* 0x000e240000000200 */
[----:B0-----:R-:W-:Y:S02]  /*1e4e0*/  STL.64 [R1+0x40], R16 ;  /* 0x0000401001007387 */ /* 0x001fe40000100a00 */
[----:B------:R-:W-:Y:S02]  /*1e4f0*/  STL.64 [R1+0x48], R18 ;  /* 0x0000481201007387 */ /* 0x000fe40000100a00 */
[----:B------:R-:W-:-:S02]  /*1e500*/  IMAD.MOV.U32 R3, RZ, RZ, R17 ;  /* 0x000000ffff037224 */ /* 0x000fc400078e0011 */
[----:B------:R-:W0:Y:S02]  /*1e510*/  LDSM.16.M88.4 R16, [R20+0x6000] ;  /* 0x006000001410783b */ /* 0x000e240000000200 */
[----:B------:R-:W1:Y:S02]  /*1e520*/  LDSM.16.M88.4 R20, [R20+0x7000] ;  /* 0x007000001414783b */ /* 0x000e640000000200 */
[----:B0-----:R-:W-:Y:S02]  /*1e530*/  STL [R1+0x11cc], R18 ;  /* 0x0011cc1201007387 */ /* 0x001fe40000100800 */
[----:B------:R-:W-:Y:S02]  /*1e540*/  STL.64 [R1+0x10], R24 ;  /* 0x0000101801007387 */ /* 0x000fe40000100a00 */
[----:B------:R-:W-:Y:S02]  /*1e550*/  STL.64 [R1+0x18], R26 ;  /* 0x0000181a01007387 */ /* 0x000fe40000100a00 */
[----:B------:R-:W0:Y:S04]  /*1e560*/  LDSM.16.MT88.4 R24, [R29+0xa080] ;  /* 0x00a080001d18783b */ /* 0x000e280000004200 */
[----:B------:R-:W-:Y:S01]  /*1e570*/  STL [R1+0x11c8], R19 ;  /* 0x0011c81301007387 */ /* 0x000fe20000100800 */
[----:B-1----:R-:W-:Y:S02]  /*1e580*/  STL [R1+0x10f4], R22 ;  /* 0x0010f41601007387 */ /* 0x002fe40000100800 */
[----:B------:R-:W-:Y:S02]  /*1e590*/  STL [R1+0x10f0], R23 ;  /* 0x0010f01701007387 */ /* 0x000fe40000100800 */
[----:B------:R1:W-:Y:S02]  /*1e5a0*/  STL.64 [R1+0x1548], R20 ;  /* 0x0015481401007387 */ /* 0x0003e40000100a00 */
[----:B-1----:R-:W3:Y:S01]  /*1e5b0*/  LDL.LU R20, [R1+0x540] ;  /* 0x0005400001147983 */ /* 0x002ee20000300800 */
[----:B------:R-:W3:Y:S02]  /*1e5c0*/  LDL.LU R21, [R1+0x544] ;  /* 0x0005440001157983 */ /* 0x000ee40000300800 */
[----:B------:R-:W3:Y:S02]  /*1e5d0*/  LDL.LU R22, [R1+0x548] ;  /* 0x0005480001167983 */ /* 0x000ee40000300800 */
[----:B------:R-:W3:Y:S01]  /*1e5e0*/  LDL.LU R23, [R1+0x54c] ;  /* 0x00054c0001177983 */ /* 0x000ee20000300800 */
[----:B0-----:R-:W-:Y:S01]  /*1e5f0*/  STL.64 [R1+0x1538], R26 ;  /* 0x0015381a01007387 */ /* 0x001fe20000100a00 */
[----:B------:R0:W-:Y:S03]  /*1e600*/  STL.64 [R1+0x1530], R24 ;  /* 0x0015301801007387 */ /* 0x0001e60000100a00 */
[----:B0-----:R-:W3:Y:S01]  /*1e610*/  LDL.LU R24, [R1+0x660] ;  /* 0x0006600001187983 */ /* 0x001ee20000300800 */
[----:B------:R-:W3:Y:S02]  /*1e620*/  LDL.LU R25, [R1+0x664] ;  /* 0x0006640001197983 */ /* 0x000ee40000300800 */
[----:B------:R-:W3:Y:S02]  /*1e630*/  LDL.LU R26, [R1+0x668] ;  /* 0x00066800011a7983 */ /* 0x000ee40000300800 */
        /* <DEDUP_REMOVED lines=36> */
[----:B--2---:R-:W-:Y:S02]  /*1e880*/  HMMA.16816.F32 R8, R12, R10, R4 ;  /* 0x0000000a0c08723c */ /* 0x004fe40000001804 */
[----:B------:R-:W2:Y:S01]  /*1e890*/  LDL.LU.64 R6, [R1+0x15d0] ;  /* 0x0015d00001067983 */ /* 0x000ea20000300a00 */
[----:B------:R-:W2:Y:S11]  /*1e8a0*/  LDL.LU.64 R4, [R1+0x15c8] ;  /* 0x0015c80001047983 */ /* 0x000eb60000300a00 */
[----:B------:R-:W-:Y:S09]  /*1e8b0*/  @!UPT UIADD3 URZ, URZ, URZ, URZ ;  /* 0x0000003f3f3ff290 */ /* 0x000ff2000fffe03f */
[----:B------:R-:W-:Y:S01]  /*1e8c0*/  STL.64 [R1+0x20], R8 ;  /* 0x0000200801007387 */ /* 0x000fe20000100a00 */
[----:B------:R0:W-:Y:S03]  /*1e8d0*/  STL.64 [R1+0x28], R10 ;  /* 0x0000280a01007387 */ /* 0x0001e60000100a00 */
[----:B0-----:R-:W3:Y:S01]  /*1e8e0*/  LDL.LU.64 R10, [R1+0x15c0] ;  /* 0x0015c000010a7983 */ /* 0x001ee20000300a00 */
[----:B------:R-:W2:Y:S02]  /*1e8f0*/  LDL.LU.64 R8, [R1+0x15b8] ;  /* 0x0015b80001087983 */ /* 0x000ea40000300a00 */
[----:B----4-:R-:W-:-:S07]  /*1e900*/  IMAD.MOV.U32 R27, RZ, RZ, R0 ;  /* 0x000000ffff1b7224 */ /* 0x010fce00078e0000 */
[----:B---3--:R-:W-:Y:S11]  /*1e910*/  HMMA.16816.F32 R24, R12, R10, R24 ;  /* 0x0000000a0c18723c */ /* 0x008ff60000001818 */
[----:B------:R-:W-:Y:S11]  /*1e920*/  @!UPT UIADD3 URZ, URZ, URZ, URZ ;  /* 0x0000003f3f3ff290 */ /* 0x000ff6000fffe03f */
[----:B------:R-:W-:Y:S02]  /*1e930*/  @!UPT UIADD3 URZ, URZ, URZ, URZ ;  /* 0x0000003f3f3ff290 */ /* 0x000fe4000fffe03f */
[----:B------:R-:W-:Y:S02]  /*1e940*/  IMAD.MOV.U32 R18, RZ, RZ, R25 ;  /* 0x000000ffff127224 */ /* 0x000fe400078e0019 */
[----:B------:R-:W-:-:S05]  /*1e950*/  IMAD.MOV.U32 R19, RZ, RZ, R26 ;  /* 0x000000ffff137224 */ /* 0x000fca00078e001a */
[----:B------:R-:W-:Y:S01]  /*1e960*/  STL.64 [R1+0x1558], R18 ;  /* 0x0015581201007387 */ /* 0x000fe20000100a00 */
[----:B------:R-:W-:Y:S02]  /*1e970*/  STL.64 [R1+0x1550], R16 ;  /* 0x0015501001007387 */ /* 0x000fe40000100a00 */
[----:B--2---:R0:W-:Y:S02]  /*1e980*/  STL.64 [R1+0x1498], R8 ;  /* 0x0014980801007387 */ /* 0x0041e40000100a00 */
[----:B0-----:R-:W2:Y:S01]  /*1e990*/  LDL.LU R8, [R1+0x1e0] ;  /* 0x0001e00001087983 */ /* 0x001ea20000300800 */
[----:B------:R-:W2:Y:S02]  /*1e9a0*/  LDL.LU R9, [R1+0x1e4] ;  /* 0x0001e40001097983 */ /* 0x000ea40000300800 */
[----:B------:R-:W3:Y:S02]  /*1e9b0*/  LDL.LU R10, [R1+0x1e8] ;  /* 0x0001e800010a7983 */ /* 0x000ee40000300800 */
[----:B------:R-:W3:Y:S02]  /*1e9c0*/  LDL.LU R11, [R1+0x1ec] ;  /* 0x0001ec00010b7983 */ /* 0x000ee40000300800 */
[----:B------:R-:W-:-:S02]  /*1e9d0*/  IMAD.MOV.U32 R29, RZ, RZ, R24 ;  /* 0x000000ffff1d7224 */ /* 0x000fc400078e0018 */
[----:B------:R-:W-:Y:S01]  /*1e9e0*/  IMAD.MOV.U32 R0, RZ, RZ, R27 ;  /* 0x000000ffff007224 */ /* 0x000fe200078e001b */
[----:B------:R-:W4:Y:S01]  /*1e9f0*/  LDL.LU R24, [R1] ;  /* 0x0000000001187983 */ /* 0x000f220000300800 */
[----:B------:R-:W4:Y:S02]  /*1ea00*/  LDL.LU R25, [R1+0x4] ;  /* 0x0000040001197983 */ /* 0x000f240000300800 */
[----:B------:R-:W-:Y:S02]  /*1ea10*/  IMAD.MOV.U32 R26, RZ, RZ, R4 ;  /* 0x000000ffff1a7224 */ /* 0x000fe400078e0004 */
[----:B------:R-:W-:Y:S01]  /*1ea20*/  IMAD.MOV.U32 R27, RZ, RZ, R5 ;  /* 0x000000ffff1b7224 */ /* 0x000fe200078e0005 */
[----:B------:R-:W4:Y:S01]  /*1ea30*/  LDL.LU R4, [R1+0x15b0] ;  /* 0x0015b00001047983 */ /* 0x000f220000300800 */
[----:B------:R-:W4:Y:S03]  /*1ea40*/  LDL.LU R5, [R1+0x15ac] ;  /* 0x0015ac0001057983 */ /* 0x000f260000300800 */
[----:B---3--:R-:W-:Y:S01]  /*1ea50*/  STL.64 [R1+0x14a8], R10 ;  /* 0x0014a80a01007387 */ /* 0x008fe20000100a00 */
[----:B--2---:R0:W-:Y:S03]  /*1ea60*/  STL.64 [R1+0x14a0], R8 ;  /* 0x0014a00801007387 */ /* 0x0041e60000100a00 */
[----:B0-----:R-:W2:Y:S04]  /*1ea70*/  LDL.64 R8, [R1+0x10] ;  /* 0x0000100001087983 */ /* 0x001ea80000100a00 */
[----:B--2---:R0:W-:Y:S02]  /*1ea80*/  STL.64 [R1+0x1588], R8 ;  /* 0x0015880801007387 */ /* 0x0041e40000100a00 */
[----:B0-----:R-:W-:Y:S02]  /*1ea90*/  HMMA.16816.F32 R8, R12, R6, R20 ;  /* 0x000000060c08723c */ /* 0x001fe40000001814 */
[----:B------:R0:W-:Y:S05]  /*1eaa0*/  STL [R1+0x1300], R29 ;  /* 0x0013001d01007387 */ /* 0x0001ea0000100800 */
[----:B----4-:R-:W-:Y:S01]  /*1eab0*/  IMAD.MOV.U32 R14, RZ, RZ, R5 ;  /* 0x000000ffff0e7224 */ /* 0x010fe200078e0005 */
[----:B0-----:R-:W2:Y:S01]  /*1eac0*/  LDL R29, [R1+0xcb8] ;  /* 0x000cb800011d7983 */ /* 0x001ea20000100800 */
[----:B------:R-:W3:Y:S02]  /*1ead0*/  LDL.LU R12, [R1+0x1d0] ;  /* 0x0001d000010c7983 */ /* 0x000ee40000300800 */
[----:B------:R-:W-:Y:S11]  /*1eae0*/  IMAD.MOV.U32 R15, RZ, RZ, R4 ;  /* 0x000000ffff0f7224 */ /* 0x000ff600078e0004 */
[----:B------:R-:W-:Y:S01]  /*1eaf0*/  @!UPT UIADD3 URZ, URZ, URZ, URZ ;  /* 0x0000003f3f3ff290 */ /* 0x000fe2000fffe03f */
[----:B------:R0:W-:Y:S01]  /*1eb00*/  STL.64 [R1+0x3c0], R8 ;  /* 0x0003c00801007387 */ /* 0x0001e20000100a00 */
[----:B------:R-:W-:Y:S02]  /*1eb10*/  STL.64 [R1+0x3c8], R10 ;  /* 0x0003c80a01007387 */ /* 0x000fe40000100a00 */
[----:B------:R-:W3:Y:S02]  /*1eb20*/  LDL.LU R13, [R1+0x1d4] ;  /* 0x0001d400010d7983 */ /* 0x000ee40000300800 */
[----:B------:R-:W4:Y:S01]  /*1eb30*/  LDL.LU R5, [R1+0x15a8] ;  /* 0x0015a80001057983 */ /* 0x000f220000300800 */
[----:B------:R-:W4:Y:S04]  /*1eb40*/  LDL.LU R4, [R1+0x15a4] ;  /* 0x0015a40001047983 */ /* 0x000f280000300800 */
[----:B0-----:R-:W2:Y:S01]  /*1eb50*/  LDL.64 R8, [R1+0x80] ;  /* 0x0000800001087983 */ /* 0x001ea20000100a00 */
[----:B------:R-:W2:Y:S02]  /*1eb60*/  LDL.LU R16, [R1+0x510] ;  /* 0x0005100001107983 */ /* 0x000ea40000300800 */
[----:B------:R-:W2:Y:S02]  /*1eb70*/  LDL.LU R17, [R1+0x514] ;  /* 0x0005140001117983 */ /* 0x000ea40000300800 */
[----:B------:R-:W2:Y:S01]  /*1eb80*/  LDL.LU R18, [R1+0x518] ;  /* 0x0005180001127983 */ /* 0x000ea20000300800 */
[----:B------:R-:W2:Y:S04]  /*1eb90*/  LDL.LU R19, [R1+0x51c] ;  /* 0x00051c0001137983 */ /* 0x000ea80000300800 */
[----:B--2---:R-:W-:Y:S01]  /*1eba0*/  STL.64 [R1+0x1598], R18 ;  /* 0x0015981201007387 */ /* 0x004fe20000100a00 */
[----:B------:R0:W-:Y:S03]  /*1ebb0*/  STL.64 [R1+0x1590], R16 ;  /* 0x0015901001007387 */ /* 0x0001e60000100a00 */
[----:B0-----:R-:W2:Y:S01]  /*1ebc0*/  LDL.LU R16, [R1+0x530] ;  /* 0x0005300001107983 */ /* 0x001ea20000300800 */
[----:B------:R-:W2:Y:S02]  /*1ebd0*/  LDL.LU R17, [R1+0x534] ;  /* 0x0005340001117983 */ /* 0x000ea40000300800 */
[----:B------:R-:W2:Y:S02]  /*1ebe0*/  LDL.LU R18, [R1+0x538] ;  /* 0x0005380001127983 */ /* 0x000ea40000300800 */
[----:B------:R-:W2:Y:S01]  /*1ebf0*/  LDL.LU R19, [R1+0x53c] ;  /* 0x00053c0001137983 */ /* 0x000ea20000300800 */
[----:B------:R-:W-:Y:S01]  /*1ec00*/  STL.64 [R1+0x14b8], R14 ;  /* 0x0014b80e01007387 */ /* 0x000fe20000100a00 */
[----:B---3--:R0:W-:Y:S03]  /*1ec10*/  STL.64 [R1+0x14b0], R12 ;  /* 0x0014b00c01007387 */ /* 0x0081e60000100a00 */
[----:B0-----:R-:W3:Y:S01]  /*1ec20*/  LDL.LU R12, [R1+0x1f0] ;  /* 0x0001f000010c7983 */ /* 0x001ee20000300800 */
[----:B------:R-:W3:Y:S02]  /*1ec30*/  LDL.LU R13, [R1+0x1f4] ;  /* 0x0001f400010d7983 */ /* 0x000ee40000300800 */
[----:B------:R-:W2:Y:S02]  /*1ec40*/  LDL.LU R14, [R1+0x1f8] ;  /* 0x0001f800010e7983 */ /* 0x000ea40000300800 */
[----:B------:R-:W2:Y:S01]  /*1ec50*/  LDL.LU R15, [R1+0x1fc] ;  /* 0x0001fc00010f7983 */ /* 0x000ea20000300800 */
[----:B------:R-:W2:Y:S01]  /*1ec60*/  LDL.LU R6, [R1+0x228] ;  /* 0x0002280001067983 */ /* 0x000ea20000300800 */
[----:B------:R-:W2:Y:S03]  /*1ec70*/  LDL.LU R7, [R1+0x22c] ;  /* 0x00022c0001077983 */ /* 0x000ea60000300800 */
[----:B--2---:R-:W-:Y:S01]  /*1ec80*/  STL.64 [R1+0x14f8], R6 ;  /* 0x0014f80601007387 */ /* 0x004fe20000100a00 */
[----:B----4-:R0:W-:Y:S03]  /*1ec90*/  STL.64 [R1+0x14f0], R4 ;  /* 0x0014f00401007387 */ /* 0x0101e60000100a00 */
[----:B0-----:R-:W2:Y:S01]  /*1eca0*/  LDL.LU R4, [R1+0x240] ;  /* 0x0002400001047983 */ /* 0x001ea20000300800 */
[----:B------:R-:W2:Y:S02]  /*1ecb0*/  LDL.LU R5, [R1+0x244] ;  /* 0x0002440001057983 */ /* 0x000ea40000300800 */
[----:B------:R-:W4:Y:S02]  /*1ecc0*/  LDL.LU R6, [R1+0x248] ;  /* 0x0002480001067983 */ /* 0x000f240000300800 */
[----:B------:R-:W4:Y:S01]  /*1ecd0*/  LDL.LU R7, [R1+0x24c] ;  /* 0x00024c0001077983 */ /* 0x000f220000300800 */
[----:B------:R-:W2:Y:S01]  /*1ece0*/  LDL.64 R20, [R1+0x60] ;  /* 0x0000600001147983 */ /* 0x000ea20000100a00 */
[----:B------:R-:W-:Y:S03]  /*1ecf0*/  HMMA.16816.F32 R16, R24, R8, R16 ;  /* 0x000000081810723c */ /* 0x000fe60000001810 */
[----:B----4-:R-:W-:Y:S01]  /*1ed00*/  STL.64 [R1+0x1508], R6 ;  /* 0x0015080601007387 */ /* 0x010fe20000100a00 */
[----:B--2---:R0:W-:Y:S03]  /*1ed10*/  STL.64 [R1+0x1500], R4 ;  /* 0x0015000401007387 */ /* 0x0041e60000100a00 */
[----:B0-----:R-:W2:Y:S04]  /*1ed20*/  LDL R4, [R1+0x70] ;  /* 0x0000700001047983 */ /* 0x001ea80000100800 */
[----:B------:R-:W2:Y:S01]  /*1ed30*/  LDL R5, [R1+0x74] ;  /* 0x0000740001057983 */ /* 0x000ea20000100800 */
[----:B------:R-:W-:Y:S02]  /*1ed40*/  STL.64 [R1+0x14c8], R14 ;  /* 0x0014c80e01007387 */ /* 0x000fe40000100a00 */
[----:B---3--:R0:W-:Y:S02]  /*1ed50*/  STL.64 [R1+0x14c0], R12 ;  /* 0x0014c00c01007387 */ /* 0x0081e40000100a00 */
[----:B0-----:R-:W3:Y:S01]  /*1ed60*/  LDL R12, [R1+0x40] ;  /* 0x00004000010c7983 */ /* 0x001ee20000100800 */
[----:B------:R-:W-:-:S02]  /*1ed70*/  IMAD.MOV.U32 R13, RZ, RZ, R3 ;  /* 0x000000ffff0d7224 */ /* 0x000fc400078e0003 */
[----:B------:R-:W4:Y:S03]  /*1ed80*/  LDL.LU R3, [R1+0x15a0] ;  /* 0x0015a00001037983 */ /* 0x000f260000300800 */
[----:B---3--:R-:W-:Y:S01]  /*1ed90*/  STL.64 [R1+0x1570], R12 ;  /* 0x0015700c01007387 */ /* 0x008fe20000100a00 */
[----:B------:R-:W-:Y:S02]  /*1eda0*/  STL.64 [R1+0x520], R16 ;  /* 0x0005201001007387 */ /* 0x000fe40000100a00 */
[----:B------:R0:W-:Y:S02]  /*1edb0*/  STL.64 [R1+0x528], R18 ;  /* 0x0005281201007387 */ /* 0x0001e40000100a00 */
[----:B0-----:R-:W2:Y:S01]  /*1edc0*/  LDL.LU.64 R18, [R1+0x1598] ;  /* 0x0015980001127983 */ /* 0x001ea20000300a00 */
[----:B------:R-:W2:Y:S02]  /*1edd0*/  LDL.LU.64 R16, [R1+0x1590] ;  /* 0x0015900001107983 */ /* 0x000ea40000300a00 */
[----:B------:R-:W-:-:S02]  /*1ede0*/  IMAD.MOV.U32 R13, RZ, RZ, R2 ;  /* 0x000000ffff0d7224 */ /* 0x000fc400078e0002 */
[----:B------:R-:W-:Y:S02]  /*1edf0*/  IMAD.MOV.U32 R6, RZ, RZ, R8 ;  /* 0x000000ffff067224 */ /* 0x000fe400078e0008 */
[----:B------:R-:W-:Y:S02]  /*1ee00*/  IMAD.MOV.U32 R2, RZ, RZ, R9 ;  /* 0x000000ffff027224 */ /* 0x000fe400078e0009 */
[----:B------:R-:W3:Y:S01]  /*1ee10*/  LDL.LU.64 R8, [R1+0x1588] ;  /* 0x0015880001087983 */ /* 0x000ee20000300a00 */
[----:B--2---:R-:W-:Y:S11]  /*1ee20*/  HMMA.16816.F32 R16, R24, R4, R16 ;  /* 0x000000041810723c */ /* 0x004ff60000001810 */
[----:B------:R-:W-:Y:S11]  /*1ee30*/  @!UPT UIADD3 URZ, URZ, URZ, URZ ;  /* 0x0000003f3f3ff290 */ /* 0x000ff6000fffe03f */
[----:B------:R-:W-:Y:S01]  /*1ee40*/  @!UPT UIADD3 URZ, URZ, URZ, URZ ;  /* 0x0000003f3f3ff290 */ /* 0x000fe2000fffe03f */
[----:B------:R0:W-:Y:S01]  /*1ee50*/  STL.64 [R1+0x510], R16 ;  /* 0x0005101001007387 */ /* 0x0001e20000100a00 */
[----:B------:R1:W-:Y:S03]  /*1ee60*/  STL.64 [R1+0x518], R18 ;  /* 0x0005181201007387 */ /* 0x0003e60000100a00 */
[----:B0-----:R-:W2:Y:S01]  /*1ee70*/  LDL.LU R16, [R1+0x4d0] ;  /* 0x0004d00001107983 */ /* 0x001ea20000300800 */
[----:B------:R-:W2:Y:S02]  /*1ee80*/  LDL.LU R17, [R1+0x4d4] ;  /* 0x0004d40001117983 */ /* 0x000ea40000300800 */
[----:B-1----:R-:W2:Y:S02]  /*1ee90*/  LDL.LU R18, [R1+0x4d8] ;  /* 0x0004d80001127983 */ /* 0x002ea40000300800 */
[----:B------:R-:W2:Y:S02]  /*1eea0*/  LDL.LU R19, [R1+0x4dc] ;  /* 0x0004dc0001137983 */ /* 0x000ea40000300800 */
        /* <DEDUP_REMOVED lines=11> */
[----:B------:R-:W2:Y:S01]  /*1ef60*/  LDL.LU R19, [R1+0x4fc] ;  /* 0x0004fc0001137983 */ /* 0x000ea20000300800 */
[----:B------:R0:W-:Y:S02]  /*1ef70*/  STL.64 [R1+0x1518], R4 ;  /* 0x0015180401007387 */ /* 0x0001e40000100a00 */
[----:B0-----:R-:W-:-:S02]  /*1ef80*/  IMAD.MOV.U32 R4, RZ, RZ, R6 ;  /* 0x000000ffff047224 */ /* 0x001fc400078e0006 */
[----:B------:R-:W-:-:S05]  /*1ef90*/  IMAD.MOV.U32 R5, RZ, RZ, R2 ;  /* 0x000000ffff057224 */ /* 0x000fca00078e0002 */
[----:B------:R0:W-:Y:S04]  /*1efa0*/  STL.64 [R1+0x1540], R4 ;  /* 0x0015400401007387 */ /* 0x0001e80000100a00 */
[----:B0-----:R-:W3:Y:S01]  /*1efb0*/  LDL.LU R4, [R1+0x500] ;  /* 0x0005000001047983 */ /* 0x001ee20000300800 */
[----:B------:R-:W3:Y:S02]  /*1efc0*/  LDL.LU R5, [R1+0x504] ;  /* 0x0005040001057983 */ /* 0x000ee40000300800 */
[----:B------:R-:W3:Y:S02]  /*1efd0*/  LDL.LU R6, [R1+0x508] ;  /* 0x0005080001067983 */ /* 0x000ee40000300800 */
[----:B------:R-:W3:Y:S02]  /*1efe0*/  LDL.LU R7, [R1+0x50c] ;  /* 0x00050c0001077983 */ /* 0x000ee40000300800 */
[----:B------:R-:W-:-:S02]  /*1eff0*/  IMAD.MOV.U32 R12, RZ, RZ, R28 ;  /* 0x000000ffff0c7224 */ /* 0x000fc400078e001c */
[----:B------:R-:W-:Y:S02]  /*1f000*/  IMAD.MOV.U32 R10, RZ, RZ, R20 ;  /* 0x000000ffff0a7224 */ /* 0x000fe400078e0014 */
[----:B------:R-:W-:-:S03]  /*1f010*/  IMAD.MOV.U32 R2, RZ, RZ, R21 ;  /* 0x000000ffff027224 */ /* 0x000fc600078e0015 */
[C---:B--2---:R-:W-:Y:S08]  /*1f020*/  HMMA.16816.F32 R12, R24.reuse, R12, R16 ;  /* 0x0000000c180c723c */ /* 0x044ff00000001810 */
[C---:B---3--:R-:W-:Y:S11]  /*1f030*/  HMMA.16816.F32 R4, R24.reuse, R20, R4 ;  /* 0x000000141804723c */ /* 0x048ff60000001804 */
[----:B------:R-:W-:Y:S11]  /*1f040*/  @!UPT UIADD3 URZ, URZ, URZ, URZ ;  /* 0x0000003f3f3ff290 */ /* 0x000ff6000fffe03f */
[----:B------:R-:W-:Y:S01]  /*1f050*/  @!UPT UIADD3 URZ, URZ, URZ, URZ ;  /* 0x0000003f3f3ff290 */ /* 0x000fe2000fffe03f */
[----:B------:R0:W-:Y:S01]  /*1f060*/  STL.64 [R1+0x500], R4 ;  /* 0x0005000401007387 */ /* 0x0001e20000100a00 */
[----:B------:R1:W-:Y:S02]  /*1f070*/  STL.64 [R1+0x508], R6 ;  /* 0x0005080601007387 */ /* 0x0003e40000100a00 */
[----:B------:R-:W2:Y:S02]  /*1f080*/  LDL.LU R20, [R1+0x4c0] ;  /* 0x0004c00001147983 */ /* 0x000ea40000300800 */
[----:B------:R-:W2:Y:S01]  /*1f090*/  LDL.LU R21, [R1+0x4c4] ;  /* 0x0004c40001157983 */ /* 0x000ea20000300800 */
[----:B------:R-:W2:Y:S01]  /*1f0a0*/  LDL.LU R22, [R1+0x4c8] ;  /* 0x0004c80001167983 */ /* 0x000ea20000300800 */
[----:B------:R-:W2:Y:S03]  /*1f0b0*/  LDL.LU R23, [R1+0x4cc] ;  /* 0x0004cc0001177983 */ /* 0x000ea60000300800 */
[----:B0-----:R-:W3:Y:S01]  /*1f0c0*/  LDL.LU R4, [R1+0x4b0] ;  /* 0x0004b00001047983 */ /* 0x001ee20000300800 */
[----:B------:R-:W3:Y:S02]  /*1f0d0*/  LDL.LU R5, [R1+0x4b4] ;  /* 0x0004b40001057983 */ /* 0x000ee40000300800 */
[----:B-1----:R-:W3:Y:S02]  /*1f0e0*/  LDL.LU R6, [R1+0x4b8] ;  /* 0x0004b80001067983 */ /* 0x002ee40000300800 */
[----:B------:R-:W2:Y:S01]  /*1f0f0*/  LDL.LU.64 R18, [R1+0x1580] ;  /* 0x0015800001127983 */ /* 0x000ea20000300a00 */
[----:B------:R-:W2:Y:S01]  /*1f100*/  LDL.LU.64 R16, [R1+0x1578] ;  /* 0x0015780001107983 */ /* 0x000ea20000300a00 */
[----:B------:R0:W-:Y:S02]  /*1f110*/  STL.64 [R1+0x4f0], R12 ;  /* 0x0004f00c01007387 */ /* 0x0001e40000100a00 */
[----:B------:R-:W-:Y:S01]  /*1f120*/  STL.64 [R1+0x4f8], R14 ;  /* 0x0004f80e01007387 */ /* 0x000fe20000100a00 */
[----:B0-----:R-:W2:Y:S01]  /*1f130*/  LDL.LU.64 R12, [R1+0x1570] ;  /* 0x00157000010c7983 */ /* 0x001ea20000300a00 */
[----:B----4-:R-:W-:Y:S01]  /*1f140*/  IMAD.MOV.U32 R7, RZ, RZ, R3 ;  /* 0x000000ffff077224 */ /* 0x010fe200078e0003 */
[----:B--2---:R-:W-:Y:S11]  /*1f150*/  HMMA.16816.F32 R16, R24, R12, R16 ;  /* 0x0000000c1810723c */ /* 0x004ff60000001810 */
[----:B------:R-:W-:Y:S11]  /*1f160*/  @!UPT UIADD3 URZ, URZ, URZ, URZ ;  /* 0x0000003f3f3ff290 */ /* 0x000ff6000fffe03f */
[----:B------:R-:W-:Y:S01]  /*1f170*/  @!UPT UIADD3 URZ, URZ, URZ, URZ ;  /* 0x0000003f3f3ff290 */ /* 0x000fe2000fffe03f */
[----:B------:R-:W-:Y:S01]  /*1f180*/  STL.64 [R1+0x4e0], R16 ;  /* 0x0004e01001007387 */ /* 0x000fe20000100a00 */
[----:B------:R0:W-:Y:S02]  /*1f190*/  STL [R1+0x4e8], R18 ;  /* 0x0004e81201007387 */ /* 0x0001e40000100800 */
[----:B------:R-:W-:Y:S02]  /*1f1a0*/  IMAD.MOV.U32 R3, RZ, RZ, R19 ;  /* 0x000000ffff037224 */ /* 0x000fe400078e0013 */
[----:B0-----:R-:W2:Y:S01]  /*1f1b0*/  LDL.LU.64 R18, [R1+0x1568] ;  /* 0x0015680001127983 */ /* 0x001ea20000300a00 */
[----:B------:R-:W2:Y:S02]  /*1f1c0*/  LDL.LU.64 R16, [R1+0x1560] ;  /* 0x0015600001107983 */ /* 0x000ea40000300a00 */
[----:B------:R0:W-:Y:S02]  /*1f1d0*/  STL.64 [R1+0x14d8], R12 ;  /* 0x0014d80c01007387 */ /* 0x0001e40000100a00 */
[----:B0-----:R-:W-:-:S02]  /*1f1e0*/  IMAD.MOV.U32 R12, RZ, RZ, R10 ;  /* 0x000000ffff0c7224 */ /* 0x001fc400078e000a */
[----:B------:R-:W-:-:S05]  /*1f1f0*/  IMAD.MOV.U32 R13, RZ, RZ, R2 ;  /* 0x000000ffff0d7224 */ /* 0x000fca00078e0002 */
[----:B------:R0:W-:Y:S04]  /*1f200*/  STL.64 [R1+0x1510], R12 ;  /* 0x0015100c01007387 */ /* 0x0001e80000100a00 */
[----:B0-----:R-:W4:Y:S01]  /*1f210*/  LDL.LU R12, [R1+0x430] ;  /* 0x00043000010c7983 */ /* 0x001f220000300800 */
[----:B------:R-:W4:Y:S02]  /*1f220*/  LDL.LU R13, [R1+0x434] ;  /* 0x00043400010d7983 */ /* 0x000f240000300800 */
[----:B------:R-:W3:Y:S02]  /*1f230*/  LDL.LU R14, [R1+0x438] ;  /* 0x00043800010e7983 */ /* 0x000ee40000300800 */
[----:B------:R-:W3:Y:S01]  /*1f240*/  LDL.LU R15, [R1+0x43c] ;  /* 0x00043c00010f7983 */ /* 0x000ee20000300800 */
[C---:B--2---:R-:W-:Y:S01]  /*1f250*/  HMMA.16816.F32 R16, R24.reuse, R8, R16 ;  /* 0x000000081810723c */ /* 0x044fe20000001810 */
[----:B---3--:R-:W-:Y:S01]  /*1f260*/  STL.64 [R1+0x1528], R14 ;  /* 0x0015280e01007387 */ /* 0x008fe20000100a00 */
[----:B----4-:R0:W-:Y:S03]  /*1f270*/  STL.64 [R1+0x1520], R12 ;  /* 0x0015200c01007387 */ /* 0x0101e60000100a00 */
[----:B0-----:R-:W2:Y:S01]  /*1f280*/  LDL.LU R12, [R1+0x440] ;  /* 0x00044000010c7983 */ /* 0x001ea20000300800 */
[----:B------:R-:W2:Y:S02]  /*1f290*/  LDL.LU R13, [R1+0x444] ;  /* 0x00044400010d7983 */ /* 0x000ea40000300800 */
[----:B------:R-:W2:Y:S02]  /*1f2a0*/  LDL.LU R14, [R1+0x448] ;  /* 0x00044800010e7983 */ /* 0x000ea40000300800 */
[----:B------:R-:W2:Y:S01]  /*1f2b0*/  LDL.LU R15, [R1+0x44c] ;  /* 0x00044c00010f7983 */ /* 0x000ea20000300800 */
[----:B------:R-:W-:Y:S11]  /*1f2c0*/  STL [R1+0x1138], R3 ;  /* 0x0011380301007387 */ /* 0x000ff60000100800 */
[----:B------:R-:W-:Y:S01]  /*1f2d0*/  @!UPT UIADD3 URZ, URZ, URZ, URZ ;  /* 0x0000003f3f3ff290 */ /* 0x000fe2000fffe03f */
[----:B------:R-:W-:Y:S02]  /*1f2e0*/  STL.64 [R1+0x4d0], R16 ;  /* 0x0004d01001007387 */ /* 0x000fe40000100a00 */
[----:B------:R0:W-:Y:S02]  /*1f2f0*/  STL.64 [R1+0x4d8], R18 ;  /* 0x0004d81201007387 */ /* 0x0001e40000100a00 */
[----:B0-----:R-:W3:Y:S01]  /*1f300*/  LDL.LU.64 R18, [R1+0x1558] ;  /* 0x0015580001127983 */ /* 0x001ee20000300a00 */
[----:B------:R-:W4:Y:S02]  /*1f310*/  LDL.LU.64 R16, [R1+0x1550] ;  /* 0x0015500001107983 */ /* 0x000f240000300a00 */
[----:B------:R0:W-:Y:S02]  /*1f320*/  STL.64 [R1+0x14d0], R8 ;  /* 0x0014d00801007387 */ /* 0x0001e40000100a00 */
[----:B0-----:R-:W2:Y:S01]  /*1f330*/  LDL.LU R8, [R1+0x210] ;  /* 0x0002100001087983 */ /* 0x001ea20000300800 */
[----:B------:R-:W2:Y:S02]  /*1f340*/  LDL.LU R9, [R1+0x214] ;  /* 0x0002140001097983 */ /* 0x000ea40000300800 */
[----:B------:R-:W2:Y:S02]  /*1f350*/  LDL.LU R10, [R1+0x218] ;  /* 0x00021800010a7983 */ /* 0x000ea40000300800 */
[----:B------:R-:W2:Y:S01]  /*1f360*/  LDL.LU R11, [R1+0x21c] ;  /* 0x00021c00010b7983 */ /* 0x000ea20000300800 */
[----:B----4-:R-:W-:Y:S01]  /*1f370*/  HMMA.16816.F32 R20, R24, R16, R20 ;  /* 0x000000101814723c */ /* 0x010fe20000001814 */
[----:B--2---:R-:W-:Y:S01]  /*1f380*/  STL.64 [R1+0x14e8], R10 ;  /* 0x0014e80a01007387 */ /* 0x004fe20000100a00 */
[----:B------:R0:W-:Y:S03]  /*1f390*/  STL.64 [R1+0x14e0], R8 ;  /* 0x0014e00801007387 */ /* 0x0001e60000100a00 */
[----:B0-----:R-:W2:Y:S11]  /*1f3a0*/  LDL.64 R8, [R1+0x50] ;  /* 0x0000500001087983 */ /* 0x001eb60000100a00 */
[----:B------:R-:W-:Y:S07]  /*1f3b0*/  @!UPT UIADD3 URZ, URZ, URZ, URZ ;  /* 0x0000003f3f3ff290 */ /* 0x000fee000fffe03f */
[----:B------:R0:W-:Y:S02]  /*1f3c0*/  STL.64 [R1+0x4c0], R20 ;  /* 0x0004c01401007387 */ /* 0x0001e40000100a00 */
[----:B------:R-:W-:Y:S01]  /*1f3d0*/  STL [R1+0x4c8], R22 ;  /* 0x0004c81601007387 */ /* 0x000fe20000100800 */
[----:B0-----:R-:W4:Y:S01]  /*1f3e0*/  LDL.LU.64 R20, [R1+0x1548] ;  /* 0x0015480001147983 */ /* 0x001f220000300a00 */
[----:B------:R-:W-:-:S05]  /*1f3f0*/  IMAD.MOV.U32 R3, RZ, RZ, R23 ;  /* 0x000000ffff037224 */ /* 0x000fca00078e0017 */
[----:B------:R-:W-:Y:S01]  /*1f400*/  STL [R1+0x113c], R3 ;  /* 0x00113c0301007387 */ /* 0x000fe20000100800 */
[----:B----4-:R-:W-:Y:S03]  /*1f410*/  HMMA.16816.F32 R24, R24, R20, R4 ;  /* 0x000000141818723c */ /* 0x010fe60000001804 */
[----:B------:R-:W4:Y:S11]  /*1f420*/  LDL.LU.64 R4, [R1+0x1540] ;  /* 0x0015400001047983 */ /* 0x000f360000300a00 */
[----:B------:R-:W-:Y:S09]  /*1f430*/  @!UPT UIADD3 URZ, URZ, URZ, URZ ;  /* 0x0000003f3f3ff290 */ /* 0x000ff2000fffe03f */
[----:B------:R-:W-:Y:S01]  /*1f440*/  STL.64 [R1+0x4b0], R24 ;  /* 0x0004b01801007387 */ /* 0x000fe20000100a00 */
[----:B------:R0:W-:Y:S03]  /*1f450*/  STL.64 [R1+0x4b8], R26 ;  /* 0x0004b81a01007387 */ /* 0x0001e60000100a00 */
[----:B0-----:R-:W4:Y:S01]  /*1f460*/  LDL.LU.64 R26, [R1+0x1538] ;  /* 0x00153800011a7983 */ /* 0x001f220000300a00 */
[----:B------:R-:W4:Y:S02]  /*1f470*/  LDL.LU.64 R24, [R1+0x1530] ;  /* 0x0015300001187983 */ /* 0x000f240000300a00 */
[C---:B----4-:R-:W-:Y:S01]  /*1f480*/  HMMA.16816.F32 R4, R24.reuse, R4, R12 ;  /* 0x000000041804723c */ /* 0x050fe2000000180c */
[----:B------:R-:W4:Y:S01]  /*1f490*/  LDL.LU.64 R14, [R1+0x1528] ;  /* 0x00152800010e7983 */ /* 0x000f220000300a00 */
[----:B------:R-:W4:Y:S11]  /*1f4a0*/  LDL.LU.64 R12, [R1+0x1520] ;  /* 0x00152000010c7983 */ /* 0x000f360000300a00 */
[----:B------:R-:W-:Y:S10]  /*1f4b0*/  @!UPT UIADD3 URZ, URZ, URZ, URZ ;  /* 0x0000003f3f3ff290 */ /* 0x000ff4000fffe03f */
[----:B------:R0:W-:Y:S04]  /*1f4c0*/  STL.64 [R1+0x440], R4 ;  /* 0x0004400401007387 */ /* 0x0001e80000100a00 */
[----:B0-----:R-:W4:Y:S01]  /*1f4d0*/  LDL.LU.64 R4, [R1+0x1518] ;  /* 0x0015180001047983 */ /* 0x001f220000300a00 */
[----:B------:R-:W-:Y:S02]  /*1f4e0*/  IMAD.MOV.U32 R22, RZ, RZ, R6 ;  /* 0x000000ffff167224 */ /* 0x000fe400078e0006 */
[----:B------:R-:W-:Y:S02]  /*1f4f0*/  IMAD.MOV.U32 R23, RZ, RZ, R7 ;  /* 0x000000ffff177224 */ /* 0x000fe400078e0007 */
[C---:B----4-:R-:W-:Y:S01]  /*1f500*/  HMMA.16816.F32 R4, R24.reuse, R4, R12 ;  /* 0x000000041804723c */ /* 0x050fe2000000180c */
[----:B------:R-:W4:Y:S11]  /*1f510*/  LDL.LU.64 R12, [R1+0x1510] ;  /* 0x00151000010c7983 */ /* 0x000f360000300a00 */
[----:B------:R-:W-:Y:S11]  /*1f520*/  @!UPT UIADD3 URZ, URZ, URZ, URZ ;  /* 0x0000003f3f3ff290 */ /* 0x000ff6000fffe03f */
[----:B------:R-:W-:Y:S01]  /*1f530*/  STL.64 [R1+0x400], R4 ;  /* 0x0004000401007387 */ /* 0x000fe20000100a00 */
[----:B------:R0:W-:Y:S03]  /*1f540*/  STL.64 [R1+0x408], R6 ;  /* 0x0004080601007387 */ /* 0x0001e60000100a00 */
[----:B0-----:R-:W4:Y:S01]  /*1f550*/  LDL.LU.64 R6, [R1+0x1508] ;  /* 0x0015080001067983 */ /* 0x001f220000300a00 */
[----:B------:R-:W4:Y:S02]  /*1f560*/  LDL.LU.64 R4, [R1+0x1500] ;  /* 0x0015000001047983 */ /* 0x000f240000300a00 */
[C---:B----4-:R-:W-:Y:S01]  /*1f570*/  HMMA.16816.F32 R12, R24.reuse, R12, R4 ;  /* 0x0000000c180c723c */ /* 0x050fe20000001804 */
[----:B------:R-:W2:Y:S01]  /*1f580*/  LDL.LU.64 R6, [R1+0x14f8] ;  /* 0x0014f80001067983 */ /* 0x000ea20000300a00 */
[----:B------:R-:W2:Y:S11]  /*1f590*/  LDL.LU.64 R4, [R1+0x14f0] ;  /* 0x0014f00001047983 */ /* 0x000eb60000300a00 */
[----:B------:R-:W-:Y:S10]  /*1f5a0*/  @!UPT UIADD3 URZ, URZ, URZ, URZ ;  /* 0x0000003f3f3ff290 */ /* 0x000ff4000fffe03f */
[----:B------:R-:W-:Y:S01]  /*1f5b0*/  STL.64 [R1+0x3f0], R12 ;  /* 0x0003f00c01007387 */ /* 0x000fe20000100a00 */
[----:B------:R2:W-:Y:S02]  /*1f5c0*/  STL.64 [R1+0x3f8], R14 ;  /* 0x0003f80e01007387 */ /* 0x0005e40000100a00 */
[----:B------:R-:W4:Y:S01]  /*1f5d0*/  LDL.LU.64 R10, [R1+0x14e8] ;  /* 0x0014e800010a7983 */ /* 0x000f220000300a00 */
[----:B--2---:R-:W-:Y:S07]  /*1f5e0*/  HMMA.16816.F32 R12, R24, R8, R4 ;  /* 0x00000008180c723c */ /* 0x004fee0000001804 */
[----:B------:R-:W-:-:S02]  /*1f5f0*/  IMAD.MOV.U32 R5, RZ, RZ, R8 ;  /* 0x000000ffff057224 */ /* 0x000fc400078e0008 */
[----:B------:R-:W-:Y:S02]  /*1f600*/  IMAD.MOV.U32 R4, RZ, RZ, R9 ;  /* 0x000000ffff047224 */ /* 0x000fe400078e0009 */
[----:B------:R-:W4:Y:S11]  /*1f610*/  LDL.LU.64 R8, [R1+0x14e0] ;  /* 0x0014e00001087983 */ /* 0x000f360000300a00 */
[----:B------:R-:W-:Y:S01]  /*1f620*/  @!UPT UIADD3 URZ, URZ, URZ, URZ ;  /* 0x0000003f3f3ff290 */ /* 0x000fe2000fffe03f */
[----:B------:R0:W-:Y:S01]  /*1f630*/  STL.64 [R1+0x3e0], R12 ;  /* 0x0003e00c01007387 */ /* 0x0001e20000100a00 */
[----:B------:R4:W-:Y:S03]  /*1f640*/  STL [R1+0x3e8], R14 ;  /* 0x0003e80e01007387 */ /* 0x0009e60000100800 */
[----:B0-----:R-:W4:Y:S01]  /*1f650*/  LDL.LU.64 R12, [R1+0x14d8] ;  /* 0x0014d800010c7983 */ /* 0x001f220000300a00 */
[----:B------:R-:W-:Y:S02]  /*1f660*/  IMAD.MOV.U32 R3, RZ, RZ, R15 ;  /* 0x000000ffff037224 */ /* 0x000fe400078e000f */
[C---:B----4-:R-:W-:Y:S01]  /*1f670*/  HMMA.16816.F32 R12, R24.reuse, R12, R8 ;  /* 0x0000000c180c723c */ /* 0x050fe20000001808 */
[----:B------:R-:W2:Y:S11]  /*1f680*/  LDL.LU.64 R8, [R1+0x14d0] ;  /* 0x0014d00001087983 */ /* 0x000eb60000300a00 */
[----:B------:R-:W-:Y:S11]  /*1f690*/  @!UPT UIADD3 URZ, URZ, URZ, URZ ;  /* 0x0000003f3f3ff290 */ /* 0x000ff6000fffe03f */
[----:B------:R-:W-:Y:S01]  /*1f6a0*/  STL.64 [R1+0x3b0], R12 ;  /* 0x0003b00c01007387 */ /* 0x000fe20000100a00 */
[----:B------:R0:W-:Y:S03]  /*1f6b0*/  STL.64 [R1+0x3b8], R14 ;  /* 0x0003b80e01007387 */ /* 0x0001e60000100a00 */
[----:B0-----:R-:W4:Y:S01]  /*1f6c0*/  LDL.LU.64 R14, [R1+0x14c8] ;  /* 0x0014c800010e7983 */ /* 0x001f220000300a00 */
[----:B------:R-:W4:Y:S02]  /*1f6d0*/  LDL.LU.64 R12, [R1+0x14c0] ;  /* 0x0014c000010c7983 */ /* 0x000f240000300a00 */
[----:B--2---:R-:W-:Y:S02]  /*1f6e0*/  IMAD.MOV.U32 R2, RZ, RZ, R8 ;  /* 0x000000ffff027224 */ /* 0x004fe400078e0008 */
[----:B------:R-:W-:Y:S01]  /*1f6f0*/  IMAD.MOV.U32 R28, RZ, RZ, R9 ;  /* 0x000000ffff1c7224 */ /* 0x000fe200078e0009 */
[C---:B----4-:R-:W-:Y:S11]  /*1f700*/  HMMA.16816.F32 R12, R24.reuse, R8, R12 ;  /* 0x00000008180c723c */ /* 0x050ff6000000180c */
        /* <DEDUP_REMOVED lines=8> */
[C---:B----4-:R-:W-:Y:S08]  /*1f790*/  HMMA.16816.F32 R8, R24.reuse, R16, R8 ;  /* 0x000000101808723c */ /* 0x050ff00000001808 */
[----:B--2---:R-:W-:Y:S11]  /*1f7a0*/  HMMA.16816.F32 R12, R24, R20, R12 ;  /* 0x00000014180c723c */ /* 0x004ff6000000180c */
[----:B------:R-:W-:Y:S04]  /*1f7b0*/  @!UPT UIADD3 URZ, URZ, URZ, URZ ;  /* 0x0000003f3f3ff290 */ /* 0x000fe8000fffe03f */
[----:B------:R0:W-:Y:S01]  /*1f7c0*/  STL.64 [R1+0x380], R8 ;  /* 0x0003800801007387 */ /* 0x0001e20000100a00 */
[----:B------:R-:W-:Y:S03]  /*1f7d0*/  STL.64 [R1+0x388], R10 ;  /* 0x0003880a01007387 */ /* 0x000fe60000100a00 */
[----:B0-----:R-:W2:Y:S01]  /*1f7e0*/  LDL.LU.64 R8, [R1+0x1498] ;  /* 0x0014980001087983 */ /* 0x001ea20000300a00 */
[----:B---3--:R-:W-:Y:S02]  /*1f7f0*/  STL.64 [R1+0x1430], R18 ;  /* 0x0014301201007387 */ /* 0x008fe40000100a00 */
[----:B------:R0:W-:Y:S02]  /*1f800*/  STL.64 [R1+0x1428], R16 ;  /* 0x0014281001007387 */ /* 0x0001e40000100a00 */
[----:B0-----:R-:W3:Y:S01]  /*1f810*/  LDL.LU R16, [R1+0x610] ;  /* 0x0006100001107983 */ /* 0x001ee20000300800 */
[----:B------:R-:W-:Y:S02]  /*1f820*/  STL.64 [R1+0x300], R12 ;  /* 0x0003000c01007387 */ /* 0x000fe40000100a00 */
[----:B------:R-:W-:Y:S02]  /*1f830*/  STL.64 [R1+0x308], R14 ;  /* 0x0003080e01007387 */ /* 0x000fe40000100a00 */
[----:B------:R-:W3:Y:S01]  /*1f840*/  LDL.LU R17, [R1+0x614] ;  /* 0x0006140001117983 */ /* 0x000ee20000300800 */
[----:B------:R-:W4:Y:S01]  /*1f850*/  LDL.LU R18, [R1+0x618] ;  /* 0x0006180001127983 */ /* 0x000f220000300800 */
[----:B------:R-:W4:Y:S02]  /*1f860*/  LDL.LU R19, [R1+0x61c] ;  /* 0x00061c0001137983 */ /* 0x000f240000300800 */
[----:B------:R-:W-:-:S02]  /*1f870*/  IMAD.MOV.U32 R24, RZ, RZ, R5 ;  /* 0x000000ffff187224 */ /* 0x000fc400078e0005 */
[----:B------:R-:W-:Y:S01]  /*1f880*/  IMAD.MOV.U32 R25, RZ, RZ, R4 ;  /* 0x000000ffff197224 */ /* 0x000fe200078e0004 */
[----:B------:R-:W-:Y:S04]  /*1f890*/  LDSM.16.MT88.4 R12, [R29+0xa000] ;  /* 0x00a000001d0c783b */ /* 0x000fe80000004200 */
[----:B--2---:R-:W-:Y:S04]  /*1f8a0*/  LDSM.16.MT88.4 R4, [R9+0xa000] ;  /* 0x00a000000904783b */ /* 0x004fe80000004200 */
[----:B----4-:R-:W-:Y:S01]  /*1f8b0*/  STL.64 [R1+0x1458], R18 ;  /* 0x0014581201007387 */ /* 0x010fe20000100a00 */
[----:B---3--:R0:W-:Y:S03]  /*1f8c0*/  STL.64 [R1+0x1450], R16 ;  /* 0x0014501001007387 */ /* 0x0081e60000100a00 */
[----:B0-----:R-:W2:Y:S04]  /*1f8d0*/  LDL.64 R16, [R1+0x60] ;  /* 0x0000600001107983 */ /* 0x001ea80000100a00 */
[----:B--2---:R0:W-:Y:S04]  /*1f8e0*/  STL.64 [R1+0x1470], R16 ;  /* 0x0014701001007387 */ /* 0x0041e80000100a00 */
[----:B0-----:R-:W2:Y:S04]  /*1f8f0*/  LDL.64 R16, [R1+0x70] ;  /* 0x0000700001107983 */ /* 0x001ea80000100a00 */
[----:B--2---:R0:W-:Y:S04]  /*1f900*/  STL.64 [R1+0x1488], R16 ;  /* 0x0014881001007387 */ /* 0x0041e80000100a00 */
[----:B0-----:R-:W2:Y:S01]  /*1f910*/  LDL.64 R16, [R1+0x80] ;  /* 0x0000800001107983 */ /* 0x001ea20000100a00 */
[----:B------:R-:W-:Y:S02]  /*1f920*/  STL.64 [R1+0x1420], R22 ;  /* 0x0014201601007387 */ /* 0x000fe40000100a00 */
[----:B------:R0:W-:Y:S02]  /*1f930*/  STL.64 [R1+0x1418], R20 ;  /* 0x0014181401007387 */ /* 0x0001e40000100a00 */
[----:B0-----:R-:W3:Y:S01]  /*1f940*/  LDL.LU R20, [R1+0x620] ;  /* 0x0006200001147983 */ /* 0x001ee20000300800 */
[----:B------:R-:W3:Y:S02]  /*1f950*/  LDL.LU R21, [R1+0x624] ;  /* 0x0006240001157983 */ /* 0x000ee40000300800 */
[----:B------:R-:W4:Y:S02]  /*1f960*/  LDL.LU R22, [R1+0x628] ;  /* 0x0006280001167983 */ /* 0x000f240000300800 */
[----:B------:R-:W-:-:S02]  /*1f970*/  IMAD.MOV.U32 R23, RZ, RZ, R8 ;  /* 0x000000ffff177224 */ /* 0x000fc400078e0008 */
[----:B------:R-:W2:Y:S04]  /*1f980*/  LDL.LU R8, [R1+0x1490] ;  /* 0x0014900001087983 */ /* 0x000ea80000300800 */
[----:B----4-:R-:W-:Y:S01]  /*1f990*/  STL.64 [R1+0x1468], R22 ;  /* 0x0014681601007387 */ /* 0x010fe20000100a00 */
[----:B---3--:R0:W-:Y:S03]  /*1f9a0*/  STL.64 [R1+0x1460], R20 ;  /* 0x0014601401007387 */ /* 0x0081e60000100a00 */
[----:B0-----:R-:W3:Y:S01]  /*1f9b0*/  LDL.LU R20, [R1+0x630] ;  /* 0x0006300001147983 */ /* 0x001ee20000300800 */
[----:B------:R-:W3:Y:S02]  /*1f9c0*/  LDL.LU R21, [R1+0x634] ;  /* 0x0006340001157983 */ /* 0x000ee40000300800 */
[----:B------:R-:W4:Y:S02]  /*1f9d0*/  LDL.LU R22, [R1+0x638] ;  /* 0x0006380001167983 */ /* 0x000f240000300800 */
[----:B------:R-:W4:Y:S02]  /*1f9e0*/  LDL.LU R23, [R1+0x63c] ;  /* 0x00063c0001177983 */ /* 0x000f240000300800 */
[----:B----4-:R2:W-:Y:S02]  /*1f9f0*/  STL.64 [R1+0x1480], R22 ;  /* 0x0014801601007387 */ /* 0x0105e40000100a00 */
[----:B--2---:R-:W-:-:S02]  /*1fa00*/  IMAD.MOV.U32 R23, RZ, RZ, R8 ;  /* 0x000000ffff177224 */ /* 0x004fc400078e0008 */
[----:B------:R-:W0:Y:S04]  /*1fa10*/  LDSM.16.MT88.4 R8, [R9+0xa080] ;  /* 0x00a080000908783b */ /* 0x000e280000004200 */
[----:B---3--:R1:W-:Y:S04]  /*1fa20*/  STL.64 [R1+0x1478], R20 ;  /* 0x0014781401007387 */ /* 0x0083e80000100a00 */
[----:B-1----:R-:W2:Y:S01]  /*1fa30*/  LDL.LU R20, [R1+0x640] ;  /* 0x0006400001147983 */ /* 0x002ea20000300800 */
[----:B------:R-:W2:Y:S02]  /*1fa40*/  LDL.LU R21, [R1+0x644] ;  /* 0x0006440001157983 */ /* 0x000ea40000300800 */
[----:B------:R-:W2:Y:S01]  /*1fa50*/  LDL.LU R22, [R1+0x648] ;  /* 0x0006480001167983 */ /* 0x000ea20000300800 */
[----:B0-----:R-:W-:Y:S01]  /*1fa60*/  STL.64 [R1+0x1410], R10 ;  /* 0x0014100a01007387 */ /* 0x001fe20000100a00 */
[----:B------:R0:W-:Y:S03]  /*1fa70*/  STL.64 [R1+0x1408], R8 ;  /* 0x0014080801007387 */ /* 0x0001e60000100a00 */
[----:B0-----:R-:W3:Y:S01]  /*1fa80*/  LDL.LU R8, [R1+0x650] ;  /* 0x0006500001087983 */ /* 0x001ee20000300800 */
[----:B------:R-:W3:Y:S02]  /*1fa90*/  LDL.LU R9, [R1+0x654] ;  /* 0x0006540001097983 */ /* 0x000ee40000300800 */
[----:B------:R-:W3:Y:S02]  /*1faa0*/  LDL.LU R10, [R1+0x658] ;  /* 0x00065800010a7983 */ /* 0x000ee40000300800 */
[----:B------:R-:W3:Y:S01]  /*1fab0*/  LDL.LU R11, [R1+0x65c] ;  /* 0x00065c00010b7983 */ /* 0x000ee20000300800 */
[----:B------:R-:W-:Y:S01]  /*1fac0*/  STL.64 [R1+0x1390], R14 ;  /* 0x0013900e01007387 */ /* 0x000fe20000100a00 */
[----:B------:R0:W-:Y:S03]  /*1fad0*/  STL.64 [R1+0x1388], R12 ;  /* 0x0013880c01007387 */ /* 0x0001e60000100a00 */
[----:B0-----:R-:W4:Y:S01]  /*1fae0*/  LDL.LU R12, [R1+0x160] ;  /* 0x00016000010c7983 */ /* 0x001f220000300800 */
[----:B------:R-:W4:Y:S02]  /*1faf0*/  LDL.LU R13, [R1+0x164] ;  /* 0x00016400010d7983 */ /* 0x000f240000300800 */
[----:B------:R-:W2:Y:S02]  /*1fb00*/  LDL.LU R14, [R1+0x168] ;  /* 0x00016800010e7983 */ /* 0x000ea40000300800 */
[----:B------:R-:W2:Y:S01]  /*1fb10*/  LDL.LU R15, [R1+0x16c] ;  /* 0x00016c00010f7983 */ /* 0x000ea20000300800 */
[C---:B---3--:R-:W-:Y:S01]  /*1fb20*/  HMMA.16816.F32 R8, R4.reuse, R16, R8 ;  /* 0x000000100408723c */ /* 0x048fe20000001808 */
[----:B--2---:R-:W-:Y:S01]  /*1fb30*/  STL.64 [R1+0x13a0], R14 ;  /* 0x0013a00e01007387 */ /* 0x004fe20000100a00 */
[----:B----4-:R0:W-:Y:S03]  /*1fb40*/  STL.64 [R1+0x1398], R12 ;  /* 0x0013980c01007387 */ /* 0x0101e60000100a00 */
[----:B0-----:R-:W2:Y:S11]  /*1fb50*/  LDL.64 R12, [R1+0x40] ;  /* 0x00004000010c7983 */ /* 0x001eb60000100a00 */
[----:B------:R-:W-:Y:S07]  /*1fb60*/  @!UPT UIADD3 URZ, URZ, URZ, URZ ;  /* 0x0000003f3f3ff290 */ /* 0x000fee000fffe03f */
[----:B------:R0:W-:Y:S02]  /*1fb70*/  STL.64 [R1+0x370], R8 ;  /* 0x0003700801007387 */ /* 0x0001e40000100a00 */
[----:B------:R1:W-:Y:S02]  /*1fb80*/  STL.64 [R1+0x378], R10 ;  /* 0x0003780a01007387 */ /* 0x0003e40000100a00 */
[----:B0-----:R-:W-:Y:S02]  /*1fb90*/  IMAD.MOV.U32 R9, RZ, RZ, R16 ;  /* 0x000000ffff097224 */ /* 0x001fe400078e0010 */
[----:B------:R-:W-:Y:S02]  /*1fba0*/  IMAD.MOV.U32 R8, RZ, RZ, R17 ;  /* 0x000000ffff087224 */ /* 0x000fe400078e0011 */
[----:B------:R-:W3:Y:S02]  /*1fbb0*/  LDL.LU.64 R16, [R1+0x1488] ;  /* 0x0014880001107983 */ /* 0x000ee40000300a00 */
[----:B---3--:R-:W-:Y:S01]  /*1fbc0*/  HMMA.16816.F32 R20, R4, R16, R20 ;  /* 0x000000100414723c */ /* 0x008fe20000001814 */
[----:B-1----:R-:W-:-:S02]  /*1fbd0*/  IMAD.MOV.U32 R11, RZ, RZ, R16 ;  /* 0x000000ffff0b7224 */ /* 0x002fc400078e0010 */
[----:B------:R-:W-:Y:S11]  /*1fbe0*/  IMAD.MOV.U32 R10, RZ, RZ, R17 ;  /* 0x000000ffff0a7224 */ /* 0x000ff600078e0011 */
[----:B------:R-:W-:Y:S09]  /*1fbf0*/  @!UPT UIADD3 URZ, URZ, URZ, URZ ;  /* 0x0000003f3f3ff290 */ /* 0x000ff2000fffe03f */
[----:B------:R-:W-:Y:S01]  /*1fc00*/  STL.64 [R1+0x360], R20 ;  /* 0x0003601401007387 */ /* 0x000fe20000100a00 */
[----:B------:R0:W-:Y:S03]  /*1fc10*/  STL.64 [R1+0x368], R22 ;  /* 0x0003681601007387 */ /* 0x0001e60000100a00 */
[----:B0-----:R-:W3:Y:S01]  /*1fc20*/  LDL.LU.64 R22, [R1+0x1480] ;  /* 0x0014800001167983 */ /* 0x001ee20000300a00 */
[----:B------:R-:W3:Y:S02]  /*1fc30*/  LDL.LU.64 R20, [R1+0x1478] ;  /* 0x0014780001147983 */ /* 0x000ee40000300a00 */
        /* <DEDUP_REMOVED lines=9> */
[----:B------:R-:W-:Y:S01]  /*1fcd0*/  IMAD.MOV.U32 R14, RZ, RZ, R17 ;  /* 0x000000ffff0e7224 */ /* 0x000fe200078e0011 */
[----:B------:R-:W2:Y:S01]  /*1fce0*/  LDL.LU.64 R18, [R1+0x1458] ;  /* 0x0014580001127983 */ /* 0x000ea20000300a00 */
[----:B------:R-:W2:Y:S02]  /*1fcf0*/  LDL.LU.64 R16, [R1+0x1450] ;  /* 0x0014500001107983 */ /* 0x000ea40000300a00 */
[----:B------:R0:W-:Y:S01]  /*1fd00*/  STL.64 [R1+0x13c0], R24 ;  /* 0x0013c01801007387 */ /* 0x0001e20000100a00 */
[----:B---3--:R-:W-:Y:S07]  /*1fd10*/  HMMA.16816.F32 R20, R4, R24, R20 ;  /* 0x000000180414723c */ /* 0x008fee0000001814 */
[----:B0-----:R-:W-:-:S02]  /*1fd20*/  IMAD.MOV.U32 R24, RZ, RZ, R15 ;  /* 0x000000ffff187224 */ /* 0x001fc400078e000f */
[----:B------:R-:W-:Y:S11]  /*1fd30*/  IMAD.MOV.U32 R25, RZ, RZ, R14 ;  /* 0x000000ffff197224 */ /* 0x000ff600078e000e */
[----:B------:R-:W-:Y:S03]  /*1fd40*/  @!UPT UIADD3 URZ, URZ, URZ, URZ ;  /* 0x0000003f3f3ff290 */ /* 0x000fe6000fffe03f */
[----:B------:R-:W-:Y:S01]  /*1fd50*/  STL.64 [R1+0x340], R20 ;  /* 0x0003401401007387 */ /* 0x000fe20000100a00 */
[----:B------:R2:W-:Y:S02]  /*1fd60*/  STL.64 [R1+0x348], R22 ;  /* 0x0003481601007387 */ /* 0x0005e40000100a00 */
[----:B--2---:R-:W-:Y:S01]  /*1fd70*/  HMMA.16816.F32 R20, R4, R12, R16 ;  /* 0x0000000c0414723c */ /* 0x004fe20000001810 */
[----:B------:R0:W-:Y:S06]  /*1fd80*/  STL.64 [R1+0x13d8], R24 ;  /* 0x0013d81801007387 */ /* 0x0001ec0000100a00 */
[----:B------:R-:W-:-:S02]  /*1fd90*/  IMAD.MOV.U32 R16, RZ, RZ, R2 ;  /* 0x000000ffff107224 */ /* 0x000fc400078e0002 */
[----:B0-----:R-:W-:Y:S02]  /*1fda0*/  IMAD.MOV.U32 R24, RZ, RZ, R11 ;  /* 0x000000ffff187224 */ /* 0x001fe400078e000b */
[----:B------:R-:W-:Y:S02]  /*1fdb0*/  IMAD.MOV.U32 R25, RZ, RZ, R10 ;  /* 0x000000ffff197224 */ /* 0x000fe400078e000a */
[----:B------:R-:W-:-:S03]  /*1fdc0*/  IMAD.MOV.U32 R17, RZ, RZ, R28 ;  /* 0x000000ffff117224 */ /* 0x000fc600078e001c */
[----:B------:R-:W-:Y:S01]  /*1fdd0*/  STL.64 [R1+0x13f0], R24 ;  /* 0x0013f01801007387 */ /* 0x000fe20000100a00 */
[----:B------:R-:W2:Y:S06]  /*1fde0*/  LDL.LU R2, [R1+0x144c] ;  /* 0x00144c0001027983 */ /* 0x000eac0000300800 */
[----:B------:R0:W-:Y:S01]  /*1fdf0*/  STL.64 [R1+0x330], R20 ;  /* 0x0003301401007387 */ /* 0x0001e20000100a00 */
[----:B------:R1:W-:Y:S02]  /*1fe00*/  STL.64 [R1+0x338], R22 ;  /* 0x0003381601007387 */ /* 0x0003e40000100a00 */
[----:B------:R-:W3:Y:S01]  /*1fe10*/  LDL.LU R28, [R1+0x1448] ;  /* 0x00144800011c7983 */ /* 0x000ee20000300800 */
[----:B0-----:R-:W4:Y:S01]  /*1fe20*/  LDL.LU R20, [R1+0x5f0] ;  /* 0x0005f00001147983 */ /* 0x001f220000300800 */
[----:B------:R-:W4:Y:S02]  /*1fe30*/  LDL.LU R21, [R1+0x5f4] ;  /* 0x0005f40001157983 */ /* 0x000f240000300800 */
[----:B-1----:R-:W2:Y:S02]  /*1fe40*/  LDL.LU R22, [R1+0x5f8] ;  /* 0x0005f80001167983 */ /* 0x002ea40000300800 */
[----:B------:R-:W2:Y:S02]  /*1fe50*/  LDL.LU R23, [R1+0x5fc] ;  /* 0x0005fc0001177983 */ /* 0x000ea40000300800 */
[----:B------:R-:W-:-:S02]  /*1fe60*/  IMAD.MOV.U32 R25, RZ, RZ, R8 ;  /* 0x000000ffff197224 */ /* 0x000fc400078e0008 */
[----:B------:R-:W-:Y:S01]  /*1fe70*/  IMAD.MOV.U32 R24, RZ, RZ, R9 ;  /* 0x000000ffff187224 */ /* 0x000fe200078e0009 */
[----:B--2---:R-:W-:Y:S01]  /*1fe80*/  STL.64 [R1+0x1440], R22 ;  /* 0x0014401601007387 */ /* 0x004fe20000100a00 */
[----:B----4-:R0:W-:Y:S03]  /*1fe90*/  STL.64 [R1+0x1438], R20 ;  /* 0x0014381401007387 */ /* 0x0101e60000100a00 */
[----:B0-----:R-:W2:Y:S01]  /*1fea0*/  LDL.LU R20, [R1+0x600] ;  /* 0x0006000001147983 */ /* 0x001ea20000300800 */
[----:B------:R-:W2:Y:S02]  /*1feb0*/  LDL.LU R21, [R1+0x604] ;  /* 0x0006040001157983 */ /* 0x000ea40000300800 */
[----:B------:R-:W2:Y:S02]  /*1fec0*/  LDL.LU R22, [R1+0x608] ;  /* 0x0006080001167983 */ /* 0x000ea40000300800 */
[----:B------:R-:W2:Y:S01]  /*1fed0*/  LDL.LU R23, [R1+0x60c] ;  /* 0x00060c0001177983 */ /* 0x000ea20000300800 */
[----:B------:R-:W4:Y:S01]  /*1fee0*/  LDL.LU R8, [R1+0x4a0] ;  /* 0x0004a00001087983 */ /* 0x000f220000300800 */
[----:B------:R-:W4:Y:S02]  /*1fef0*/  LDL.LU R9, [R1+0x4a4] ;  /* 0x0004a40001097983 */ /* 0x000f240000300800 */
[----:B------:R-:W4:Y:S02]  /*1ff00*/  LDL.LU R10, [R1+0x4a8] ;  /* 0x0004a800010a7983 */ /* 0x000f240000300800 */
[----:B------:R-:W4:Y:S01]  /*1ff10*/  LDL.LU R11, [R1+0x4ac] ;  /* 0x0004ac00010b7983 */ /* 0x000f220000300800 */
[----:B------:R0:W-:Y:S04]  /*1ff20*/  STL.64 [R1+0x13b8], R12 ;  /* 0x0013b80c01007387 */ /* 0x0001e80000100a00 */
        /* <DEDUP_REMOVED lines=10> */
[C---:B------:R-:W-:Y:S01]  /*1ffd0*/  HMMA.16816.F32 R16, R4.reuse, R16, R20 ;  /* 0x000000100410723c */ /* 0x040fe20000001814 */
        /* <DEDUP_REMOVED lines=12> */
[----:B------:R-:W2:Y:S01]  /*200a0*/  LDL.LU.64 R22, [R1+0x1440] ;  /* 0x0014400001167983 */ /* 0x000ea20000300a00 */
[----:B------:R-:W2:Y:S02]  /*200b0*/  LDL.LU.64 R20, [R1+0x1438] ;  /* 0x0014380001147983 */ /* 0x000ea40000300a00 */
[----:B------:R-:W-:Y:S02]  /*200c0*/  STL.64 [R1+0x320], R16 ;  /* 0x0003201001007387 */ /* 0x000fe40000100a00 */
[----:B------:R0:W-:Y:S02]  /*200d0*/  STL.64 [R1+0x328], R18 ;  /* 0x0003281201007387 */ /* 0x0001e40000100a00 */
[----:B0-----:R-:W2:Y:S01]  /*200e0*/  LDL.LU.64 R18, [R1+0x1430] ;  /* 0x0014300001127983 */ /* 0x001ea20000300a00 */
[----:B------:R-:W2:Y:S02]  /*200f0*/  LDL.LU.64 R16, [R1+0x1428] ;  /* 0x0014280001107983 */ /* 0x000ea40000300a00 */
[C---:B--2---:R-:W-:Y:S11]  /*20100*/  HMMA.16816.F32 R20, R4.reuse, R16, R20 ;  /* 0x000000100414723c */ /* 0x044ff60000001814 */
[----:B------:R-:W-:Y:S11]  /*20110*/  @!UPT UIADD3 URZ, URZ, URZ, URZ ;  /* 0x0000003f3f3ff290 */ /* 0x000ff6000fffe03f */
[----:B------:R-:W-:Y:S01]  /*20120*/  @!UPT UIADD3 URZ, URZ, URZ, URZ ;  /* 0x0000003f3f3ff290 */ /* 0x000fe2000fffe03f */
[----:B------:R-:W-:Y:S01]  /*20130*/  STL.64 [R1+0x310], R20 ;  /* 0x0003101401007387 */ /* 0x000fe20000100a00 */
[----:B------:R0:W-:Y:S03]  /*20140*/  STL.64 [R1+0x318], R22 ;  /* 0x0003181601007387 */ /* 0x0001e60000100a00 */
[----:B0-----:R-:W2:Y:S01]  /*20150*/  LDL.LU.64 R22, [R1+0x1420] ;  /* 0x0014200001167983 */ /* 0x001ea20000300a00 */
[----:B------:R-:W4:Y:S02]  /*20160*/  LDL.LU.64 R20, [R1+0x1418] ;  /* 0x0014180001147983 */ /* 0x000f240000300a00 */
[----:B------:R-:W-:Y:S02]  /*20170*/  STL.64 [R1+0x13b0], R18 ;  /* 0x0013b01201007387 */ /* 0x000fe40000100a00 */
[----:B------:R0:W-:Y:S02]  /*20180*/  STL.64 [R1+0x13a8], R16 ;  /* 0x0013a81001007387 */ /* 0x0001e40000100a00 */
[----:B0-----:R-:W2:Y:S01]  /*20190*/  LDL.LU R16, [R1+0x180] ;  /* 0x0001800001107983 */ /* 0x001ea20000300800 */
[----:B------:R-:W2:Y:S02]  /*201a0*/  LDL.LU R17, [R1+0x184] ;  /* 0x0001840001117983 */ /* 0x000ea40000300800 */
[----:B------:R-:W2:Y:S02]  /*201b0*/  LDL.LU R18, [R1+0x188] ;  /* 0x0001880001127983 */ /* 0x000ea40000300800 */
[----:B------:R-:W2:Y:S01]  /*201c0*/  LDL.LU R19, [R1+0x18c] ;  /* 0x00018c0001137983 */ /* 0x000ea20000300800 */
        /* <DEDUP_REMOVED lines=8> */
[----:B-1----:R-:W2:Y:S02]  /*20250*/  LDL.LU R6, [R1+0x178] ;  /* 0x0001780001067983 */ /* 0x002ea40000300800 */
[----:B------:R-:W2:Y:S01]  /*20260*/  LDL.LU R7, [R1+0x17c] ;  /* 0x00017c0001077983 */ /* 0x000ea20000300800 */
[C---:B----4-:R-:W-:Y:S01]  /*20270*/  HMMA.16816.F32 R24, R8.reuse, R24, R12 ;  /* 0x000000180818723c */ /* 0x050fe2000000180c */
[----:B------:R-:W4:Y:S01]  /*20280*/  LDL.LU.64 R14, [R1+0x1400] ;  /* 0x00140000010e7983 */ /* 0x000f220000300a00 */
[----:B------:R-:W4:Y:S11]  /*20290*/  LDL.LU.64 R12, [R1+0x13f8] ;  /* 0x0013f800010c7983 */ /* 0x000f360000300a00 */
[----:B------:R-:W-:Y:S10]  /*202a0*/  @!UPT UIADD3 URZ, URZ, URZ, URZ ;  /* 0x0000003f3f3ff290 */ /* 0x000ff4000fffe03f */
[----:B------:R0:W-:Y:S01]  /*202b0*/  STL.64 [R1+0x2e0], R24 ;  /* 0x0002e01801007387 */ /* 0x0001e20000100a00 */
[----:B------:R4:W-:Y:S03]  /*202c0*/  STL.64 [R1+0x2e8], R26 ;  /* 0x0002e81a01007387 */ /* 0x0009e60000100a00 */
[----:B0-----:R-:W4:Y:S02]  /*202d0*/  LDL.LU.64 R24, [R1+0x13f0] ;  /* 0x0013f00001187983 */ /* 0x001f240000300a00 */
[C---:B----4-:R-:W-:Y:S02]  /*202e0*/  HMMA.16816.F32 R24, R8.reuse, R24, R12 ;  /* 0x000000180818723c */ /* 0x050fe4000000180c */
[----:B------:R-:W4:Y:S01]  /*202f0*/  LDL.LU.64 R14, [R1+0x13e8] ;  /* 0x0013e800010e7983 */ /* 0x000f220000300a00 */
[----:B------:R-:W4:Y:S11]  /*20300*/  LDL.LU.64 R12, [R1+0x13e0] ;  /* 0x0013e000010c7983 */ /* 0x000f360000300a00 */
[----:B------:R-:W-:Y:S09]  /*20310*/  @!UPT UIADD3 URZ, URZ, URZ, URZ ;  /* 0x0000003f3f3ff290 */ /* 0x000ff2000fffe03f */
        /* <DEDUP_REMOVED lines=10> */
[----:B----4-:R-:W-:Y:S02]  /*203c0*/  HMMA.16816.F32 R24, R8, R24, R12 ;  /* 0x000000180818723c */ /* 0x010fe4000000180c */
[----:B------:R-:W2:Y:S11]  /*203d0*/  LDL.LU.64 R12, [R1+0x13b8] ;  /* 0x0013b800010c7983 */ /* 0x000eb60000300a00 */
[----:B------:R-:W-:Y:S10]  /*203e0*/  @!UPT UIADD3 URZ, URZ, URZ, URZ ;  /* 0x0000003f3f3ff290 */ /* 0x000ff4000fffe03f */
[----:B------:R0:W-:Y:S01]  /*203f0*/  STL.64 [R1+0x2a0], R24 ;  /* 0x0002a01801007387 */ /* 0x0001e20000100a00 */
[----:B------:R1:W-:Y:S03]  /*20400*/  STL.64 [R1+0x2a8], R26 ;  /* 0x0002a81a01007387 */ /* 0x0003e60000100a00 */
[----:B0-----:R-:W4:Y:S01]  /*20410*/  LDL.LU R24, [R1+0x2c0] ;  /* 0x0002c00001187983 */ /* 0x001f220000300800 */
[----:B------:R-:W4:Y:S02]  /*20420*/  LDL.LU R25, [R1+0x2c4] ;  /* 0x0002c40001197983 */ /* 0x000f240000300800 */
[----:B-1----:R-:W2:Y:S02]  /*20430*/  LDL.LU R26, [R1+0x2c8] ;  /* 0x0002c800011a7983 */ /* 0x002ea40000300800 */
[----:B------:R-:W2:Y:S02]  /*20440*/  LDL.LU R27, [R1+0x2cc] ;  /* 0x0002cc00011b7983 */ /* 0x000ea40000300800 */
[----:B--2---:R-:W-:Y:S01]  /*20450*/  STL.64 [R1+0x1270], R26 ;  /* 0x0012701a01007387 */ /* 0x004fe20000100a00 */
[----:B----4-:R0:W-:Y:S03]  /*20460*/  STL.64 [R1+0x1268], R24 ;  /* 0x0012681801007387 */ /* 0x0101e60000100a00 */
[----:B0-----:R-:W2:Y:S01]  /*20470*/  LDL.LU R24, [R1+0x580] ;  /* 0x0005800001187983 */ /* 0x001ea20000300800 */
[----:B------:R-:W2:Y:S02]  /*20480*/  LDL.LU R25, [R1+0x584] ;  /* 0x0005840001197983 */ /* 0x000ea40000300800 */
[----:B---3--:R-:W-:-:S02]  /*20490*/  IMAD.MOV.U32 R26, RZ, RZ, R28 ;  /* 0x000000ffff1a7224 */ /* 0x008fc400078e001c */
[----:B------:R-:W-:Y:S01]  /*204a0*/  IMAD.MOV.U32 R27, RZ, RZ, R2 ;  /* 0x000000ffff1b7224 */ /* 0x000fe200078e0002 */
[C---:B------:R-:W-:Y:S04]  /*204b0*/  HMMA.16816.F32 R16, R8.reuse, R12, R16 ;  /* 0x0000000c0810723c */ /* 0x040fe80000001810 */
[----:B------:R-:W-:Y:S01]  /*204c0*/  STL.64 [R1+0x1280], R26 ;  /* 0x0012801a01007387 */ /* 0x000fe20000100a00 */
[----:B------:R-:W-:Y:S02]  /*204d0*/  IMAD.MOV.U32 R28, RZ, RZ, R12 ;  /* 0x000000ffff1c7224 */ /* 0x000fe400078e000c */
[----:B------:R-:W-:Y:S01]  /*204e0*/  IMAD.MOV.U32 R2, RZ, RZ, R13 ;  /* 0x000000ffff027224 */ /* 0x000fe200078e000d */
[----:B--2---:R0:W-:Y:S04]  /*204f0*/  STL.64 [R1+0x1278], R24 ;  /* 0x0012781801007387 */ /* 0x0041e80000100a00 */
[----:B0-----:R-:W2:Y:S11]  /*20500*/  LDL.LU.64 R24, [R1+0x10] ;  /* 0x0000100001187983 */ /* 0x001eb60000300a00 */
[----:B------:R-:W-:Y:S02]  /*20510*/  STL.64 [R1+0x290], R16 ;  /* 0x0002901001007387 */ /* 0x000fe40000100a00 */
[----:B------:R0:W-:Y:S02]  /*20520*/  STL.64 [R1+0x298], R18 ;  /* 0x0002981201007387 */ /* 0x0001e40000100a00 */
[----:B0-----:R-:W3:Y:S01]  /*20530*/  LDL.LU.64 R18, [R1+0x13b0] ;  /* 0x0013b00001127983 */ /* 0x001ee20000300a00 */
[----:B------:R-:W4:Y:S02]  /*20540*/  LDL.LU.64 R16, [R1+0x13a8] ;  /* 0x0013a80001107983 */ /* 0x000f240000300a00 */
[----:B------:R-:W4:Y:S02]  /*20550*/  LDL.LU.64 R14, [R1+0x13a0] ;  /* 0x0013a000010e7983 */ /* 0x000f240000300a00 */
[----:B------:R-:W4:Y:S01]  /*20560*/  LDL.LU.64 R12, [R1+0x1398] ;  /* 0x00139800010c7983 */ /* 0x000f220000300a00 */
[C---:B--2---:R-:W-:Y:S01]  /*20570*/  HMMA.16816.F32 R4, R8.reuse, R24, R4 ;  /* 0x000000180804723c */ /* 0x044fe20000001804 */
[----:B------:R-:W-:Y:S11]  /*20580*/  STL.64 [R1+0x1360], R24 ;  /* 0x0013601801007387 */ /* 0x000ff60000100a00 */
[----:B------:R-:W-:Y:S11]  /*20590*/  @!UPT UIADD3 URZ, URZ, URZ, URZ ;  /* 0x0000003f3f3ff290 */ /* 0x000ff6000fffe03f */
[----:B------:R-:W-:Y:S01]  /*205a0*/  STL.64 [R1+0x270], R4 ;  /* 0x0002700401007387 */ /* 0x000fe20000100a00 */
[----:B------:R4:W-:Y:S02]  /*205b0*/  STL.64 [R1+0x278], R6 ;  /* 0x0002780601007387 */ /* 0x0009e40000100a00 */
[----:B----4-:R-:W-:Y:S01]  /*205c0*/  HMMA.16816.F32 R4, R8, R16, R12 ;  /* 0x000000100804723c */ /* 0x010fe2000000180c */
[----:B------:R-:W2:Y:S11]  /*205d0*/  LDL.LU R12, [R1+0xe0] ;  /* 0x0000e000010c7983 */ /* 0x000eb60000300800 */
[----:B------:R-:W-:Y:S11]  /*205e0*/  @!UPT UIADD3 URZ, URZ, URZ, URZ ;  /* 0x0000003f3f3ff290 */ /* 0x000ff6000fffe03f */
[----:B------:R-:W-:Y:S01]  /*205f0*/  STL.64 [R1+0x260], R4 ;  /* 0x0002600401007387 */ /* 0x000fe20000100a00 */
[----:B------:R-:W-:Y:S02]  /*20600*/  STL.64 [R1+0x268], R6 ;  /* 0x0002680601007387 */ /* 0x000fe40000100a00 */
[----:B------:R-:W2:Y:S02]  /*20610*/  LDL.LU R13, [R1+0xe4] ;  /* 0x0000e400010d7983 */ /* 0x000ea40000300800 */
[----:B------:R-:W2:Y:S01]  /*20620*/  LDL.LU R14, [R1+0xe8] ;  /* 0x0000e800010e7983 */ /* 0x000ea20000300800 */
[----:B------:R-:W2:Y:S01]  /*20630*/  LDL.LU R15, [R1+0xec] ;  /* 0x0000ec00010f7983 */ /* 0x000ea20000300800 */
[----:B---3--:R-:W-:Y:S02]  /*20640*/  STL.64 [R1+0x1318], R18 ;  /* 0x0013181201007387 */ /* 0x008fe40000100a00 */
[----:B------:R0:W-:Y:S02]  /*20650*/  STL.64 [R1+0x1310], R16 ;  /* 0x0013101001007387 */ /* 0x0001e40000100a00 */
[----:B0-----:R-:W3:Y:S01]  /*20660*/  LDL.LU R16, [R1+0x100] ;  /* 0x0001000001107983 */ /* 0x001ee20000300800 */
[----:B------:R-:W3:Y:S02]  /*20670*/  LDL.LU R17, [R1+0x104] ;  /* 0x0001040001117983 */ /* 0x000ee40000300800 */
[----:B------:R-:W4:Y:S02]  /*20680*/  LDL.LU R18, [R1+0x108] ;  /* 0x0001080001127983 */ /* 0x000f240000300800 */
[----:B------:R-:W4:Y:S01]  /*20690*/  LDL.LU R19, [R1+0x10c] ;  /* 0x00010c0001137983 */ /* 0x000f220000300800 */
[----:B------:R-:W2:Y:S01]  /*206a0*/  LDL.LU R24, [R1+0x130] ;  /* 0x0001300001187983 */ /* 0x000ea20000300800 */
[----:B------:R-:W2:Y:S02]  /*206b0*/  LDL.LU R25, [R1+0x134] ;  /* 0x0001340001197983 */ /* 0x000ea40000300800 */
[----:B------:R-:W2:Y:S02]  /*206c0*/  LDL.LU R26, [R1+0x138] ;  /* 0x00013800011a7983 */ /* 0x000ea40000300800 */
[----:B------:R-:W2:Y:S01]  /*206d0*/  LDL.LU R27, [R1+0x13c] ;  /* 0x00013c00011b7983 */ /* 0x000ea20000300800 */
[----:B------:R-:W3:Y:S01]  /*206e0*/  LDL.LU R4, [R1+0x150] ;  /* 0x0001500001047983 */ /* 0x000ee20000300800 */
[----:B------:R-:W3:Y:S02]  /*206f0*/  LDL.LU R5, [R1+0x154] ;  /* 0x0001540001057983 */ /* 0x000ee40000300800 */
[----:B------:R-:W3:Y:S02]  /*20700*/  LDL.LU R6, [R1+0x158] ;  /* 0x0001580001067983 */ /* 0x000ee40000300800 */
[----:B------:R-:W3:Y:S01]  /*20710*/  LDL.LU R7, [R1+0x15c] ;  /* 0x00015c0001077983 */ /* 0x000ee20000300800 */
[----:B--2---:R-:W-:Y:S01]  /*20720*/  STL.64 [R1+0x1370], R26 ;  /* 0x0013701a01007387 */ /* 0x004fe20000100a00 */
[----:B------:R0:W-:Y:S03]  /*20730*/  STL.64 [R1+0x1368], R24 ;  /* 0x0013681801007387 */ /* 0x0001e60000100a00 */
[----:B0-----:R-:W2:Y:S04]  /*20740*/  LDL.64 R24, [R1+0x70] ;  /* 0x0000700001187983 */ /* 0x001ea80000100a00 */
[----:B--2---:R0:W-:Y:S04]  /*20750*/  STL.64 [R1+0x1380], R24 ;  /* 0x0013801801007387 */ /* 0x0041e80000100a00 */
[----:B0-----:R-:W2:Y:S01]  /*20760*/  LDL.64 R24, [R1+0x80] ;  /* 0x0000800001187983 */ /* 0x001ea20000100a00 */
[----:B----4-:R-:W-:Y:S02]  /*20770*/  STL.64 [R1+0x1328], R18 ;  /* 0x0013281201007387 */ /* 0x010fe40000100a00 */
[----:B---3--:R0:W-:Y:S02]  /*20780*/  STL.64 [R1+0x1320], R16 ;  /* 0x0013201001007387 */ /* 0x0081e40000100a00 */
[----:B0-----:R-:W-:-:S02]  /*20790*/  IMAD.MOV.U32 R16, RZ, RZ, R28 ;  /* 0x000000ffff107224 */ /* 0x001fc400078e001c */
[----:B------:R-:W-:-:S05]  /*207a0*/  IMAD.MOV.U32 R17, RZ, RZ, R2 ;  /* 0x000000ffff117224 */ /* 0x000fca00078e0002 */
[----:B------:R0:W-:Y:S04]  /*207b0*/  STL.64 [R1+0x1340], R16 ;  /* 0x0013401001007387 */ /* 0x0001e80000100a00 */
[----:B0-----:R-:W3:Y:S01]  /*207c0*/  LDL.64 R16, [R1+0x50] ;  /* 0x0000500001107983 */ /* 0x001ee20000100a00 */
[----:B------:R-:W-:Y:S03]  /*207d0*/  HMMA.16816.F32 R8, R8, R20, R12 ;  /* 0x000000140808723c */ /* 0x000fe6000000180c */
[----:B---3--:R0:W-:Y:S04]  /*207e0*/  STL.64 [R1+0x1358], R16 ;  /* 0x0013581001007387 */ /* 0x0081e80000100a00 */
[----:B0-----:R-:W3:Y:S04]  /*207f0*/  LDL.64 R16, [R1+0x60] ;  /* 0x0000600001107983 */ /* 0x001ee80000100a00 */
[----:B---3--:R0:W-:Y:S04]  /*20800*/  STL.64 [R1+0x1378], R16 ;  /* 0x0013781001007387 */ /* 0x0081e80000100a00 */
[----:B0-----:R-:W3:Y:S01]  /*20810*/  LDL.LU R16, [R1+0x140] ;  /* 0x0001400001107983 */ /* 0x001ee20000300800 */
[----:B------:R-:W3:Y:S02]  /*20820*/  LDL.LU R17, [R1+0x144] ;  /* 0x0001440001117983 */ /* 0x000ee40000300800 */
[----:B------:R-:W3:Y:S02]  /*20830*/  LDL.LU R18, [R1+0x148] ;  /* 0x0001480001127983 */ /* 0x000ee40000300800 */
[----:B------:R-:W3:Y:S01]  /*20840*/  LDL.LU R19, [R1+0x14c] ;  /* 0x00014c0001137983 */ /* 0x000ee20000300800 */
[----:B------:R-:W2:Y:S01]  /*20850*/  LDL.LU.64 R14, [R1+0x1390] ;  /* 0x00139000010e7983 */ /* 0x000ea20000300a00 */
[----:B------:R-:W2:Y:S02]  /*20860*/  LDL.LU.64 R12, [R1+0x1388] ;  /* 0x00138800010c7983 */ /* 0x000ea40000300a00 */
[----:B------:R-:W-:Y:S02]  /*20870*/  STL.64 [R1+0x1338], R22 ;  /* 0x0013381601007387 */ /* 0x000fe40000100a00 */
[----:B------:R0:W-:Y:S01]  /*20880*/  STL.64 [R1+0x1330], R20 ;  /* 0x0013301401007387 */ /* 0x0001e20000100a00 */
[----:B------:R-:W-:Y:S01]  /*20890*/  STL.64 [R1+0x240], R8 ;  /* 0x0002400801007387 */ /* 0x000fe20000100a00 */
[----:B------:R-:W-:Y:S03]  /*208a0*/  STL.64 [R1+0x248], R10 ;  /* 0x0002480a01007387 */ /* 0x000fe60000100a00 */
[----:B0-----:R-:W4:Y:S01]  /*208b0*/  LDL.LU R20, [R1+0x110] ;  /* 0x0001100001147983 */ /* 0x001f220000300800 */
[----:B------:R-:W4:Y:S02]  /*208c0*/  LDL.LU R21, [R1+0x114] ;  /* 0x0001140001157983 */ /* 0x000f240000300800 */
[----:B------:R-:W3:Y:S02]  /*208d0*/  LDL.LU R22, [R1+0x118] ;  /* 0x0001180001167983 */ /* 0x000ee40000300800 */
[----:B------:R-:W3:Y:S01]  /*208e0*/  LDL.LU R23, [R1+0x11c] ;  /* 0x00011c0001177983 */ /* 0x000ee20000300800 */
[----:B--2---:R-:W-:Y:S01]  /*208f0*/  HMMA.16816.F32 R4, R12, R24, R4 ;  /* 0x000000180c04723c */ /* 0x004fe20000001804 */
[----:B---3--:R-:W-:Y:S01]  /*20900*/  STL.64 [R1+0x1350], R22 ;  /* 0x0013501601007387 */ /* 0x008fe20000100a00 */
[----:B----4-:R0:W-:Y:S03]  /*20910*/  STL.64 [R1+0x1348], R20 ;  /* 0x0013481401007387 */ /* 0x0101e60000100a00 */
[----:B0-----:R-:W2:Y:S01]  /*20920*/  LDL.LU R20, [R1+0x120] ;  /* 0x0001200001147983 */ /* 0x001ea20000300800 */
[----:B------:R-:W2:Y:S02]  /*20930*/  LDL.LU R21, [R1+0x124] ;  /* 0x0001240001157983 */ /* 0x000ea40000300800 */
[----:B------:R-:W2:Y:S02]  /*20940*/  LDL.LU R22, [R1+0x128] ;  /* 0x0001280001167983 */ /* 0x000ea40000300800 */
[----:B------:R-:W2:Y:S01]  /*20950*/  LDL.LU R23, [R1+0x12c] ;  /* 0x00012c0001177983 */ /* 0x000ea20000300800 */
[----:B------:R-:W3:Y:S01]  /*20960*/  LDL.LU R8, [R1+0xf0] ;  /* 0x0000f00001087983 */ /* 0x000ee20000300800 */
[----:B------:R-:W3:Y:S02]  /*20970*/  LDL.LU R9, [R1+0xf4] ;  /* 0x0000f40001097983 */ /* 0x000ee40000300800 */
[----:B------:R-:W3:Y:S02]  /*20980*/  LDL.LU R10, [R1+0xf8] ;  /* 0x0000f800010a7983 */ /* 0x000ee40000300800 */
[----:B------:R-:W3:Y:S07]  /*20990*/  LDL.LU R11, [R1+0xfc] ;  /* 0x0000fc00010b7983 */ /* 0x000eee0000300800 */
[----:B------:R0:W-:Y:S01]  /*209a0*/  STL.64 [R1+0x280], R4 ;  /* 0x0002800401007387 */ /* 0x0001e20000100a00 */
[----:B------:R1:W-:Y:S02]  /*209b0*/  STL.64 [R1+0x288], R6 ;  /* 0x0002880601007387 */ /* 0x0003e40000100a00 */
[----:B0-----:R-:W-:-:S02]  /*209c0*/  IMAD.MOV.U32 R5, RZ, RZ, R24 ;  /* 0x000000ffff057224 */ /* 0x001fc400078e0018 */
[----:B------:R-:W-:Y:S02]  /*209d0*/  IMAD.MOV.U32 R4, RZ, RZ, R25 ;  /* 0x000000ffff047224 */ /* 0x000fe400078e0019 */
[----:B------:R-:W4:Y:S02]  /*209e0*/  LDL.LU.64 R24, [R1+0x1380] ;  /* 0x0013800001187983 */ /* 0x000f240000300a00 */
[C---:B----4-:R-:W-:Y:S01]  /*209f0*/  HMMA.16816.F32 R16, R12.reuse, R24, R16 ;  /* 0x000000180c10723c */ /* 0x050fe20000001810 */
[----:B-1----:R-:W-:Y:S02]  /*20a00*/  IMAD.MOV.U32 R7, RZ, RZ, R24 ;  /* 0x000000ffff077224 */ /* 0x002fe400078e0018 */
[----:B------:R-:W-:Y:S11]  /*20a10*/  IMAD.MOV.U32 R6, RZ, RZ, R25 ;  /* 0x000000ffff067224 */ /* 0x000ff600078e0019 */
[----:B------:R-:W-:Y:S09]  /*20a20*/  @!UPT UIADD3 URZ, URZ, URZ, URZ ;  /* 0x0000003f3f3ff290 */ /* 0x000ff2000fffe03f */
[----:B------:R0:W-:Y:S01]  /*20a30*/  STL.64 [R1+0x250], R16 ;  /* 0x0002501001007387 */ /* 0x0001e20000100a00 */
[----:B------:R-:W-:Y:S03]  /*20a40*/  STL.64 [R1+0x258], R18 ;  /* 0x0002581201007387 */ /* 0x000fe60000100a00 */
[----:B0-----:R-:W4:Y:S01]  /*20a50*/  LDL.LU.64 R16, [R1+0x1378] ;  /* 0x0013780001107983 */ /* 0x001f220000300a00 */
[----:B------:R-:W4:Y:S02]  /*20a60*/  LDL.LU.64 R26, [R1+0x1370] ;  /* 0x00137000011a7983 */ /* 0x000f240000300a00 */
[----:B------:R-:W4:Y:S02]  /*20a70*/  LDL.LU.64 R24, [R1+0x1368] ;  /* 0x0013680001187983 */ /* 0x000f240000300a00 */
[C---:B----4-:R-:W-:Y:S11]  /*20a80*/  HMMA.16816.F32 R24, R12.reuse, R16, R24 ;  /* 0x000000100c18723c */ /* 0x050ff60000001818 */
[----:B------:R-:W-:Y:S11]  /*20a90*/  @!UPT UIADD3 URZ, URZ, URZ, URZ ;  /* 0x0000003f3f3ff290 */ /* 0x000ff6000fffe03f */
[----:B------:R-:W-:Y:S01]  /*20aa0*/  @!UPT UIADD3 URZ, URZ, URZ, URZ ;  /* 0x0000003f3f3ff290 */ /* 0x000fe2000fffe03f */
[----:B------:R0:W-:Y:S01]  /*20ab0*/  STL.64 [R1+0x230], R24 ;  /* 0x0002301801007387 */ /* 0x0001e20000100a00 */
[----:B------:R1:W-:Y:S03]  /*20ac0*/  STL.64 [R1+0x238], R26 ;  /* 0x0002381a01007387 */ /* 0x0003e60000100a00 */
[----:B0-----:R-:W4:Y:S01]  /*20ad0*/  LDL.LU.64 R24, [R1+0x1360] ;  /* 0x0013600001187983 */ /* 0x001f220000300a00 */
[----:B-1----:R-:W-:Y:S02]  /*20ae0*/  IMAD.MOV.U32 R27, RZ, RZ, R16 ;  /* 0x000000ffff1b7224 */ /* 0x002fe400078e0010 */
[----:B------:R-:W-:Y:S02]  /*20af0*/  IMAD.MOV.U32 R26, RZ, RZ, R17 ;  /* 0x000000ffff1a7224 */ /* 0x000fe400078e0011 */
        /* <DEDUP_REMOVED lines=16> */
[----:B0-----:R-:W4:Y:S01]  /*20c00*/  LDL.LU.64 R18, [R1+0x1328] ;  /* 0x0013280001127983 */ /* 0x001f220000300a00 */
[----:B------:R-:W4:Y:S02]  /*20c10*/  LDL.LU.64 R16, [R1+0x1320] ;  /* 0x0013200001107983 */ /* 0x000f240000300a00 */
[C---:B----4-:R-:W-:Y:S11]  /*20c20*/  HMMA.16816.F32 R16, R12.reuse, R24, R16 ;  /* 0x000000180c10723c */ /* 0x050ff60000001810 */
[----:B------:R-:W-:Y:S11]  /*20c30*/  @!UPT UIADD3 URZ, URZ, URZ, URZ ;  /* 0x0000003f3f3ff290 */ /* 0x000ff6000fffe03f */
[----:B------:R-:W-:Y:S01]  /*20c40*/  @!UPT UIADD3 URZ, URZ, URZ, URZ ;  /* 0x0000003f3f3ff290 */ /* 0x000fe2000fffe03f */
[----:B------:R-:W-:Y:S01]  /*20c50*/  STL.64 [R1+0x200], R16 ;  /* 0x0002001001007387 */ /* 0x000fe20000100a00 */
[----:B------:R0:W-:Y:S03]  /*20c60*/  STL.64 [R1+0x208], R18 ;  /* 0x0002081201007387 */ /* 0x0001e60000100a00 */
[----:B0-----:R-:W4:Y:S01]  /*20c70*/  LDL.LU.64 R18, [R1+0x1318] ;  /* 0x0013180001127983 */ /* 0x001f220000300a00 */
[----:B------:R-:W3:Y:S02]  /*20c80*/  LDL.LU.64 R16, [R1+0x1310] ;  /* 0x0013100001107983 */ /* 0x000ee40000300a00 */
[----:B------:R0:W-:Y:S02]  /*20c90*/  STL.64 [R1+0x1288], R24 ;  /* 0x0012881801007387 */ /* 0x0001e40000100a00 */
[----:B0-----:R-:W2:Y:S01]  /*20ca0*/  LDL.LU.64 R24, [R1+0x40] ;  /* 0x0000400001187983 */ /* 0x001ea20000300a00 */
[----:B---3--:R-:W-:Y:S03]  /*20cb0*/  HMMA.16816.F32 R8, R12, R16, R8 ;  /* 0x000000100c08723c */ /* 0x008fe60000001808 */
[----:B--2---:R0:W-:Y:S02]  /*20cc0*/  STL.64 [R1+0x12a0], R24 ;  /* 0x0012a01801007387 */ /* 0x0041e40000100a00 */
[----:B0-----:R-:W-:-:S02]  /*20cd0*/  IMAD.MOV.U32 R24, RZ, RZ, R2 ;  /* 0x000000ffff187224 */ /* 0x001fc400078e0002 */
[----:B------:R-:W-:Y:S01]  /*20ce0*/  IMAD.MOV.U32 R25, RZ, RZ, R28 ;  /* 0x000000ffff197224 */ /* 0x000fe200078e001c */
[----:B------:R-:W2:Y:S01]  /*20cf0*/  LDL.LU R2, [R1+0x1308] ;  /* 0x0013080001027983 */ /* 0x000ea20000300800 */
[----:B------:R-:W3:Y:S03]  /*20d00*/  LDL.LU R28, [R1+0x1304] ;  /* 0x00130400011c7983 */ /* 0x000ee60000300800 */
[----:B------:R0:W-:Y:S02]  /*20d10*/  STL.64 [R1+0x12b8], R24 ;  /* 0x0012b81801007387 */ /* 0x0001e40000100a00 */
[----:B0-----:R-:W-:Y:S02]  /*20d20*/  IMAD.MOV.U32 R24, RZ, RZ, R27 ;  /* 0x000000ffff187224 */ /* 0x001fe400078e001b */
[----:B------:R-:W-:-:S05]  /*20d30*/  IMAD.MOV.U32 R25, RZ, RZ, R26 ;  /* 0x000000ffff197224 */ /* 0x000fca00078e001a */
[----:B------:R0:W-:Y:S02]  /*20d40*/  STL.64 [R1+0x12d0], R24 ;  /* 0x0012d01801007387 */ /* 0x0001e40000100a00 */
[----:B0-----:R-:W-:Y:S02]  /*20d50*/  IMAD.MOV.U32 R24, RZ, RZ, R7 ;  /* 0x000000ffff187224 */ /* 0x001fe400078e0007 */
[----:B------:R-:W-:-:S05]  /*20d60*/  IMAD.MOV.U32 R25, RZ, RZ, R6 ;  /* 0x000000ffff197224 */ /* 0x000fca00078e0006 */
[----:B------:R-:W-:Y:S01]  /*20d70*/  STL.64 [R1+0x12e8], R24 ;  /* 0x0012e81801007387 */ /* 0x000fe20000100a00 */
[----:B------:R0:W-:Y:S02]  /*20d80*/  STL.64 [R1+0x1f0], R8 ;  /* 0x0001f00801007387 */ /* 0x0001e40000100a00 */
[----:B------:R1:W-:Y:S01]  /*20d90*/  STL.64 [R1+0x1f8], R10 ;  /* 0x0001f80a01007387 */ /* 0x0003e20000100a00 */
[----:B0-----:R-:W2:Y:S01]  /*20da0*/  LDL.LU R8, [R1+0xd0] ;  /* 0x0000d00001087983 */ /* 0x001ea20000300800 */
[----:B------:R-:W2:Y:S02]  /*20db0*/  LDL.LU R9, [R1+0xd4] ;  /* 0x0000d40001097983 */ /* 0x000ea40000300800 */
[----:B-1----:R-:W2:Y:S02]  /*20dc0*/  LDL.LU R10, [R1+0xd8] ;  /* 0x0000d800010a7983 */ /* 0x002ea40000300800 */
[----:B------:R-:W2:Y:S01]  /*20dd0*/  LDL.LU R11, [R1+0xdc] ;  /* 0x0000dc00010b7983 */ /* 0x000ea20000300800 */
[----:B------:R-:W2:Y:S01]  /*20de0*/  LDL R7, [R1+0xcb4] ;  /* 0x000cb40001077983 */ /* 0x000ea20000100800 */
[----:B----4-:R-:W-:Y:S02]  /*20df0*/  STL.64 [R1+0x1298], R18 ;  /* 0x0012981201007387 */ /* 0x010fe40000100a00 */
        /* <DEDUP_REMOVED lines=24> */
[----:B------:R-:W-:Y:S01]  /*20f80*/  LDSM.16.MT88.4 R8, [R29+0xa080] ;  /* 0x00a080001d08783b */ /* 0x000fe20000004200 */
[----:B------:R-:W-:-:S02]  /*20f90*/  IMAD.MOV.U32 R24, RZ, RZ, R5 ;  /* 0x000000ffff187224 */ /* 0x000fc400078e0005 */
[----:B------:R-:W-:Y:S01]  /*20fa0*/  IMAD.MOV.U32 R25, RZ, RZ, R4 ;  /* 0x000000ffff197224 */ /* 0x000fe200078e0004 */
[----:B----4-:R-:W-:Y:S01]  /*20fb0*/  STL.64 [R1+0x12f8], R18 ;  /* 0x0012f81201007387 */ /* 0x010fe20000100a00 */
[----:B--2---:R0:W-:Y:S03]  /*20fc0*/  STL.64 [R1+0x12f0], R16 ;  /* 0x0012f01001007387 */ /* 0x0041e60000100a00 */
[----:B0-----:R-:W2:Y:S01]  /*20fd0*/  LDL.LU R16, [R1+0x5e0] ;  /* 0x0005e00001107983 */ /* 0x001ea20000300800 */
[----:B------:R-:W2:Y:S02]  /*20fe0*/  LDL.LU R17, [R1+0x5e4] ;  /* 0x0005e40001117983 */ /* 0x000ea40000300800 */
[----:B------:R-:W2:Y:S02]  /*20ff0*/  LDL.LU R18, [R1+0x5e8] ;  /* 0x0005e80001127983 */ /* 0x000ea40000300800 */
[----:B------:R-:W2:Y:S01]  /*21000*/  LDL.LU R19, [R1+0x5ec] ;  /* 0x0005ec0001137983 */ /* 0x000ea20000300800 */
[----:B------:R-:W4:Y:S08]  /*21010*/  LDL.LU R29, [R1+0x1300] ;  /* 0x00130000011d7983 */ /* 0x000f300000300800 */
[----:B------:R-:W-:Y:S02]  /*21020*/  STL.64 [R1+0x1e0], R12 ;  /* 0x0001e00c01007387 */ /* 0x000fe40000100a00 */
[----:B------:R-:W-:Y:S02]  /*21030*/  STL.64 [R1+0x1e8], R14 ;  /* 0x0001e80e01007387 */ /* 0x000fe40000100a00 */
[----:B------:R-:W-:Y:S04]  /*21040*/  LDSM.16.MT88.4 R12, [R7+0xa000] ;  /* 0x00a00000070c783b */ /* 0x000fe80000004200 */
[----:B------:R-:W0:Y:S04]  /*21050*/  LDSM.16.MT88.4 R4, [R7+0xa080] ;  /* 0x00a080000704783b */ /* 0x000e280000004200 */
[----:B0-----:R-:W-:Y:S01]  /*21060*/  STL.64 [R1+0x11e0], R6 ;  /* 0x0011e00601007387 */ /* 0x001fe20000100a00 */
[----:B------:R0:W-:Y:S03]  /*21070*/  STL.64 [R1+0x11d8], R4 ;  /* 0x0011d80401007387 */ /* 0x0001e60000100a00 */
[----:B0-----:R-:W3:Y:S01]  /*21080*/  LDL.LU R4, [R1+0x590] ;  /* 0x0005900001047983 */ /* 0x001ee20000300800 */
[----:B------:R-:W3:Y:S01]  /*21090*/  LDL.LU R5, [R1+0x594] ;  /* 0x0005940001057983 */ /* 0x000ee20000300800 */
        /* <DEDUP_REMOVED lines=27> */
[----:B0-----:R-:W2:Y:S01]  /*21250*/  LDL.LU.64 R24, [R1+0x12a0] ;  /* 0x0012a00001187983 */ /* 0x001ea20000300a00 */
[----:B---3--:R-:W-:Y:S02]  /*21260*/  IMAD.MOV.U32 R6, RZ, RZ, R28 ;  /* 0x000000ffff067224 */ /* 0x008fe400078e001c */
        /* <DEDUP_REMOVED lines=8> */
[----:B------:R-:W3:Y:S02]  /*212f0*/  LDL.LU.64 R16, [R1+0x1290] ;  /* 0x0012900001107983 */ /* 0x000ee40000300a00 */
[----:B------:R-:W2:Y:S02]  /*21300*/  LDL.LU.64 R24, [R1+0x1288] ;  /* 0x0012880001187983 */ /* 0x000ea40000300a00 */
[C---:B--2---:R-:W-:Y:S11]  /*21310*/  HMMA.16816.F32 R4, R8.reuse, R24, R4 ;  /* 0x000000180804723c */ /* 0x044ff60000001804 */
[----:B------:R-:W-:Y:S11]  /*21320*/  @!UPT UIADD3 URZ, URZ, URZ, URZ ;  /* 0x0000003f3f3ff290 */ /* 0x000ff6000fffe03f */
[----:B------:R-:W-:Y:S01]  /*21330*/  @!UPT UIADD3 URZ, URZ, URZ, URZ ;  /* 0x0000003f3f3ff290 */ /* 0x000fe2000fffe03f */
[----:B------:R0:W-:Y:S01]  /*21340*/  STL.64 [R1+0x180], R4 ;  /* 0x0001800401007387 */ /* 0x0001e20000100a00 */
[----:B------:R-:W-:Y:S02]  /*21350*/  STL.64 [R1+0x188], R6 ;  /* 0x0001880601007387 */ /* 0x000fe40000100a00 */
[----:B------:R-:W3:Y:S02]  /*21360*/  LDL.LU.64 R26, [R1+0x1280] ;  /* 0x00128000011a7983 */ /* 0x000ee40000300a00 */
[----:B0-----:R-:W-:Y:S02]  /*21370*/  IMAD.MOV.U32 R5, RZ, RZ, R24 ;  /* 0x000000ffff057224 */ /* 0x001fe400078e0018 */
[----:B------:R-:W-:Y:S02]  /*21380*/  IMAD.MOV.U32 R4, RZ, RZ, R25 ;  /* 0x000000ffff047224 */ /* 0x000fe400078e0019 */
[----:B------:R-:W3:Y:S02]  /*21390*/  LDL.LU.64 R24, [R1+0x1278] ;  /* 0x0012780001187983 */ /* 0x000ee40000300a00 */
[C---:B---3--:R-:W-:Y:S11]  /*213a0*/  HMMA.16816.F32 R24, R8.reuse, R16, R24 ;  /* 0x000000100818723c */ /* 0x048ff60000001818 */
[----:B------:R-:W-:Y:S11]  /*213b0*/  @!UPT UIADD3 URZ, URZ, URZ, URZ ;  /* 0x0000003f3f3ff290 */ /* 0x000ff6000fffe03f */
[----:B------:R-:W-:Y:S01]  /*213c0*/  @!UPT UIADD3 URZ, URZ, URZ, URZ ;  /* 0x0000003f3f3ff290 */ /* 0x000fe2000fffe03f */
[----:B------:R-:W-:Y:S01]  /*213d0*/  STL.64 [R1+0x170], R24 ;  /* 0x0001701801007387 */ /* 0x000fe20000100a00 */
[----:B------:R0:W-:Y:S03]  /*213e0*/  STL.64 [R1+0x178], R26 ;  /* 0x0001781a01007387 */ /* 0x0001e60000100a00 */
[----:B0-----:R-:W2:Y:S01]  /*213f0*/  LDL.LU.64 R26, [R1+0x1270] ;  /* 0x00127000011a7983 */ /* 0x001ea20000300a00 */
[----:B------:R-:W2:Y:S02]  /*21400*/  LDL.LU.64 R24, [R1+0x1268] ;  /* 0x0012680001187983 */ /* 0x000ea40000300a00 */
[----:B------:R-:W-:Y:S02]  /*21410*/  STL.64 [R1+0x1200], R18 ;  /* 0x0012001201007387 */ /* 0x000fe40000100a00 */
[----:B------:R-:W-:Y:S01]  /*21420*/  STL.64 [R1+0x11f8], R16 ;  /* 0x0011f81001007387 */ /* 0x000fe20000100a00 */
[----:B------:R-:W-:Y:S01]  /*21430*/  STL.64 [R1+0x11f0], R22 ;  /* 0x0011f01601007387 */ /* 0x000fe20000100a00 */
[----:B------:R-:W-:Y:S01]  /*21440*/  STL.64 [R1+0x11e8], R20 ;  /* 0x0011e81401007387 */ /* 0x000fe20000100a00 */
[----:B--2---:R-:W-:Y:S11]  /*21450*/  HMMA.16816.F32 R8, R8, R20, R24 ;  /* 0x000000140808723c */ /* 0x004ff60000001818 */
[----:B------:R-:W-:Y:S11]  /*21460*/  @!UPT UIADD3 URZ, URZ, URZ, URZ ;  /* 0x0000003f3f3ff290 */ /* 0x000ff6000fffe03f */
[----:B------:R-:W-:Y:S01]  /*21470*/  @!UPT UIADD3 URZ, URZ, URZ, URZ ;  /* 0x0000003f3f3ff290 */ /* 0x000fe2000fffe03f */
[----:B------:R0:W-:Y:S01]  /*21480*/  STL.64 [R1+0xf0], R8 ;  /* 0x0000f00801007387 */ /* 0x0001e20000100a00 */
[----:B------:R-:W-:Y:S02]  /*21490*/  STL.64 [R1+0xf8], R10 ;  /* 0x0000f80a01007387 */ /* 0x000fe40000100a00 */
[----:B0-----:R-:W-:Y:S02]  /*214a0*/  IMAD.MOV.U32 R8, RZ, RZ, R5 ;  /* 0x000000ffff087224 */ /* 0x001fe400078e0005 */
[----:B------:R-:W-:-:S05]  /*214b0*/  IMAD.MOV.U32 R9, RZ, RZ, R4 ;  /* 0x000000ffff097224 */ /* 0x000fca00078e0004 */
[----:B------:R0:W-:Y:S01]  /*214c0*/  STL.64 [R1+0x1260], R8 ;  /* 0x0012600801007387 */ /* 0x0001e20000100a00 */
[----:B------:R-:W2:Y:S02]  /*214d0*/  LDL.LU R24, [R1+0x3c0] ;  /* 0x0003c00001187983 */ /* 0x000ea40000300800 */
[----:B------:R-:W2:Y:S02]  /*214e0*/  LDL.LU R25, [R1+0x3c4] ;  /* 0x0003c40001197983 */ /* 0x000ea40000300800 */
[----:B------:R-:W3:Y:S01]  /*214f0*/  LDL.LU R26, [R1+0x3c8] ;  /* 0x0003c800011a7983 */ /* 0x000ee20000300800 */
[----:B------:R-:W3:Y:S01]  /*21500*/  LDL.LU R27, [R1+0x3cc] ;  /* 0x0003cc00011b7983 */ /* 0x000ee20000300800 */
[----:B------:R-:W2:Y:S02]  /*21510*/  LDL.LU R16, [R1+0x450] ;  /* 0x0004500001107983 */ /* 0x000ea40000300800 */
[----:B------:R-:W2:Y:S02]  /*21520*/  LDL.LU R17, [R1+0x454] ;  /* 0x0004540001117983 */ /* 0x000ea40000300800 */
[----:B------:R-:W2:Y:S01]  /*21530*/  LDL.LU R18, [R1+0x458] ;  /* 0x0004580001127983 */ /* 0x000ea20000300800 */
[----:B------:R-:W2:Y:S01]  /*21540*/  LDL.LU R19, [R1+0x45c] ;  /* 0x00045c0001137983 */ /* 0x000ea20000300800 */
[----:B------:R-:W2:Y:S02]  /*21550*/  LDL.LU R20, [R1+0x480] ;  /* 0x0004800001147983 */ /* 0x000ea40000300800 */
[----:B------:R-:W2:Y:S02]  /*21560*/  LDL.LU R21, [R1+0x484] ;  /* 0x0004840001157983 */ /* 0x000ea40000300800 */
[----:B------:R-:W2:Y:S01]  /*21570*/  LDL.LU R22, [R1+0x488] ;  /* 0x0004880001167983 */ /* 0x000ea20000300800 */
[----:B------:R-:W2:Y:S01]  /*21580*/  LDL.LU R23, [R1+0x48c] ;  /* 0x00048c0001177983 */ /* 0x000ea20000300800 */
[----:B0-----:R-:W3:Y:S02]  /*21590*/  LDL.LU R8, [R1+0x490] ;  /* 0x0004900001087983 */ /* 0x001ee40000300800 */
[----:B------:R-:W3:Y:S02]  /*215a0*/  LDL.LU R9, [R1+0x494] ;  /* 0x0004940001097983 */ /* 0x000ee40000300800 */
[----:B------:R-:W3:Y:S01]  /*215b0*/  LDL.LU R10, [R1+0x498] ;  /* 0x00049800010a7983 */ /* 0x000ee20000300800 */
[----:B------:R-:W3:Y:S04]  /*215c0*/  LDL.LU R11, [R1+0x49c] ;  /* 0x00049c00010b7983 */ /* 0x000ee80000300800 */
[----:B--2---:R-:W-:Y:S01]  /*215d0*/  STL.64 [R1+0x1258], R22 ;  /* 0x0012581601007387 */ /* 0x004fe20000100a00 */
[----:B------:R0:W-:Y:S03]  /*215e0*/  STL.64 [R1+0x1250], R20 ;  /* 0x0012501401007387 */ /* 0x0001e60000100a00 */
[----:B0-----:R-:W3:Y:S01]  /*215f0*/  LDL.LU.64 R20, [R1+0x80] ;  /* 0x0000800001147983 */ /* 0x001ee20000300a00 */
[----:B------:R-:W-:Y:S02]  /*21600*/  STL.64 [R1+0x1210], R18 ;  /* 0x0012101201007387 */ /* 0x000fe40000100a00 */
[----:B------:R0:W-:Y:S02]  /*21610*/  STL.64 [R1+0x1208], R16 ;  /* 0x0012081001007387 */ /* 0x0001e40000100a00 */
[----:B0-----:R-:W2:Y:S04]  /*21620*/  LDL.LU.64 R16, [R1+0x50] ;  /* 0x0000500001107983 */ /* 0x001ea80000300a00 */
[----:B--2---:R0:W-:Y:S04]  /*21630*/  STL.64 [R1+0x1228], R16 ;  /* 0x0012281001007387 */ /* 0x0041e80000100a00 */
[----:B0-----:R-:W2:Y:S01]  /*21640*/  LDL.LU R16, [R1+0x470] ;  /* 0x0004700001107983 */ /* 0x001ea20000300800 */
[----:B------:R-:W2:Y:S02]  /*21650*/  LDL.LU R17, [R1+0x474] ;  /* 0x0004740001117983 */ /* 0x000ea40000300800 */
[----:B------:R-:W2:Y:S02]  /*21660*/  LDL.LU R18, [R1+0x478] ;  /* 0x0004780001127983 */ /* 0x000ea40000300800 */
[----:B------:R-:W2:Y:S02]  /*21670*/  LDL.LU R19, [R1+0x47c] ;  /* 0x00047c0001137983 */ /* 0x000ea40000300800 */
[----:B--2---:R-:W-:Y:S01]  /*21680*/  STL.64 [R1+0x1248], R18 ;  /* 0x0012481201007387 */ /* 0x004fe20000100a00 */
[----:B------:R0:W-:Y:S03]  /*21690*/  STL.64 [R1+0x1240], R16 ;  /* 0x0012401001007387 */ /* 0x0001e60000100a00 */
[----:B0-----:R-:W2:Y:S01]  /*216a0*/  LDL.LU.64 R16, [R1+0x70] ;  /* 0x0000700001107983 */ /* 0x001ea20000300a00 */
        /* <DEDUP_REMOVED lines=10> */
[----:B---3--:R-:W-:Y:S01]  /*21750*/  HMMA.16816.F32 R8, R12, R20, R8 ;  /* 0x000000140c08723c */ /* 0x008fe20000001808 */
[----:B--2---:R-:W-:Y:S01]  /*21760*/  STL.64 [R1+0x1238], R6 ;  /* 0x0012380601007387 */ /* 0x004fe20000100a00 */
[----:B------:R0:W-:Y:S03]  /*21770*/  STL.64 [R1+0x1230], R4 ;  /* 0x0012300401007387 */ /* 0x0001e60000100a00 */
[----:B0-----:R-:W2:Y:S01]  /*21780*/  LDL.LU.64 R4, [R1+0x60] ;  /* 0x0000600001047983 */ /* 0x001ea20000300a00 */
[----:B------:R-:W-:Y:S02]  /*21790*/  STL.64 [R1+0x1148], R26 ;  /* 0x0011481a01007387 */ /* 0x000fe40000100a00 */
[----:B------:R0:W-:Y:S02]  /*217a0*/  STL.64 [R1+0x1140], R24 ;  /* 0x0011401801007387 */ /* 0x0001e40000100a00 */
[----:B0-----:R-:W3:Y:S01]  /*217b0*/  LDL.LU R24, [R1+0x20] ;  /* 0x0000200001187983 */ /* 0x001ee20000300800 */
[----:B------:R-:W3:Y:S02]  /*217c0*/  LDL.LU R25, [R1+0x24] ;  /* 0x0000240001197983 */ /* 0x000ee40000300800 */
[----:B------:R-:W2:Y:S02]  /*217d0*/  LDL.LU R26, [R1+0x28] ;  /* 0x00002800011a7983 */ /* 0x000ea40000300800 */
[----:B------:R-:W2:Y:S02]  /*217e0*/  LDL.LU R27, [R1+0x2c] ;  /* 0x00002c00011b7983 */ /* 0x000ea40000300800 */
[----:B--2---:R-:W-:Y:S01]  /*217f0*/  STL.64 [R1+0x1158], R26 ;  /* 0x0011581a01007387 */ /* 0x004fe20000100a00 */
[----:B---3--:R-:W-:Y:S05]  /*21800*/  STL.64 [R1+0x1150], R24 ;  /* 0x0011501801007387 */ /* 0x008fea0000100a00 */
[----:B------:R0:W-:Y:S02]  /*21810*/  STL.64 [R1+0x160], R8 ;  /* 0x0001600801007387 */ /* 0x0001e40000100a00 */
[----:B------:R1:W-:Y:S01]  /*21820*/  STL.64 [R1+0x168], R10 ;  /* 0x0001680a01007387 */ /* 0x0003e20000100a00 */
[----:B0-----:R-:W2:Y:S01]  /*21830*/  LDL.LU.64 R8, [R1+0x1260] ;  /* 0x0012600001087983 */ /* 0x001ea20000300a00 */
[----:B-1----:R-:W-:-:S02]  /*21840*/  IMAD.MOV.U32 R11, RZ, RZ, R20 ;  /* 0x000000ffff0b7224 */ /* 0x002fc400078e0014 */
[----:B------:R-:W-:Y:S02]  /*21850*/  IMAD.MOV.U32 R10, RZ, RZ, R21 ;  /* 0x000000ffff0a7224 */ /* 0x000fe400078e0015 */
[----:B------:R-:W3:Y:S01]  /*21860*/  LDL.LU.64 R22, [R1+0x1258] ;  /* 0x0012580001167983 */ /* 0x000ee20000300a00 */
[----:B------:R-:W3:Y:S02]  /*21870*/  LDL.LU.64 R20, [R1+0x1250] ;  /* 0x0012500001147983 */ /* 0x000ee40000300a00 */
[----:B---3--:R-:W-:Y:S11]  /*21880*/  HMMA.16816.F32 R20, R12, R16, R20 ;  /* 0x000000100c14723c */ /* 0x008ff60000001814 */
[----:B------:R-:W-:Y:S11]  /*21890*/  @!UPT UIADD3 URZ, URZ, URZ, URZ ;  /* 0x0000003f3f3ff290 */ /* 0x000ff6000fffe03f */
[----:B------:R-:W-:Y:S01]  /*218a0*/  @!UPT UIADD3 URZ, URZ, URZ, URZ ;  /* 0x0000003f3f3ff290 */ /* 0x000fe2000fffe03f */
[----:B------:R0:W-:Y:S01]  /*218b0*/  STL.64 [R1+0x150], R20 ;  /* 0x0001501401007387 */ /* 0x0001e20000100a00 */
[----:B------:R1:W-:Y:S02]  /*218c0*/  STL.64 [R1+0x158], R22 ;  /* 0x0001581601007387 */ /* 0x0003e40000100a00 */
[----:B------:R-:W3:Y:S02]  /*218d0*/  LDL.LU.64 R18, [R1+0x1248] ;  /* 0x0012480001127983 */ /* 0x000ee40000300a00 */
[----:B0-----:R-:W-:Y:S02]  /*218e0*/  IMAD.MOV.U32 R21, RZ, RZ, R16 ;  /* 0x000000ffff157224 */ /* 0x001fe400078e0010 */
[----:B------:R-:W-:Y:S02]  /*218f0*/  IMAD.MOV.U32 R20, RZ, RZ, R17 ;  /* 0x000000ffff147224 */ /* 0x000fe400078e0011 */
[----:B------:R-:W3:Y:S01]  /*21900*/  LDL.LU.64 R16, [R1+0x1240] ;  /* 0x0012400001107983 */ /* 0x000ee20000300a00 */
[----:B-1----:R-:W-:-:S02]  /*21910*/  IMAD.MOV.U32 R23, RZ, RZ, R4 ;  /* 0x000000ffff177224 */ /* 0x002fc400078e0004 */
[----:B------:R-:W-:Y:S02]  /*21920*/  IMAD.MOV.U32 R22, RZ, RZ, R5 ;  /* 0x000000ffff167224 */ /* 0x000fe400078e0005 */
[----:B------:R-:W2:Y:S01]  /*21930*/  LDL.LU.64 R6, [R1+0x1238] ;  /* 0x0012380001067983 */ /* 0x000ea20000300a00 */
[----:B---3--:R-:W-:Y:S01]  /*21940*/  HMMA.16816.F32 R16, R12, R4, R16 ;  /* 0x000000040c10723c */ /* 0x008fe20000001810 */
[----:B------:R-:W2:Y:S11]  /*21950*/  LDL.LU.64 R4, [R1+0x1230] ;  /* 0x0012300001047983 */ /* 0x000eb60000300a00 */
[----:B------:R-:W-:Y:S11]  /*21960*/  @!UPT UIADD3 URZ, URZ, URZ, URZ ;  /* 0x0000003f3f3ff290 */ /* 0x000ff6000fffe03f */
[----:B------:R0:W-:Y:S04]  /*21970*/  STL.64 [R1+0x140], R16 ;  /* 0x0001401001007387 */ /* 0x0001e80000100a00 */
[----:B0-----:R-:W2:Y:S01]  /*21980*/  LDL.LU.64 R16, [R1+0x1228] ;  /* 0x0012280001107983 */ /* 0x001ea20000300a00 */
[----:B------:R-:W-:Y:S02]  /*21990*/  IMAD.MOV.U32 R25, RZ, RZ, R2 ;  /* 0x000000ffff197224 */ /* 0x000fe400078e0002 */
[----:B------:R-:W-:Y:S02]  /*219a0*/  IMAD.MOV.U32 R24, RZ, RZ, R28 ;  /* 0x000000ffff187224 */ /* 0x000fe400078e001c */
[----:B------:R-:W-:Y:S02]  /*219b0*/  IMAD.MOV.U32 R2, RZ, RZ, R19 ;  /* 0x000000ffff027224 */ /* 0x000fe400078e0013 */
[----:B------:R-:W-:-:S03]  /*219c0*/  IMAD.MOV.U32 R28, RZ, RZ, R18 ;  /* 0x000000ffff1c7224 */ /* 0x000fc600078e0012 */
[----:B------:R0:W-:Y:S02]  /*219d0*/  STL [R1+0xe44], R2 ;  /* 0x000e440201007387 */ /* 0x0001e40000100800 */
[----:B------:R-:W-:Y:S01]  /*219e0*/  STL [R1+0xe40], R28 ;  /* 0x000e401c01007387 */ /* 0x000fe20000100800 */
[C---:B--2---:R-:W-:Y:S01]  /*219f0*/  HMMA.16816.F32 R4, R12.reuse, R16, R4 ;  /* 0x000000100c04723c */ /* 0x044fe20000001804 */
[----:B------:R-:W-:Y:S02]  /*21a00*/  IMAD.MOV.U32 R26, RZ, RZ, R16 ;  /* 0x000000ffff1a7224 */ /* 0x000fe400078e0010 */
[----:B0-----:R-:W-:Y:S11]  /*21a10*/  IMAD.MOV.U32 R2, RZ, RZ, R17 ;  /* 0x000000ffff027224 */ /* 0x001ff600078e0011 */
[----:B------:R-:W-:Y:S09]  /*21a20*/  @!UPT UIADD3 URZ, URZ, URZ, URZ ;  /* 0x0000003f3f3ff290 */ /* 0x000ff2000fffe03f */
[----:B------:R-:W-:Y:S01]  /*21a30*/  STL.64 [R1+0x130], R4 ;  /* 0x0001300401007387 */ /* 0x000fe20000100a00 */
[----:B------:R0:W-:Y:S03]  /*21a40*/  STL.64 [R1+0x138], R6 ;  /* 0x0001380601007387 */ /* 0x0001e60000100a00 */
[----:B0-----:R-:W2:Y:S01]  /*21a50*/  LDL.LU.64 R6, [R1+0x1220] ;  /* 0x0012200001067983 */ /* 0x001ea20000300a00 */
[----:B------:R-:W2:Y:S02]  /*21a60*/  LDL.LU.64 R4, [R1+0x1218] ;  /* 0x0012180001047983 */ /* 0x000ea40000300a00 */
[----:B------:R-:W3:Y:S02]  /*21a70*/  LDL.LU.64 R18, [R1+0x1210] ;  /* 0x0012100001127983 */ /* 0x000ee40000300a00 */
[----:B------:R-:W3:Y:S02]  /*21a80*/  LDL.LU.64 R16, [R1+0x1208] ;  /* 0x0012080001107983 */ /* 0x000ee40000300a00 */
[C---:B---3--:R-:W-:Y:S08]  /*21a90*/  HMMA.16816.F32 R16, R12.reuse, R24, R16 ;  /* 0x000000180c10723c */ /* 0x048ff00000001810 */
[----:B--2---:R-:W-:Y:S11]  /*21aa0*/  HMMA.16816.F32 R4, R12, R8, R4 ;  /* 0x000000080c04723c */ /* 0x004ff60000001804 */
[----:B------:R-:W-:Y:S04]  /*21ab0*/  @!UPT UIADD3 URZ, URZ, URZ, URZ ;  /* 0x0000003f3f3ff290 */ /* 0x000fe8000fffe03f */
[----:B------:R-:W-:Y:S01]  /*21ac0*/  STL.64 [R1+0x120], R16 ;  /* 0x0001201001007387 */ /* 0x000fe20000100a00 */
[----:B------:R0:W-:Y:S03]  /*21ad0*/  STL.64 [R1+0x128], R18 ;  /* 0x0001281201007387 */ /* 0x0001e60000100a00 */
[----:B0-----:R-:W2:Y:S01]  /*21ae0*/  LDL.LU.64 R18, [R1+0x1200] ;  /* 0x0012000001127983 */ /* 0x001ea20000300a00 */
[----:B------:R-:W3:Y:S02]  /*21af0*/  LDL.LU.64 R16, [R1+0x11f8] ;  /* 0x0011f80001107983 */ /* 0x000ee40000300a00 */
        /* <DEDUP_REMOVED lines=8> */
[----:B------:R-:W-:-:S05]  /*21b80*/  IMAD.MOV.U32 R25, RZ, RZ, R20 ;  /* 0x000000ffff197224 */ /* 0x000fca00078e0014 */
[----:B------:R-:W-:Y:S01]  /*21b90*/  STL.64 [R1+0x11b0], R24 ;  /* 0x0011b01801007387 */ /* 0x000fe20000100a00 */
[----:B------:R-:W3:Y:S02]  /*21ba0*/  LDL.LU R20, [R1+0x410] ;  /* 0x0004100001147983 */ /* 0x000ee40000300800 */
[----:B------:R0:W-:Y:S02]  /*21bb0*/  STL.64 [R1+0x110], R4 ;  /* 0x0001100401007387 */ /* 0x0001e40000100a00 */
[----:B------:R1:W-:Y:S01]  /*21bc0*/  STL.64 [R1+0x118], R6 ;  /* 0x0001180601007387 */ /* 0x0003e20000100a00 */
[----:B------:R-:W3:Y:S01]  /*21bd0*/  LDL.LU R21, [R1+0x414] ;  /* 0x0004140001157983 */ /* 0x000ee20000300800 */
[----:B------:R-:W3:Y:S02]  /*21be0*/  LDL.LU R22, [R1+0x418] ;  /* 0x0004180001167983 */ /* 0x000ee40000300800 */
[----:B------:R-:W3:Y:S01]  /*21bf0*/  LDL.LU R23, [R1+0x41c] ;  /* 0x00041c0001177983 */ /* 0x000ee20000300800 */
[----:B0-----:R-:W2:Y:S01]  /*21c00*/  LDL.LU R4, [R1+0x3a0] ;  /* 0x0003a00001047983 */ /* 0x001ea20000300800 */
[----:B------:R-:W2:Y:S02]  /*21c10*/  LDL.LU R5, [R1+0x3a4] ;  /* 0x0003a40001057983 */ /* 0x000ea40000300800 */
[----:B-1----:R-:W2:Y:S02]  /*21c20*/  LDL.LU R6, [R1+0x3a8] ;  /* 0x0003a80001067983 */ /* 0x002ea40000300800 */
[----:B------:R-:W2:Y:S01]  /*21c30*/  LDL.LU R7, [R1+0x3ac] ;  /* 0x0003ac0001077983 */ /* 0x000ea20000300800 */
[----:B------:R0:W-:Y:S01]  /*21c40*/  STL.64 [R1+0x1160], R8 ;  /* 0x0011600801007387 */ /* 0x0001e20000100a00 */
[----:B------:R-:W-:-:S02]  /*21c50*/  IMAD.MOV.U32 R25, RZ, RZ, R10 ;  /* 0x000000ffff197224 */ /* 0x000fc400078e000a */
[----:B------:R-:W-:Y:S01]  /*21c60*/  IMAD.MOV.U32 R24, RZ, RZ, R11 ;  /* 0x000000ffff187224 */ /* 0x000fe200078e000b */
        /* <DEDUP_REMOVED lines=16> */
[C---:B---3--:R-:W-:Y:S01]  /*21d70*/  HMMA.16816.F32 R20, R12.reuse, R16, R20 ;  /* 0x000000100c14723c */ /* 0x048fe20000001814 */
[----:B--2---:R-:W-:Y:S01]  /*21d80*/  STL.64 [R1+0x11a8], R10 ;  /* 0x0011a80a01007387 */ /* 0x004fe20000100a00 */
[----:B------:R0:W-:Y:S03]  /*21d90*/  STL.64 [R1+0x11a0], R8 ;  /* 0x0011a00801007387 */ /* 0x0001e60000100a00 */
        /* <DEDUP_REMOVED lines=8> */
[----:B------:R-:W2:Y:S02]  /*21e20*/  LDL.LU R10, [R1+0xc8] ;  /* 0x0000c800010a7983 */ /* 0x000ea40000300800 */
[----:B------:R-:W2:Y:S02]  /*21e30*/  LDL.LU R11, [R1+0xcc] ;  /* 0x0000cc00010b7983 */ /* 0x000ea40000300800 */
[----:B------:R-:W-:Y:S01]  /*21e40*/  STL.64 [R1+0x100], R20 ;  /* 0x0001001401007387 */ /* 0x000fe20000100a00 */
[----:B------:R0:W-:Y:S03]  /*21e50*/  STL.64 [R1+0x108], R22 ;  /* 0x0001081601007387 */ /* 0x0001e60000100a00 */
[----:B0-----:R-:W3:Y:S01]  /*21e60*/  LDL.LU.64 R22, [R1+0x11f0] ;  /* 0x0011f00001167983 */ /* 0x001ee20000300a00 */
[----:B------:R-:W2:Y:S02]  /*21e70*/  LDL.LU.64 R20, [R1+0x11e8] ;  /* 0x0011e80001147983 */ /* 0x000ea40000300a00 */
[----:B--2---:R-:W-:Y:S01]  /*21e80*/  HMMA.16816.F32 R12, R12, R20, R4 ;  /* 0x000000140c0c723c */ /* 0x004fe20000001804 */
[----:B------:R-:W2:Y:S01]  /*21e90*/  LDL.LU.64 R6, [R1+0x11e0] ;  /* 0x0011e00001067983 */ /* 0x000ea20000300a00 */
[----:B------:R-:W2:Y:S11]  /*21ea0*/  LDL.LU.64 R4, [R1+0x11d8] ;  /* 0x0011d80001047983 */ /* 0x000eb60000300a00 */
[----:B------:R-:W-:Y:S10]  /*21eb0*/  @!UPT UIADD3 URZ, URZ, URZ, URZ ;  /* 0x0000003f3f3ff290 */ /* 0x000ff4000fffe03f */
[----:B------:R4:W-:Y:S01]  /*21ec0*/  STL.64 [R1+0xe0], R12 ;  /* 0x0000e00c01007387 */ /* 0x0009e20000100a00 */
[----:B------:R0:W-:Y:S02]  /*21ed0*/  STL.64 [R1+0xe8], R14 ;  /* 0x0000e80e01007387 */ /* 0x0001e40000100a00 */
[----:B----4-:R-:W-:Y:S02]  /*21ee0*/  IMAD.MOV.U32 R12, RZ, RZ, R29 ;  /* 0x000000ffff0c7224 */ /* 0x010fe400078e001d */
[----:B------:R-:W-:Y:S01]  /*21ef0*/  IMAD.MOV.U32 R13, RZ, RZ, R18 ;  /* 0x000000ffff0d7224 */ /* 0x000fe200078e0012 */
[----:B------:R-:W4:Y:S01]  /*21f00*/  LDL.LU R29, [R1+0x11d0] ;  /* 0x0011d000011d7983 */ /* 0x000f220000300800 */
[----:B------:R-:W3:Y:S02]  /*21f10*/  LDL.LU R18, [R1+0x11cc] ;  /* 0x0011cc0001127983 */ /* 0x000ee40000300800 */
[----:B0-----:R-:W-:Y:S02]  /*21f20*/  IMAD.MOV.U32 R14, RZ, RZ, R19 ;  /* 0x000000ffff0e7224 */ /* 0x001fe400078e0013 */
[----:B------:R-:W3:Y:S01]  /*21f30*/  LDL.LU R19, [R1+0x11c8] ;  /* 0x0011c80001137983 */ /* 0x000ee20000300800 */
        /* <DEDUP_REMOVED lines=28> */
[----:B--2---:R-:W-:Y:S02]  /*22100*/  HMMA.16816.F32 R24, R4, R24, R8 ;  /* 0x000000180418723c */ /* 0x004fe40000001808 */
[----:B------:R-:W2:Y:S11]  /*22110*/  LDL.LU.64 R8, [R1+0x1160] ;  /* 0x0011600001087983 */ /* 0x000eb60000300a00 */
[----:B------:R-:W-:Y:S10]  /*22120*/  @!UPT UIADD3 URZ, URZ, URZ, URZ ;  /* 0x0000003f3f3ff290 */ /* 0x000ff4000fffe03f */
[----:B------:R-:W-:Y:S01]  /*22130*/  STL.64 [R1+0x90], R24 ;  /* 0x0000901801007387 */ /* 0x000fe20000100a00 */
[----:B------:R0:W-:Y:S03]  /*22140*/  STL.64 [R1+0x98], R26 ;  /* 0x0000981a01007387 */ /* 0x0001e60000100a00 */
[----:B0-----:R-:W2:Y:S01]  /*22150*/  LDL.LU.64 R26, [R1+0x1158] ;  /* 0x00115800011a7983 */ /* 0x001ea20000300a00 */
[----:B------:R-:W2:Y:S02]  /*22160*/  LDL.LU.64 R24, [R1+0x1150] ;  /* 0x0011500001187983 */ /* 0x000ea40000300a00 */
[----:B------:R-:W-:-:S07]  /*22170*/  IMAD.MOV.U32 R15, RZ, RZ, R0 ;  /* 0x000000ffff0f7224 */ /* 0x000fce00078e0000 */
[C---:B------:R-:W-:Y:S08]  /*22180*/  HMMA.16816.F32 R12, R4.reuse, R16, R12 ;  /* 0x00000010040c723c */ /* 0x040ff0000000180c */
[----:B--2---:R-:W-:Y:S01]  /*22190*/  HMMA.16816.F32 R8, R4, R8, R24 ;  /* 0x000000080408723c */ /* 0x004fe20000001818 */
[----:B------:R-:W2:Y:S01]  /*221a0*/  LDL.LU.64 R26, [R1+0x1148] ;  /* 0x00114800011a7983 */ /* 0x000ea20000300a00 */
[----:B------:R-:W2:Y:S11]  /*221b0*/  LDL.LU.64 R24, [R1+0x1140] ;  /* 0x0011400001187983 */ /* 0x000eb60000300a00 */
[----:B------:R-:W-:Y:S11]  /*221c0*/  @!UPT UIADD3 URZ, URZ, URZ, URZ ;  /* 0x0000003f3f3ff290 */ /* 0x000ff6000fffe03f */
[----:B------:R-:W-:Y:S01]  /*221d0*/  IMAD.MOV.U32 R28, RZ, RZ, R11 ;  /* 0x000000ffff1c7224 */ /* 0x000fe200078e000b */
[----:B------:R-:W-:Y:S04]  /*221e0*/  STL.64 [R1+0x30], R8 ;  /* 0x0000300801007387 */ /* 0x000fe80000100a00 */
[----:B------:R0:W-:Y:S04]  /*221f0*/  STL [R1+0x106c], R28 ;  /* 0x00106c1c01007387 */ /* 0x0001e80000100800 */
[----:B0-----:R-:W2:Y:S01]  /*22200*/  LDL R28, [R1+0xcbc] ;  /* 0x000cbc00011c7983 */ /* 0x001ea20000100800 */
[----:B------:R-:W-:-:S02]  /*22210*/  IMAD.MOV.U32 R2, RZ, RZ, R10 ;  /* 0x000000ffff027224 */ /* 0x000fc400078e000a */
[----:B----4-:R-:W-:Y:S03]  /*22220*/  LDSM.16.MT88.4 R8, [R29+0xb000] ;  /* 0x00b000001d08783b */ /* 0x010fe60000004200 */
[----:B------:R-:W-:Y:S01]  /*22230*/  STL [R1+0x1068], R2 ;  /* 0x0010680201007387 */ /* 0x000fe20000100800 */
[----:B---3--:R-:W-:Y:S02]  /*22240*/  STL.64 [R1+0x10c0], R18 ;  /* 0x0010c01201007387 */ /* 0x008fe40000100a00 */
[----:B------:R-:W-:Y:S02]  /*22250*/  STL.64 [R1+0x20], R12 ;  /* 0x0000200c01007387 */ /* 0x000fe40000100a00 */
[----:B------:R-:W-:Y:S02]  /*22260*/  STL.64 [R1+0x28], R14 ;  /* 0x0000280e01007387 */ /* 0x000fe40000100a00 */
[----:B------:R-:W0:Y:S04]  /*22270*/  LDSM.16.MT88.4 R12, [R29+0xb080] ;  /* 0x00b080001d0c783b */ /* 0x000e280000004200 */
[----:B0-----:R-:W-:Y:S01]  /*22280*/  STL.64 [R1+0x10a8], R14 ;  /* 0x0010a80e01007387 */ /* 0x001fe20000100a00 */
[----:B------:R-:W-:Y:S02]  /*22290*/  STL.64 [R1+0x10a0], R12 ;  /* 0x0010a00c01007387 */ /* 0x000fe40000100a00 */
[----:B------:R0:W-:Y:S01]  /*222a0*/  STL [R1+0xd00], R29 ;  /* 0x000d001d01007387 */ /* 0x0001e20000100800 */
[----:B--2---:R-:W-:Y:S11]  /*222b0*/  HMMA.16816.F32 R24, R4, R20, R24 ;  /* 0x000000140418723c */ /* 0x004ff60000001818 */
[----:B------:R-:W-:Y:S11]  /*222c0*/  @!UPT UIADD3 URZ, URZ, URZ, URZ ;  /* 0x0000003f3f3ff290 */ /* 0x000ff6000fffe03f */
[----:B------:R-:W-:Y:S01]  /*222d0*/  @!UPT UIADD3 URZ, URZ, URZ, URZ ;  /* 0x0000003f3f3ff290 */ /* 0x000fe2000fffe03f */
[----:B------:R-:W-:Y:S01]  /*222e0*/  STL.64 [R1], R24 ;  /* 0x0000001801007387 */ /* 0x000fe20000100a00 */
[----:B------:R-:W-:Y:S02]  /*222f0*/  IMAD.MOV.U32 R0, RZ, RZ, R26 ;  /* 0x000000ffff007224 */ /* 0x000fe400078e001a */
[----:B0-----:R-:W-:Y:S02]  /*22300*/  IMAD.MOV.U32 R29, RZ, RZ, R27 ;  /* 0x000000ffff1d7224 */ /* 0x001fe400078e001b */
[----:B------:R-:W0:Y:S01]  /*22310*/  LDSM.16.MT88.4 R24, [R28+0xb000] ;  /* 0x00b000001c18783b */ /* 0x000e220000004200 */
[----:B------:R-:W-:Y:S02]  /*22320*/  STL.64 [R1+0x1130], R22 ;  /* 0x0011301601007387 */ /* 0x000fe40000100a00 */
[----:B------:R-:W-:Y:S01]  /*22330*/  STL [R1+0xdb8], R0 ;  /* 0x000db80001007387 */ /* 0x000fe20000100800 */
[----:B------:R-:W1:Y:S04]  /*22340*/  LDSM.16.MT88.4 R4, [R28+0xb080] ;  /* 0x00b080001c04783b */ /* 0x000e680000004200 */
[----:B0-----:R0:W-:Y:S01]  /*22350*/  STL.64 [R1+0x1038], R26 ;  /* 0x0010381a01007387 */ /* 0x0011e20000100a00 */
[----:B------:R-:W-:Y:S03]  /*22360*/  STL.64 [R1+0x1030], R24 ;  /* 0x0010301801007387 */ /* 0x000fe60000100a00 */
[----:B0-----:R-:W2:Y:S04]  /*22370*/  LDL R26, [R1+0x58] ;  /* 0x00005800011a7983 */ /* 0x001ea80000100800 */
[----:B------:R-:W2:Y:S04]  /*22380*/  LDL R27, [R1+0x5c] ;  /* 0x00005c00011b7983 */ /* 0x000ea80000100800 */
[----:B--2---:R-:W-:Y:S01]  /*22390*/  STL.64 [R1+0x1100], R26 ;  /* 0x0011001a01007387 */ /* 0x004fe20000100a00 */
[----:B-1----:R-:W-:Y:S02]  /*223a0*/  STL.64 [R1+0xfb8], R6 ;  /* 0x000fb80601007387 */ /* 0x002fe40000100a00 */
[----:B------:R0:W-:Y:S02]  /*223b0*/  STL.64 [R1+0xfb0], R4 ;  /* 0x000fb00401007387 */ /* 0x0001e40000100a00 */
[----:B0-----:R-:W2:Y:S01]  /*223c0*/  LDL.LU R4, [R1+0x3e0] ;  /* 0x0003e00001047983 */ /* 0x001ea20000300800 */
[----:B------:R-:W2:Y:S02]  /*223d0*/  LDL.LU R5, [R1+0x3e4] ;  /* 0x0003e40001057983 */ /* 0x000ea40000300800 */
[----:B------:R-:W3:Y:S02]  /*223e0*/  LDL.LU R6, [R1+0x3e8] ;  /* 0x0003e80001067983 */ /* 0x000ee40000300800 */
[----:B------:R-:W-:-:S02]  /*223f0*/  IMAD.MOV.U32 R7, RZ, RZ, R3 ;  /* 0x000000ffff077224 */ /* 0x000fc400078e0003 */
[----:B------:R-:W4:Y:S01]  /*22400*/  LDL.LU R3, [R1+0x113c] ;  /* 0x00113c0001037983 */ /* 0x000f220000300800 */
        /* <DEDUP_REMOVED lines=9> */
[----:B----4-:R-:W-:-:S02]  /*224a0*/  IMAD.MOV.U32 R15, RZ, RZ, R3 ;  /* 0x000000ffff0f7224 */ /* 0x010fc400078e0003 */
[----:B------:R-:W4:Y:S04]  /*224b0*/  LDL.LU R3, [R1+0x1138] ;  /* 0x0011380001037983 */ /* 0x000f280000300800 */
[----:B--2---:R-:W-:Y:S01]  /*224c0*/  STL.64 [R1+0x10d0], R14 ;  /* 0x0010d00e01007387 */ /* 0x004fe20000100a00 */
[----:B------:R-:W-:Y:S02]  /*224d0*/  STL.64 [R1+0x10c8], R12 ;  /* 0x0010c80c01007387 */ /* 0x000fe40000100a00 */
[----:B------:R-:W2:Y:S02]  /*224e0*/  LDL.64 R26, [R1+0x68] ;  /* 0x00006800011a7983 */ /* 0x000ea40000100a00 */
[----:B------:R-:W3:Y:S01]  /*224f0*/  LDL R18, [R1+0x18] ;  /* 0x0000180001127983 */ /* 0x000ee20000100800 */
[----:B------:R-:W3:Y:S04]  /*22500*/  LDL R19, [R1+0x1c] ;  /* 0x00001c0001137983 */ /* 0x000ee80000100800 */
[----:B------:R-:W3:Y:S04]  /*22510*/  LDL.64 R22, [R1+0x88] ;  /* 0x0000880001167983 */ /* 0x000ee80000100a00 */
[----:B--2---:R0:W-:Y:S01]  /*22520*/  STL.64 [R1+0x1118], R26 ;  /* 0x0011181a01007387 */ /* 0x0041e20000100a00 */
[----:B------:R-:W2:Y:S02]  /*22530*/  LDL.LU R24, [R1+0x510] ;  /* 0x0005100001187983 */ /* 0x000ea40000300800 */
[----:B------:R-:W2:Y:S01]  /*22540*/  LDL.LU R25, [R1+0x514] ;  /* 0x0005140001197983 */ /* 0x000ea20000300800 */
[----:B0-----:R-:W2:Y:S01]  /*22550*/  LDL.LU R26, [R1+0x518] ;  /* 0x00051800011a7983 */ /* 0x001ea20000300800 */
[----:B------:R-:W2:Y:S03]  /*22560*/  LDL.LU R27, [R1+0x51c] ;  /* 0x00051c00011b7983 */ /* 0x000ea60000300800 */
[----:B--2---:R-:W-:Y:S01]  /*22570*/  STL.64 [R1+0x1128], R26 ;  /* 0x0011281a01007387 */ /* 0x004fe20000100a00 */
[----:B------:R0:W-:Y:S03]  /*22580*/  STL.64 [R1+0x1120], R24 ;  /* 0x0011201801007387 */ /* 0x0001e60000100a00 */
[----:B0-----:R-:W2:Y:S01]  /*22590*/  LDL.LU R24, [R1+0x520] ;  /* 0x0005200001187983 */ /* 0x001ea20000300800 */
[----:B------:R-:W2:Y:S02]  /*225a0*/  LDL.LU R25, [R1+0x524] ;  /* 0x0005240001197983 */ /* 0x000ea40000300800 */
[----:B------:R-:W2:Y:S02]  /*225b0*/  LDL.LU R26, [R1+0x528] ;  /* 0x00052800011a7983 */ /* 0x000ea40000300800 */
[----:B------:R-:W2:Y:S01]  /*225c0*/  LDL.LU R27, [R1+0x52c] ;  /* 0x00052c00011b7983 */ /* 0x000ea20000300800 */
[----:B---3--:R0:W-:Y:S04]  /*225d0*/  STL.64 [R1+0x10d8], R18 ;  /* 0x0010d81201007387 */ /* 0x0081e80000100a00 */
[----:B0-----:R-:W3:Y:S04]  /*225e0*/  LDL.64 R18, [R1+0x48] ;  /* 0x0000480001127983 */ /* 0x001ee80000100a00 */
[----:B---3--:R0:W-:Y:S01]  /*225f0*/  STL.64 [R1+0x10f8], R18 ;  /* 0x0010f81201007387 */ /* 0x0081e20000100a00 */
[----:B------:R-:W3:Y:S02]  /*22600*/  LDL.LU R16, [R1+0x4f0] ;  /* 0x0004f00001107983 */ /* 0x000ee40000300800 */
[----:B------:R-:W3:Y:S01]  /*22610*/  LDL.LU R17, [R1+0x4f4] ;  /* 0x0004f40001117983 */ /* 0x000ee20000300800 */
[----:B0-----:R-:W3:Y:S01]  /*22620*/  LDL.LU R18, [R1+0x4f8] ;  /* 0x0004f80001127983 */ /* 0x001ee20000300800 */
[----:B------:R-:W3:Y:S01]  /*22630*/  LDL.LU R19, [R1+0x4fc] ;  /* 0x0004fc0001137983 */ /* 0x000ee20000300800 */
[----:B--2---:R-:W-:Y:S02]  /*22640*/  HMMA.16816.F32 R24, R8, R22, R24 ;  /* 0x000000160818723c */ /* 0x004fe40000001818 */
[----:B---3--:R-:W-:Y:S01]  /*22650*/  STL.64 [R1+0x1110], R18 ;  /* 0x0011101201007387 */ /* 0x008fe20000100a00 */
[----:B------:R0:W-:Y:S03]  /*22660*/  STL.64 [R1+0x1108], R16 ;  /* 0x0011081001007387 */ /* 0x0001e60000100a00 */
[----:B0-----:R-:W2:Y:S01]  /*22670*/  LDL.LU R16, [R1+0x500] ;  /* 0x0005000001107983 */ /* 0x001ea20000300800 */
[----:B------:R-:W2:Y:S02]  /*22680*/  LDL.LU R17, [R1+0x504] ;  /* 0x0005040001117983 */ /* 0x000ea40000300800 */
[----:B------:R-:W2:Y:S02]  /*22690*/  LDL.LU R18, [R1+0x508] ;  /* 0x0005080001127983 */ /* 0x000ea40000300800 */
[----:B------:R-:W2:Y:S01]  /*226a0*/  LDL.LU R19, [R1+0x50c] ;  /* 0x00050c0001137983 */ /* 0x000ea20000300800 */
[----:B------:R-:W3:Y:S01]  /*226b0*/  LDL.LU R12, [R1+0x4d0] ;  /* 0x0004d000010c7983 */ /* 0x000ee20000300800 */
[----:B------:R-:W3:Y:S02]  /*226c0*/  LDL.LU R13, [R1+0x4d4] ;  /* 0x0004d400010d7983 */ /* 0x000ee40000300800 */
[----:B------:R-:W2:Y:S02]  /*226d0*/  LDL.LU R14, [R1+0x4d8] ;  /* 0x0004d800010e7983 */ /* 0x000ea40000300800 */
[----:B------:R-:W2:Y:S02]  /*226e0*/  LDL.LU R15, [R1+0x4dc] ;  /* 0x0004dc00010f7983 */ /* 0x000ea40000300800 */
[----:B------:R-:W-:-:S02]  /*226f0*/  IMAD.MOV.U32 R2, RZ, RZ, R22 ;  /* 0x000000ffff027224 */ /* 0x000fc400078e0016 */
[----:B------:R-:W-:-:S03]  /*22700*/  IMAD.MOV.U32 R0, RZ, RZ, R23 ;  /* 0x000000ffff007224 */ /* 0x000fc600078e0017 */
[----:B------:R-:W-:Y:S01]  /*22710*/  IMAD.MOV.U32 R20, RZ, RZ, R26 ;  /* 0x000000ffff147224 */ /* 0x000fe200078e001a */
[----:B--2---:R-:W-:Y:S01]  /*22720*/  STL.64 [R1+0x10e8], R14 ;  /* 0x0010e80e01007387 */ /* 0x004fe20000100a00 */
[----:B---3--:R0:W-:Y:S03]  /*22730*/  STL.64 [R1+0x10e0], R12 ;  /* 0x0010e00c01007387 */ /* 0x0081e60000100a00 */
[----:B0-----:R-:W2:Y:S01]  /*22740*/  LDL.LU R12, [R1+0x4e0] ;  /* 0x0004e000010c7983 */ /* 0x001ea20000300800 */
[----:B------:R-:W2:Y:S02]  /*22750*/  LDL.LU R13, [R1+0x4e4] ;  /* 0x0004e400010d7983 */ /* 0x000ea40000300800 */
[----:B------:R-:W2:Y:S02]  /*22760*/  LDL.LU R14, [R1+0x4e8] ;  /* 0x0004e800010e7983 */ /* 0x000ea40000300800 */
[----:B------:R0:W-:Y:S01]  /*22770*/  STL.64 [R1+0x1078], R6 ;  /* 0x0010780601007387 */ /* 0x0001e20000100a00 */
[----:B------:R-:W-:Y:S01]  /*22780*/  STL.64 [R1+0x1070], R4 ;  /* 0x0010700401007387 */ /* 0x000fe20000100a00 */
[----:B----4-:R-:W-:-:S02]  /*22790*/  IMAD.MOV.U32 R15, RZ, RZ, R3 ;  /* 0x000000ffff0f7224 */ /* 0x010fc400078e0003 */
[----:B------:R-:W-:Y:S01]  /*227a0*/  IMAD.MOV.U32 R3, RZ, RZ, R24 ;  /* 0x000000ffff037224 */ /* 0x000fe200078e0018 */
[----:B0-----:R-:W3:Y:S01]  /*227b0*/  LDL.64 R6, [R1+0x78] ;  /* 0x0000780001067983 */ /* 0x001ee20000100a00 */
[----:B------:R-:W4:Y:S02]  /*227c0*/  LDL.LU.64 R22, [R1+0x1130] ;  /* 0x0011300001167983 */ /* 0x000f240000300a00 */
[----:B------:R-:W-:Y:S02]  /*227d0*/  STL.64 [R1+0x630], R24 ;  /* 0x0006301801007387 */ /* 0x000fe40000100a00 */
[----:B------:R0:W-:Y:S02]  /*227e0*/  STL.64 [R1+0x638], R26 ;  /* 0x0006381a01007387 */ /* 0x0001e40000100a00 */
[----:B0-----:R-:W3:Y:S01]  /*227f0*/  LDL.LU.64 R26, [R1+0x1128] ;  /* 0x00112800011a7983 */ /* 0x001ee20000300a00 */
[----:B------:R-:W3:Y:S02]  /*22800*/  LDL.LU.64 R24, [R1+0x1120] ;  /* 0x0011200001187983 */ /* 0x000ee40000300a00 */
[----:B------:R-:W-:Y:S02]  /*22810*/  STL [R1+0xd08], R3 ;  /* 0x000d080301007387 */ /* 0x000fe40000100800 */
[----:B------:R-:W-:Y:S01]  /*22820*/  STL [R1+0xd04], R20 ;  /* 0x000d041401007387 */ /* 0x000fe20000100800 */
[C---:B---3--:R-:W-:Y:S11]  /*22830*/  HMMA.16816.F32 R24, R8.reuse, R6, R24 ;  /* 0x000000060818723c */ /* 0x048ff60000001818 */
[----:B------:R-:W-:Y:S11]  /*22840*/  @!UPT UIADD3 URZ, URZ, URZ, URZ ;  /* 0x0000003f3f3ff290 */ /* 0x000ff6000fffe03f */
[----:B------:R-:W-:Y:S01]  /*22850*/  @!UPT UIADD3 URZ, URZ, URZ, URZ ;  /* 0x0000003f3f3ff290 */ /* 0x000fe2000fffe03f */
[----:B------:R-:W-:Y:S01]  /*22860*/  STL.64 [R1+0x620], R24 ;  /* 0x0006201801007387 */ /* 0x000fe20000100a00 */
[----:B------:R0:W-:Y:S02]  /*22870*/  STL.64 [R1+0x628], R26 ;  /* 0x0006281a01007387 */ /* 0x0001e40000100a00 */
[----:B------:R-:W-:Y:S02]  /*22880*/  IMAD.MOV.U32 R21, RZ, RZ, R26 ;  /* 0x000000ffff157224 */ /* 0x000fe400078e001a */
[----:B0-----:R-:W3:Y:S01]  /*22890*/  LDL.LU.64 R26, [R1+0x1118] ;  /* 0x00111800011a7983 */ /* 0x001ee20000300a00 */
[----:B------:R0:W-:Y:S02]  /*228a0*/  STL.64 [R1+0x1088], R6 ;  /* 0x0010880601007387 */ /* 0x0001e40000100a00 */
[----:B------:R-:W-:Y:S02]  /*228b0*/  STL [R1+0xd0c], R21 ;  /* 0x000d0c1501007387 */ /* 0x000fe40000100800 */
[----:B0-----:R-:W-:Y:S01]  /*228c0*/  IMAD.MOV.U32 R7, RZ, RZ, R0 ;  /* 0x000000ffff077224 */ /* 0x001fe200078e0000 */
[----:B---3--:R-:W-:Y:S01]  /*228d0*/  HMMA.16816.F32 R16, R8, R26, R16 ;  /* 0x0000001a0810723c */ /* 0x008fe20000001810 */
[----:B------:R-:W-:-:S02]  /*228e0*/  IMAD.MOV.U32 R3, RZ, RZ, R26 ;  /* 0x000000ffff037224 */ /* 0x000fc400078e001a */
        /* <DEDUP_REMOVED lines=12> */
[----:B0-----:R-:W2:Y:S01]  /*229b0*/  LDL.LU.64 R18, [R1+0x10f8] ;  /* 0x0010f80001127983 */ /* 0x001ea20000300a00 */
[----:B------:R0:W-:Y:S02]  /*229c0*/  STL.64 [R1+0x1080], R26 ;  /* 0x0010801a01007387 */ /* 0x0001e40000100a00 */
[----:B------:R-:W3:Y:S02]  /*229d0*/  LDL.LU R24, [R1+0x400] ;  /* 0x0004000001187983 */ /* 0x000ee40000300800 */
[----:B------:R-:W3:Y:S01]  /*229e0*/  LDL.LU R25, [R1+0x404] ;  /* 0x0004040001197983 */ /* 0x000ee20000300800 */
[----:B0-----:R-:W3:Y:S01]  /*229f0*/  LDL.LU R26, [R1+0x408] ;  /* 0x00040800011a7983 */ /* 0x001ee20000300800 */
[----:B------:R-:W3:Y:S02]  /*22a00*/  LDL.LU R27, [R1+0x40c] ;  /* 0x00040c00011b7983 */ /* 0x000ee40000300800 */
[----:B------:R-:W-:Y:S01]  /*22a10*/  IMAD.MOV.U32 R6, RZ, RZ, R2 ;  /* 0x000000ffff067224 */ /* 0x000fe200078e0002 */
[----:B--2---:R-:W-:Y:S01]  /*22a20*/  HMMA.16816.F32 R12, R8, R18, R12 ;  /* 0x00000012080c723c */ /* 0x004fe2000000180c */
[----:B------:R-:W-:-:S02]  /*22a30*/  IMAD.MOV.U32 R28, RZ, RZ, R18 ;  /* 0x000000ffff1c7224 */ /* 0x000fc400078e0012 */
[----:B------:R-:W-:Y:S01]  /*22a40*/  IMAD.MOV.U32 R2, RZ, RZ, R19 ;  /* 0x000000ffff027224 */ /* 0x000fe200078e0013 */
[----:B---3--:R4:W-:Y:S01]  /*22a50*/  STL.64 [R1+0x1098], R26 ;  /* 0x0010981a01007387 */ /* 0x0089e20000100a00 */
[----:B------:R0:W-:Y:S02]  /*22a60*/  STL.64 [R1+0x1090], R24 ;  /* 0x0010901801007387 */ /* 0x0001e40000100a00 */
[----:B----4-:R-:W-:Y:S01]  /*22a70*/  IMAD.MOV.U32 R26, RZ, RZ, R22 ;  /* 0x000000ffff1a7224 */ /* 0x010fe200078e0016 */
[----:B0-----:R-:W2:Y:S01]  /*22a80*/  LDL.LU R24, [R1+0x440] ;  /* 0x0004400001187983 */ /* 0x001ea20000300800 */
[----:B------:R-:W2:Y:S02]  /*22a90*/  LDL.LU R25, [R1+0x444] ;  /* 0x0004440001197983 */ /* 0x000ea40000300800 */
[----:B------:R-:W3:Y:S02]  /*22aa0*/  LDL.LU R22, [R1+0x10f4] ;  /* 0x0010f40001167983 */ /* 0x000ee40000300800 */
[----:B------:R-:W-:-:S02]  /*22ab0*/  IMAD.MOV.U32 R27, RZ, RZ, R23 ;  /* 0x000000ffff1b7224 */ /* 0x000fc400078e0017 */
[----:B------:R-:W3:Y:S08]  /*22ac0*/  LDL.LU R23, [R1+0x10f0] ;  /* 0x0010f00001177983 */ /* 0x000ef00000300800 */
[----:B------:R-:W-:Y:S02]  /*22ad0*/  STL.64 [R1+0x480], R12 ;  /* 0x0004800c01007387 */ /* 0x000fe40000100a00 */
[----:B------:R0:W-:Y:S02]  /*22ae0*/  STL.64 [R1+0x488], R14 ;  /* 0x0004880e01007387 */ /* 0x0001e40000100a00 */
[----:B0-----:R-:W4:Y:S01]  /*22af0*/  LDL.LU.64 R14, [R1+0x10e8] ;  /* 0x0010e800010e7983 */ /* 0x001f220000300a00 */
[----:B------:R-:W4:Y:S02]  /*22b00*/  LDL.LU.64 R12, [R1+0x10e0] ;  /* 0x0010e000010c7983 */ /* 0x000f240000300a00 */
[----:B------:R-:W4:Y:S02]  /*22b10*/  LDL.LU.64 R18, [R1+0x10d8] ;  /* 0x0010d80001127983 */ /* 0x000f240000300a00 */
[C---:B----4-:R-:W-:Y:S01]  /*22b20*/  HMMA.16816.F32 R16, R8.reuse, R18, R12 ;  /* 0x000000120810723c */ /* 0x050fe2000000180c */
[----:B------:R-:W4:Y:S01]  /*22b30*/  LDL.LU.64 R14, [R1+0x10d0] ;  /* 0x0010d000010e7983 */ /* 0x000f220000300a00 */
[----:B------:R-:W4:Y:S11]  /*22b40*/  LDL.LU.64 R12, [R1+0x10c8] ;  /* 0x0010c800010c7983 */ /* 0x000f360000300a00 */
[----:B------:R-:W-:Y:S10]  /*22b50*/  @!UPT UIADD3 URZ, URZ, URZ, URZ ;  /* 0x0000003f3f3ff290 */ /* 0x000ff4000fffe03f */
        /* <DEDUP_REMOVED lines=8> */
[----:B0-----:R-:W3:Y:S01]  /*22be0*/  LDL.LU.64 R14, [R1+0x10b8] ;  /* 0x0010b800010e7983 */ /* 0x001ee20000300a00 */
[----:B------:R-:W3:Y:S02]  /*22bf0*/  LDL.LU.64 R12, [R1+0x10b0] ;  /* 0x0010b000010c7983 */ /* 0x000ee40000300a00 */
[----:B------:R-:W-:Y:S01]  /*22c00*/  STL.64 [R1+0x1050], R18 ;  /* 0x0010501201007387 */ /* 0x000fe20000100a00 */
[----:B---3--:R-:W-:Y:S01]  /*22c10*/  HMMA.16816.F32 R8, R8, R22, R12 ;  /* 0x000000160808723c */ /* 0x008fe2000000180c */
[----:B------:R-:W2:Y:S01]  /*22c20*/  LDL.LU.64 R14, [R1+0x10a8] ;  /* 0x0010a800010e7983 */ /* 0x000ea20000300a00 */
[----:B------:R-:W2:Y:S11]  /*22c30*/  LDL.LU.64 R12, [R1+0x10a0] ;  /* 0x0010a000010c7983 */ /* 0x000eb60000300a00 */
[----:B------:R-:W-:Y:S10]  /*22c40*/  @!UPT UIADD3 URZ, URZ, URZ, URZ ;  /* 0x0000003f3f3ff290 */ /* 0x000ff4000fffe03f */
[----:B------:R0:W-:Y:S01]  /*22c50*/  STL.64 [R1+0x3c0], R8 ;  /* 0x0003c00801007387 */ /* 0x0001e20000100a00 */
[----:B------:R1:W-:Y:S03]  /*22c60*/  STL.64 [R1+0x3c8], R10 ;  /* 0x0003c80a01007387 */ /* 0x0003e60000100a00 */
[----:B0-----:R-:W3:Y:S01]  /*22c70*/  LDL.LU R8, [R1+0x3f0] ;  /* 0x0003f00001087983 */ /* 0x001ee20000300800 */
[----:B------:R-:W3:Y:S02]  /*22c80*/  LDL.LU R9, [R1+0x3f4] ;  /* 0x0003f40001097983 */ /* 0x000ee40000300800 */
[----:B-1----:R-:W3:Y:S02]  /*22c90*/  LDL.LU R10, [R1+0x3f8] ;  /* 0x0003f800010a7983 */ /* 0x002ee40000300800 */
[----:B------:R-:W3:Y:S01]  /*22ca0*/  LDL.LU R11, [R1+0x3fc] ;  /* 0x0003fc00010b7983 */ /* 0x000ee20000300800 */
        /* <DEDUP_REMOVED lines=18> */
[----:B------:R-:W4:Y:S01]  /*22dd0*/  LDL R20, [R1+0xcb8] ;  /* 0x000cb80001147983 */ /* 0x000f220000100800 */
[C---:B---3--:R-:W-:Y:S01]  /*22de0*/  HMMA.16816.F32 R8, R12.reuse, R18, R8 ;  /* 0x000000120c08723c */ /* 0x048fe20000001808 */
[----:B------:R-:W-:Y:S11]  /*22df0*/  STL.64 [R1+0x1048], R22 ;  /* 0x0010481601007387 */ /* 0x000ff60000100a00 */
[----:B------:R-:W-:Y:S11]  /*22e00*/  @!UPT UIADD3 URZ, URZ, URZ, URZ ;  /* 0x0000003f3f3ff290 */ /* 0x000ff6000fffe03f */
[----:B------:R0:W-:Y:S01]  /*22e10*/  STL.64 [R1+0x510], R8 ;  /* 0x0005100801007387 */ /* 0x0001e20000100a00 */
[----:B------:R1:W-:Y:S01]  /*22e20*/  STL.64 [R1+0x518], R10 ;  /* 0x0005180a01007387 */ /* 0x0003e20000100a00 */
[----:B--2---:R-:W-:Y:S02]  /*22e30*/  HMMA.16816.F32 R4, R12, R26, R4 ;  /* 0x0000001a0c04723c */ /* 0x004fe40000001804 */
[----:B----4-:R-:W-:Y:S01]  /*22e40*/  STL [R1+0x1040], R20 ;  /* 0x0010401401007387 */ /* 0x010fe20000100800 */
[----:B0-----:R-:W2:Y:S11]  /*22e50*/  LDL.LU R8, [R1+0x260] ;  /* 0x0002600001087983 */ /* 0x001eb60000300800 */
[----:B------:R-:W-:Y:S09]  /*22e60*/  @!UPT UIADD3 URZ, URZ, URZ, URZ ;  /* 0x0000003f3f3ff290 */ /* 0x000ff2000fffe03f */
[----:B------:R-:W-:Y:S01]  /*22e70*/  STL.64 [R1+0x500], R4 ;  /* 0x0005000401007387 */ /* 0x000fe20000100a00 */
[----:B------:R-:W-:Y:S02]  /*22e80*/  STL.64 [R1+0x508], R6 ;  /* 0x0005080601007387 */ /* 0x000fe40000100a00 */
[----:B------:R-:W2:Y:S02]  /*22e90*/  LDL.LU R9, [R1+0x264] ;  /* 0x0002640001097983 */ /* 0x000ea40000300800 */
[----:B-1----:R-:W3:Y:S01]  /*22ea0*/  LDL.LU R10, [R1+0x268] ;  /* 0x00026800010a7983 */ /* 0x002ee20000300800 */
[----:B------:R-:W3:Y:S01]  /*22eb0*/  LDL.LU R11, [R1+0x26c] ;  /* 0x00026c00010b7983 */ /* 0x000ee20000300800 */
[----:B------:R-:W4:Y:S02]  /*22ec0*/  LDL.LU R24, [R1+0x300] ;  /* 0x0003000001187983 */ /* 0x000f240000300800 */
[----:B------:R-:W4:Y:S02]  /*22ed0*/  LDL.LU R25, [R1+0x304] ;  /* 0x0003040001197983 */ /* 0x000f240000300800 */
[----:B------:R-:W2:Y:S01]  /*22ee0*/  LDL.LU R26, [R1+0x308] ;  /* 0x00030800011a7983 */ /* 0x000ea20000300800 */
[----:B------:R-:W2:Y:S04]  /*22ef0*/  LDL.LU R27, [R1+0x30c] ;  /* 0x00030c00011b7983 */ /* 0x000ea80000300800 */
        /* <DEDUP_REMOVED lines=10> */
[----:B------:R-:W2:Y:S01]  /*22fa0*/  LDL.LU R20, [R1+0x380] ;  /* 0x0003800001147983 */ /* 0x000ea20000300800 */
[----:B------:R-:W2:Y:S02]  /*22fb0*/  LDL.LU R21, [R1+0x384] ;  /* 0x0003840001157983 */ /* 0x000ea40000300800 */
[----:B------:R-:W2:Y:S02]  /*22fc0*/  LDL.LU R22, [R1+0x388] ;  /* 0x0003880001167983 */ /* 0x000ea40000300800 */
[----:B------:R-:W2:Y:S01]  /*22fd0*/  LDL.LU R23, [R1+0x38c] ;  /* 0x00038c0001177983 */ /* 0x000ea20000300800 */
[----:B---3--:R-:W-:Y:S01]  /*22fe0*/  STL.64 [R1+0xf30], R10 ;  /* 0x000f300a01007387 */ /* 0x008fe20000100a00 */
[----:B------:R0:W-:Y:S03]  /*22ff0*/  STL.64 [R1+0xf28], R8 ;  /* 0x000f280801007387 */ /* 0x0001e60000100a00 */
[----:B0-----:R-:W3:Y:S01]  /*23000*/  LDL.LU R8, [R1+0x270] ;  /* 0x0002700001087983 */ /* 0x001ee20000300800 */
[----:B------:R-:W3:Y:S02]  /*23010*/  LDL.LU R9, [R1+0x274] ;  /* 0x0002740001097983 */ /* 0x000ee40000300800 */
[----:B------:R-:W2:Y:S02]  /*23020*/  LDL.LU R10, [R1+0x278] ;  /* 0x00027800010a7983 */ /* 0x000ea40000300800 */
[----:B------:R-:W2:Y:S01]  /*23030*/  LDL.LU R11, [R1+0x27c] ;  /* 0x00027c00010b7983 */ /* 0x000ea20000300800 */
[----:B------:R-:W2:Y:S01]  /*23040*/  LDL.LU R4, [R1+0x320] ;  /* 0x0003200001047983 */ /* 0x000ea20000300800 */
[----:B------:R-:W2:Y:S02]  /*23050*/  LDL.LU R5, [R1+0x324] ;  /* 0x0003240001057983 */ /* 0x000ea40000300800 */
[----:B------:R-:W2:Y:S02]  /*23060*/  LDL.LU R6, [R1+0x328] ;  /* 0x0003280001067983 */ /* 0x000ea40000300800 */
[----:B------:R-:W2:Y:S02]  /*23070*/  LDL.LU R7, [R1+0x32c] ;  /* 0x00032c0001077983 */ /* 0x000ea40000300800 */
[----:B--2---:R0:W-:Y:S01]  /*23080*/  STL.64 [R1+0xfd8], R6 ;  /* 0x000fd80601007387 */ /* 0x0041e20000100a00 */
[----:B------:R-:W-:Y:S03]  /*23090*/  STL.64 [R1+0xfd0], R4 ;  /* 0x000fd00401007387 */ /* 0x000fe60000100a00 */
[----:B0-----:R-:W2:Y:S04]  /*230a0*/  LDL.64 R6, [R1+0x58] ;  /* 0x0000580001067983 */ /* 0x001ea80000100a00 */
[----:B--2---:R0:W-:Y:S04]  /*230b0*/  STL.64 [R1+0xff0], R6 ;  /* 0x000ff00601007387 */ /* 0x0041e80000100a00 */
[----:B0-----:R-:W2:Y:S04]  /*230c0*/  LDL.64 R6, [R1+0x68] ;  /* 0x0000680001067983 */ /* 0x001ea80000100a00 */
[----:B--2---:R0:W-:Y:S01]  /*230d0*/  STL.64 [R1+0x1008], R6 ;  /* 0x0010080601007387 */ /* 0x0041e20000100a00 */
[----:B------:R1:W-:Y:S02]  /*230e0*/  STL.64 [R1+0xf40], R10 ;  /* 0x000f400a01007387 */ /* 0x0003e40000100a00 */
[----:B---3--:R-:W-:Y:S02]  /*230f0*/  STL.64 [R1+0xf38], R8 ;  /* 0x000f380801007387 */ /* 0x008fe40000100a00 */
[----:B0-----:R-:W-:-:S02]  /*23100*/  IMAD.MOV.U32 R6, RZ, RZ, R3 ;  /* 0x000000ffff067224 */ /* 0x001fc400078e0003 */
[----:B------:R-:W-:Y:S02]  /*23110*/  IMAD.MOV.U32 R7, RZ, RZ, R0 ;  /* 0x000000ffff077224 */ /* 0x000fe400078e0000 */
[----:B-1----:R-:W-:Y:S02]  /*23120*/  IMAD.MOV.U32 R10, RZ, RZ, R28 ;  /* 0x000000ffff0a7224 */ /* 0x002fe400078e001c */
[----:B------:R-:W-:Y:S01]  /*23130*/  IMAD.MOV.U32 R11, RZ, RZ, R2 ;  /* 0x000000ffff0b7224 */ /* 0x000fe200078e0002 */
[----:B------:R-:W2:Y:S01]  /*23140*/  LDL.LU R28, [R1+0x106c] ;  /* 0x00106c00011c7983 */ /* 0x000ea20000300800 */
[----:B------:R-:W3:Y:S02]  /*23150*/  LDL.LU R2, [R1+0x1068] ;  /* 0x0010680001027983 */ /* 0x000ee40000300800 */
[----:B------:R0:W-:Y:S02]  /*23160*/  STL.64 [R1+0x1020], R6 ;  /* 0x0010200601007387 */ /* 0x0001e40000100a00 */
[----:B------:R-:W2:Y:S01]  /*23170*/  LDL R0, [R1+0xcb4] ;  /* 0x000cb40001007983 */ /* 0x000ea20000100800 */
[----:B0-----:R-:W4:Y:S01]  /*23180*/  LDL.64 R6, [R1+0x18] ;  /* 0x0000180001067983 */ /* 0x001f220000100a00 */
[C---:B------:R-:W-:Y:S11]  /*23190*/  HMMA.16816.F32 R24, R12.reuse, R10, R24 ;  /* 0x0000000a0c18723c */ /* 0x040ff60000001818 */
[----:B------:R-:W-:Y:S11]  /*231a0*/  @!UPT UIADD3 URZ, URZ, URZ, URZ ;  /* 0x0000003f3f3ff290 */ /* 0x000ff6000fffe03f */
[----:B------:R-:W-:Y:S01]  /*231b0*/  @!UPT UIADD3 URZ, URZ, URZ, URZ ;  /* 0x0000003f3f3ff290 */ /* 0x000fe2000fffe03f */
[----:B------:R-:W-:Y:S01]  /*231c0*/  STL.64 [R1+0x3a0], R24 ;  /* 0x0003a01801007387 */ /* 0x000fe20000100a00 */
[----:B------:R0:W-:Y:S03]  /*231d0*/  STL.64 [R1+0x3a8], R26 ;  /* 0x0003a81a01007387 */ /* 0x0001e60000100a00 */
[----:B0-----:R-:W2:Y:S01]  /*231e0*/  LDL.LU.64 R26, [R1+0x1060] ;  /* 0x00106000011a7983 */ /* 0x001ea20000300a00 */
[----:B------:R-:W2:Y:S01]  /*231f0*/  LDL.LU.64 R24, [R1+0x1058] ;  /* 0x0010580001187983 */ /* 0x000ea20000300a00 */
[C---:B----4-:R-:W-:Y:S11]  /*23200*/  HMMA.16816.F32 R16, R12.reuse, R6, R16 ;  /* 0x000000060c10723c */ /* 0x050ff60000001810 */
[----:B------:R-:W-:Y:S11]  /*23210*/  @!UPT UIADD3 URZ, URZ, URZ, URZ ;  /* 0x0000003f3f3ff290 */ /* 0x000ff6000fffe03f */
[----:B------:R-:W-:Y:S01]  /*23220*/  @!UPT UIADD3 URZ, URZ, URZ, URZ ;  /* 0x0000003f3f3ff290 */ /* 0x000fe2000fffe03f */
[----:B------:R-:W-:Y:S01]  /*23230*/  STL.64 [R1+0x390], R16 ;  /* 0x0003901001007387 */ /* 0x000fe20000100a00 */
[----:B------:R0:W-:Y:S03]  /*23240*/  STL.64 [R1+0x398], R18 ;  /* 0x0003981201007387 */ /* 0x0001e60000100a00 */
[----:B0-----:R-:W4:Y:S01]  /*23250*/  LDL.LU.64 R18, [R1+0x1050] ;  /* 0x0010500001127983 */ /* 0x001f220000300a00 */
[----:B------:R-:W2:Y:S02]  /*23260*/  LDL.LU R4, [R1+0x370] ;  /* 0x0003700001047983 */ /* 0x000ea40000300800 */
[----:B------:R-:W-:Y:S02]  /*23270*/  IMAD.MOV.U32 R8, RZ, RZ, R6 ;  /* 0x000000ffff087224 */ /* 0x000fe400078e0006 */
[----:B------:R-:W2:Y:S02]  /*23280*/  LDL.LU R5, [R1+0x374] ;  /* 0x0003740001057983 */ /* 0x000ea40000300800 */
[----:B------:R-:W-:Y:S01]  /*23290*/  IMAD.MOV.U32 R3, RZ, RZ, R7 ;  /* 0x000000ffff037224 */ /* 0x000fe200078e0007 */
[----:B------:R-:W2:Y:S01]  /*232a0*/  LDL.LU R6, [R1+0x378] ;  /* 0x0003780001067983 */ /* 0x000ea20000300800 */
[----:B------:R-:W2:Y:S01]  /*232b0*/  LDL.LU R7, [R1+0x37c] ;  /* 0x00037c0001077983 */ /* 0x000ea20000300800 */
[C---:B----4-:R-:W-:Y:S11]  /*232c0*/  HMMA.16816.F32 R20, R12.reuse, R18, R20 ;  /* 0x000000120c14723c */ /* 0x050ff60000001814 */
[----:B------:R-:W-:Y:S11]  /*232d0*/  @!UPT UIADD3 URZ, URZ, URZ, URZ ;  /* 0x0000003f3f3ff290 */ /* 0x000ff6000fffe03f */
[----:B------:R-:W-:Y:S01]  /*232e0*/  @!UPT UIADD3 URZ, URZ, URZ, URZ ;  /* 0x0000003f3f3ff290 */ /* 0x000fe2000fffe03f */
[----:B------:R-:W-:Y:S01]  /*232f0*/  STL.64 [R1+0x380], R20 ;  /* 0x0003801401007387 */ /* 0x000fe20000100a00 */
[----:B------:R0:W-:Y:S03]  /*23300*/  STL.64 [R1+0x388], R22 ;  /* 0x0003881601007387 */ /* 0x0001e60000100a00 */
[----:B0-----:R-:W2:Y:S01]  /*23310*/  LDL.LU.64 R22, [R1+0x1048] ;  /* 0x0010480001167983 */ /* 0x001ea20000300a00 */
[----:B------:R-:W4:Y:S02]  /*23320*/  LDL.LU R20, [R1+0x1040] ;  /* 0x0010400001147983 */ /* 0x000f240000300800 */
[----:B------:R0:W-:Y:S02]  /*23330*/  STL.64 [R1+0x1028], R18 ;  /* 0x0010281201007387 */ /* 0x0001e40000100a00 */
[----:B0-----:R-:W3:Y:S01]  /*23340*/  LDL.64 R18, [R1+0x88] ;  /* 0x0000880001127983 */ /* 0x001ee20000100a00 */
[----:B--2---:R-:W-:Y:S03]  /*23350*/  HMMA.16816.F32 R12, R12, R22, R24 ;  /* 0x000000160c0c723c */ /* 0x004fe60000001818 */
[----:B------:R-:W3:Y:S01]  /*23360*/  LDL.LU.64 R26, [R1+0x1038] ;  /* 0x00103800011a7983 */ /* 0x000ee20000300a00 */
[----:B------:R-:W3:Y:S02]  /*23370*/  LDL.LU.64 R24, [R1+0x1030] ;  /* 0x0010300001187983 */ /* 0x000ee40000300a00 */
[----:B------:R-:W-:Y:S02]  /*23380*/  STL.64 [R1+0xfc8], R22 ;  /* 0x000fc81601007387 */ /* 0x000fe40000100a00 */
[----:B----4-:R0:W-:Y:S11]  /*23390*/  STL [R1+0xfc0], R20 ;  /* 0x000fc01401007387 */ /* 0x0101f60000100800 */
[----:B------:R-:W-:Y:S04]  /*233a0*/  @!UPT UIADD3 URZ, URZ, URZ, URZ ;  /* 0x0000003f3f3ff290 */ /* 0x000fe8000fffe03f */
[----:B------:R-:W-:Y:S01]  /*233b0*/  STL.64 [R1+0x2c0], R12 ;  /* 0x0002c00c01007387 */ /* 0x000fe20000100a00 */
[----:B------:R-:W-:Y:S02]  /*233c0*/  STL.64 [R1+0x2c8], R14 ;  /* 0x0002c80e01007387 */ /* 0x000fe40000100a00 */
[----:B0-----:R-:W2:Y:S02]  /*233d0*/  LDL.LU R20, [R1+0x330] ;  /* 0x0003300001147983 */ /* 0x001ea40000300800 */
        /* <DEDUP_REMOVED lines=14> */
[----:B------:R-:W3:Y:S02]  /*234c0*/  LDL.LU R22, [R1+0x358] ;  /* 0x0003580001167983 */ /* 0x000ee40000300800 */
[----:B------:R-:W3:Y:S02]  /*234d0*/  LDL.LU R23, [R1+0x35c] ;  /* 0x00035c0001177983 */ /* 0x000ee40000300800 */
[----:B------:R-:W-:-:S02]  /*234e0*/  IMAD.MOV.U32 R14, RZ, RZ, R8 ;  /* 0x000000ffff0e7224 */ /* 0x000fc400078e0008 */
[----:B------:R-:W-:Y:S02]  /*234f0*/  IMAD.MOV.U32 R15, RZ, RZ, R3 ;  /* 0x000000ffff0f7224 */ /* 0x000fe400078e0003 */
[----:B------:R-:W-:Y:S02]  /*23500*/  IMAD.MOV.U32 R8, RZ, RZ, R18 ;  /* 0x000000ffff087224 */ /* 0x000fe400078e0012 */
[----:B------:R-:W-:Y:S01]  /*23510*/  IMAD.MOV.U32 R3, RZ, RZ, R19 ;  /* 0x000000ffff037224 */ /* 0x000fe200078e0013 */
[----:B---3--:R-:W-:Y:S01]  /*23520*/  STL.64 [R1+0x1018], R22 ;  /* 0x0010181601007387 */ /* 0x008fe20000100a00 */
[----:B--2---:R0:W-:Y:S03]  /*23530*/  STL.64 [R1+0x1010], R20 ;  /* 0x0010101401007387 */ /* 0x0041e60000100a00 */
[----:B0-----:R-:W2:Y:S01]  /*23540*/  LDL.LU R20, [R1+0x360] ;  /* 0x0003600001147983 */ /* 0x001ea20000300800 */
[----:B------:R-:W2:Y:S02]  /*23550*/  LDL.LU R21, [R1+0x364] ;  /* 0x0003640001157983 */ /* 0x000ea40000300800 */
[----:B------:R-:W2:Y:S02]  /*23560*/  LDL.LU R22, [R1+0x368] ;  /* 0x0003680001167983 */ /* 0x000ea40000300800 */
[----:B------:R-:W2:Y:S01]  /*23570*/  LDL.LU R23, [R1+0x36c] ;  /* 0x00036c0001177983 */ /* 0x000ea20000300800 */
[----:B------:R-:W3:Y:S01]  /*23580*/  LDL.LU.64 R18, [R1+0x1028] ;  /* 0x0010280001127983 */ /* 0x000ee20000300a00 */
[----:B------:R-:W-:Y:S02]  /*23590*/  STL.64 [R1+0x5f0], R4 ;  /* 0x0005f00401007387 */ /* 0x000fe40000100a00 */
[----:B------:R0:W-:Y:S02]  /*235a0*/  STL.64 [R1+0x5f8], R6 ;  /* 0x0005f80601007387 */ /* 0x0001e40000100a00 */
[----:B0-----:R-:W2:Y:S01]  /*235b0*/  LDL.LU.64 R6, [R1+0x1020] ;  /* 0x0010200001067983 */ /* 0x001ea20000300a00 */
[----:B------:R-:W-:-:S05]  /*235c0*/  IMAD.MOV.U32 R16, RZ, RZ, R4 ;  /* 0x000000ffff107224 */ /* 0x000fca00078e0004 */
[----:B------:R-:W-:Y:S01]  /*235d0*/  STL [R1+0xd10], R16 ;  /* 0x000d101001007387 */ /* 0x000fe20000100800 */
[----:B--2---:R-:W-:Y:S03]  /*235e0*/  HMMA.16816.F32 R4, R24, R6, R20 ;  /* 0x000000061804723c */ /* 0x004fe60000001814 */
[----:B------:R-:W2:Y:S01]  /*235f0*/  LDL.LU.64 R22, [R1+0x1018] ;  /* 0x0010180001167983 */ /* 0x000ea20000300a00 */
[----:B------:R-:W2:Y:S11]  /*23600*/  LDL.LU.64 R20, [R1+0x1010] ;  /* 0x0010100001147983 */ /* 0x000eb60000300a00 */
[----:B------:R-:W-:Y:S08]  /*23610*/  @!UPT UIADD3 URZ, URZ, URZ, URZ ;  /* 0x0000003f3f3ff290 */ /* 0x000ff0000fffe03f */
[----:B------:R-:W-:Y:S01]  /*23620*/  STL.64 [R1+0x5e0], R4 ;  /* 0x0005e00401007387 */ /* 0x000fe20000100a00 */
[----:B------:R0:W-:Y:S03]  /*23630*/  STL.64 [R1+0x5e8], R6 ;  /* 0x0005e80601007387 */ /* 0x0001e60000100a00 */
[----:B0-----:R-:W2:Y:S01]  /*23640*/  LDL.LU.64 R6, [R1+0x1008] ;  /* 0x0010080001067983 */ /* 0x001ea20000300a00 */
[----:B------:R-:W-:-:S05]  /*23650*/  IMAD.MOV.U32 R17, RZ, RZ, R4 ;  /* 0x000000ffff117224 */ /* 0x000fca00078e0004 */
[----:B------:R-:W-:Y:S01]  /*23660*/  STL [R1+0xd14], R17 ;  /* 0x000d141101007387 */ /* 0x000fe20000100800 */
        /* <DEDUP_REMOVED lines=9> */
[C---:B--2---:R-:W-:Y:S11]  /*23700*/  HMMA.16816.F32 R20, R24.reuse, R6, R20 ;  /* 0x000000061814723c */ /* 0x044ff60000001814 */
[----:B------:R-:W-:Y:S11]  /*23710*/  @!UPT UIADD3 URZ, URZ, URZ, URZ ;  /* 0x0000003f3f3ff290 */ /* 0x000ff6000fffe03f */
[----:B------:R-:W-:Y:S01]  /*23720*/  @!UPT UIADD3 URZ, URZ, URZ, URZ ;  /* 0x0000003f3f3ff290 */ /* 0x000fe2000fffe03f */
[----:B------:R-:W-:Y:S01]  /*23730*/  STL.64 [R1+0x5c0], R20 ;  /* 0x0005c01401007387 */ /* 0x000fe20000100a00 */
[----:B------:R0:W-:Y:S03]  /*23740*/  STL.64 [R1+0x5c8], R22 ;  /* 0x0005c81601007387 */ /* 0x0001e60000100a00 */
[----:B0-----:R-:W2:Y:S01]  /*23750*/  LDL.LU.64 R22, [R1+0xfe8] ;  /* 0x000fe80001167983 */ /* 0x001ea20000300a00 */
[----:B------:R-:W2:Y:S02]  /*23760*/  LDL.LU.64 R20, [R1+0xfe0] ;  /* 0x000fe00001147983 */ /* 0x000ea40000300a00 */
[----:B------:R-:W-:Y:S02]  /*23770*/  IMAD.MOV.U32 R16, RZ, RZ, R6 ;  /* 0x000000ffff107224 */ /* 0x000fe400078e0006 */
[----:B------:R-:W-:Y:S02]  /*23780*/  IMAD.MOV.U32 R13, RZ, RZ, R7 ;  /* 0x000000ffff0d7224 */ /* 0x000fe400078e0007 */
[----:B------:R-:W4:Y:S01]  /*23790*/  LDL.LU.64 R6, [R1+0xfd8] ;  /* 0x000fd80001067983 */ /* 0x000f220000300a00 */
[----:B------:R-:W4:Y:S02]  /*237a0*/  LDL.LU.64 R4, [R1+0xfd0] ;  /* 0x000fd00001047983 */ /* 0x000f240000300a00 */
[----:B------:R0:W-:Y:S01]  /*237b0*/  STL.64 [R1+0xf50], R10 ;  /* 0x000f500a01007387 */ /* 0x0001e20000100a00 */
[----:B--2---:R-:W-:Y:S07]  /*237c0*/  HMMA.16816.F32 R20, R24, R10, R20 ;  /* 0x0000000a1814723c */ /* 0x004fee0000001814 */
[----:B0-----:R-:W-:-:S02]  /*237d0*/  IMAD.MOV.U32 R10, RZ, RZ, R16 ;  /* 0x000000ffff0a7224 */ /* 0x001fc400078e0010 */
[----:B------:R-:W-:Y:S11]  /*237e0*/  IMAD.MOV.U32 R11, RZ, RZ, R13 ;  /* 0x000000ffff0b7224 */ /* 0x000ff600078e000d */
[----:B------:R-:W-:Y:S03]  /*237f0*/  @!UPT UIADD3 URZ, URZ, URZ, URZ ;  /* 0x0000003f3f3ff290 */ /* 0x000fe6000fffe03f */
[----:B------:R-:W-:Y:S01]  /*23800*/  STL.64 [R1+0x4b0], R20 ;  /* 0x0004b01401007387 */ /* 0x000fe20000100a00 */
[----:B------:R-:W-:Y:S02]  /*23810*/  STL.64 [R1+0x4b8], R22 ;  /* 0x0004b81601007387 */ /* 0x000fe40000100a00 */
[----:B------:R0:W-:Y:S02]  /*23820*/  STL.64 [R1+0xf68], R10 ;  /* 0x000f680a01007387 */ /* 0x0001e40000100a00 */
[----:B0-----:R-:W-:Y:S02]  /*23830*/  IMAD.MOV.U32 R10, RZ, RZ, R12 ;  /* 0x000000ffff0a7224 */ /* 0x001fe400078e000c */
[----:B------:R-:W-:-:S05]  /*23840*/  IMAD.MOV.U32 R11, RZ, RZ, R9 ;  /* 0x000000ffff0b7224 */ /* 0x000fca00078e0009 */
[----:B------:R0:W-:Y:S04]  /*23850*/  STL.64 [R1+0xf80], R10 ;  /* 0x000f800a01007387 */ /* 0x0001e80000100a00 */
[----:B0-----:R-:W2:Y:S01]  /*23860*/  LDL.64 R10, [R1+0x78] ;  /* 0x00007800010a7983 */ /* 0x001ea20000100a00 */
[C---:B----4-:R-:W-:Y:S03]  /*23870*/  HMMA.16816.F32 R4, R24.reuse, R14, R4 ;  /* 0x0000000e1804723c */ /* 0x050fe60000001804 */
[----:B--2---:R-:W-:Y:S01]  /*23880*/  STL.64 [R1+0xf98], R10 ;  /* 0x000f980a01007387 */ /* 0x004fe20000100a00 */
[----:B------:R-:W3:Y:S11]  /*23890*/  LDL.LU R20, [R1+0x310] ;  /* 0x0003100001147983 */ /* 0x000ef60000300800 */
[----:B------:R-:W-:Y:S08]  /*238a0*/  @!UPT UIADD3 URZ, URZ, URZ, URZ ;  /* 0x0000003f3f3ff290 */ /* 0x000ff0000fffe03f */
        /* <DEDUP_REMOVED lines=42> */
[----:B------:R-:W4:Y:S02]  /*23b50*/  LDL.LU R20, [R1+0xfc0] ;  /* 0x000fc00001147983 */ /* 0x000f240000300800 */
[----:B------:R-:W-:-:S02]  /*23b60*/  IMAD.MOV.U32 R10, RZ, RZ, R8 ;  /* 0x000000ffff0a7224 */ /* 0x000fc400078e0008 */
[----:B------:R-:W-:Y:S01]  /*23b70*/  IMAD.MOV.U32 R11, RZ, RZ, R3 ;  /* 0x000000ffff0b7224 */ /* 0x000fe200078e0003 */
        /* <DEDUP_REMOVED lines=16> */
[----:B0-----:R-:W2:Y:S02]  /*23c80*/  LDL.LU.64 R10, [R1+0xf98] ;  /* 0x000f9800010a7983 */ /* 0x001ea40000300a00 */
        /* <DEDUP_REMOVED lines=24> */
[----:B------:R-:W2:Y:S11]  /*23e10*/  LDL.LU.64 R14, [R1+0xf48] ;  /* 0x000f4800010e7983 */ /* 0x000eb60000300a00 */
[----:B------:R-:W-:Y:S10]  /*23e20*/  @!UPT UIADD3 URZ, URZ, URZ, URZ ;  /* 0x0000003f3f3ff290 */ /* 0x000ff4000fffe03f */
[----:B------:R-:W-:Y:S01]  /*23e30*/  STL.64 [R1+0x2d0], R8 ;  /* 0x0002d00801007387 */ /* 0x000fe20000100a00 */
[----:B------:R0:W-:Y:S03]  /*23e40*/  STL.64 [R1+0x2d8], R10 ;  /* 0x0002d80a01007387 */ /* 0x0001e60000100a00 */
[----:B0-----:R-:W2:Y:S01]  /*23e50*/  LDL.LU.64 R10, [R1+0xf40] ;  /* 0x000f4000010a7983 */ /* 0x001ea20000300a00 */
[----:B------:R-:W2:Y:S02]  /*23e60*/  LDL.LU.64 R8, [R1+0xf38] ;  /* 0x000f380001087983 */ /* 0x000ea40000300a00 */
[C---:B--2---:R-:W-:Y:S01]  /*23e70*/  HMMA.16816.F32 R12, R4.reuse, R14, R8 ;  /* 0x0000000e040c723c */ /* 0x044fe20000001808 */
[----:B------:R-:W2:Y:S01]  /*23e80*/  LDL.LU.64 R10, [R1+0xf30] ;  /* 0x000f3000010a7983 */ /* 0x000ea20000300a00 */
[----:B------:R-:W2:Y:S11]  /*23e90*/  LDL.LU.64 R8, [R1+0xf28] ;  /* 0x000f280001087983 */ /* 0x000eb60000300a00 */
[----:B------:R-:W-:Y:S10]  /*23ea0*/  @!UPT UIADD3 URZ, URZ, URZ, URZ ;  /* 0x0000003f3f3ff290 */ /* 0x000ff4000fffe03f */
[----:B------:R-:W-:Y:S01]  /*23eb0*/  STL.64 [R1+0x2b0], R12 ;  /* 0x0002b00c01007387 */ /* 0x000fe20000100a00 */
[----:B------:R-:W-:Y:S02]  /*23ec0*/  STL.64 [R1+0x2b8], R14 ;  /* 0x0002b80e01007387 */ /* 0x000fe40000100a00 */
[----:B------:R-:W-:Y:S02]  /*23ed0*/  STL.64 [R1+0xee0], R18 ;  /* 0x000ee01201007387 */ /* 0x000fe40000100a00 */
[----:B----4-:R-:W-:Y:S01]  /*23ee0*/  LDSM.16.MT88.4 R12, [R20+0xb000] ;  /* 0x00b00000140c783b */ /* 0x010fe20000004200 */
[C---:B--2---:R-:W-:Y:S11]  /*23ef0*/  HMMA.16816.F32 R8, R4.reuse, R18, R8 ;  /* 0x000000120408723c */ /* 0x044ff60000001808 */
[----:B------:R-:W-:Y:S11]  /*23f00*/  @!UPT UIADD3 URZ, URZ, URZ, URZ ;  /* 0x0000003f3f3ff290 */ /* 0x000ff6000fffe03f */
[----:B------:R-:W-:Y:S01]  /*23f10*/  @!UPT UIADD3 URZ, URZ, URZ, URZ ;  /* 0x0000003f3f3ff290 */ /* 0x000fe2000fffe03f */
[----:B------:R-:W-:Y:S01]  /*23f20*/  STL.64 [R1+0x2a0], R8 ;  /* 0x0002a00801007387 */ /* 0x000fe20000100a00 */
[----:B------:R-:W-:Y:S02]  /*23f30*/  STL.64 [R1+0x2a8], R10 ;  /* 0x0002a80a01007387 */ /* 0x000fe40000100a00 */
[----:B------:R-:W0:Y:S02]  /*23f40*/  LDSM.16.MT88.4 R8, [R20+0xb080] ;  /* 0x00b080001408783b */ /* 0x000e240000004200 */
[----:B0-----:R-:W-:Y:S02]  /*23f50*/  STL.64 [R1+0xec8], R10 ;  /* 0x000ec80a01007387 */ /* 0x001fe40000100a00 */
[----:B------:R3:W-:Y:S02]  /*23f60*/  STL.64 [R1+0xec0], R8 ;  /* 0x000ec00801007387 */ /* 0x0007e40000100a00 */
[----:B---3--:R-:W-:Y:S01]  /*23f70*/  HMMA.16816.F32 R8, R4, R22, R24 ;  /* 0x000000160408723c */ /* 0x008fe20000001818 */
[----:B------:R-:W0:Y:S04]  /*23f80*/  LDSM.16.MT88.4 R4, [R0+0xb000] ;  /* 0x00b000000004783b */ /* 0x000e280000004200 */
[----:B------:R-:W1:Y:S04]  /*23f90*/  LDSM.16.MT88.4 R24, [R0+0xb080] ;  /* 0x00b080000018783b */ /* 0x000e680000004200 */
[----:B------:R2:W-:Y:S11]  /*23fa0*/  STL.64 [R1+0xf20], R22 ;  /* 0x000f201601007387 */ /* 0x0005f60000100a00 */
[----:B------:R-:W-:Y:S03]  /*23fb0*/  @!UPT UIADD3 URZ, URZ, URZ, URZ ;  /* 0x0000003f3f3ff290 */ /* 0x000fe6000fffe03f */
[----:B------:R-:W-:Y:S01]  /*23fc0*/  STL.64 [R1+0x290], R8 ;  /* 0x0002900801007387 */ /* 0x000fe20000100a00 */
[----:B------:R-:W-:Y:S03]  /*23fd0*/  STL.64 [R1+0x298], R10 ;  /* 0x0002980a01007387 */ /* 0x000fe60000100a00 */
[----:B0-----:R-:W-:Y:S01]  /*23fe0*/  STL.64 [R1+0xe50], R6 ;  /* 0x000e500601007387 */ /* 0x001fe20000100a00 */
[----:B------:R-:W-:Y:S02]  /*23ff0*/  STL.64 [R1+0xe48], R4 ;  /* 0x000e480401007387 */ /* 0x000fe40000100a00 */
[----:B------:R-:W3:Y:S02]  /*24000*/  LDL.LU R20, [R1+0x280] ;  /* 0x0002800001147983 */ /* 0x000ee40000300800 */
[----:B------:R-:W3:Y:S01]  /*24010*/  LDL.LU R21, [R1+0x284] ;  /* 0x0002840001157983 */ /* 0x000ee20000300800 */
[----:B--2---:R-:W3:Y:S01]  /*24020*/  LDL.LU R22, [R1+0x288] ;  /* 0x0002880001167983 */ /* 0x004ee20000300800 */
[----:B------:R-:W3:Y:S02]  /*24030*/  LDL.LU R23, [R1+0x28c] ;  /* 0x00028c0001177983 */ /* 0x000ee40000300800 */
[----:B------:R-:W3:Y:S02]  /*24040*/  LDL.64 R18, [R1+0x88] ;  /* 0x0000880001127983 */ /* 0x000ee40000100a00 */
[----:B-1----:R-:W-:Y:S01]  /*24050*/  STL.64 [R1+0xdc8], R26 ;  /* 0x000dc81a01007387 */ /* 0x002fe20000100a00 */
[----:B------:R0:W-:Y:S04]  /*24060*/  STL.64 [R1+0xdc0], R24 ;  /* 0x000dc01801007387 */ /* 0x0001e80000100a00 */
[----:B0-----:R-:W2:Y:S01]  /*24070*/  LDL.LU R24, [R1+0x170] ;  /* 0x0001700001187983 */ /* 0x001ea20000300800 */
[----:B------:R-:W2:Y:S02]  /*24080*/  LDL.LU R25, [R1+0x174] ;  /* 0x0001740001197983 */ /* 0x000ea40000300800 */
[----:B------:R-:W4:Y:S02]  /*24090*/  LDL.LU R26, [R1+0x178] ;  /* 0x00017800011a7983 */ /* 0x000f240000300800 */
[----:B------:R-:W4:Y:S01]  /*240a0*/  LDL.LU R27, [R1+0x17c] ;  /* 0x00017c00011b7983 */ /* 0x000f220000300800 */
        /* <DEDUP_REMOVED lines=10> */
[----:B------:R-:W2:Y:S02]  /*24150*/  LDL.LU R8, [R1+0x250] ;  /* 0x0002500001087983 */ /* 0x000ea40000300800 */
[----:B------:R-:W2:Y:S01]  /*24160*/  LDL.LU R9, [R1+0x254] ;  /* 0x0002540001097983 */ /* 0x000ea20000300800 */
[----:B0-----:R-:W2:Y:S01]  /*24170*/  LDL.LU R10, [R1+0x258] ;  /* 0x00025800010a7983 */ /* 0x001ea20000300800 */
[----:B------:R-:W2:Y:S02]  /*24180*/  LDL.LU R11, [R1+0x25c] ;  /* 0x00025c00010b7983 */ /* 0x000ea40000300800 */
[----:B----4-:R-:W-:Y:S02]  /*24190*/  STL.64 [R1+0xe60], R26 ;  /* 0x000e601a01007387 */ /* 0x010fe40000100a00 */
[----:B------:R0:W-:Y:S02]  /*241a0*/  STL.64 [R1+0xe58], R24 ;  /* 0x000e581801007387 */ /* 0x0001e40000100a00 */
[----:B0-----:R-:W4:Y:S01]  /*241b0*/  LDL.LU R24, [R1+0x180] ;  /* 0x0001800001187983 */ /* 0x001f220000300800 */
[----:B------:R-:W4:Y:S02]  /*241c0*/  LDL.LU R25, [R1+0x184] ;  /* 0x0001840001197983 */ /* 0x000f240000300800 */
[----:B------:R-:W2:Y:S02]  /*241d0*/  LDL.LU R26, [R1+0x188] ;  /* 0x00018800011a7983 */ /* 0x000ea40000300800 */
[----:B------:R-:W2:Y:S01]  /*241e0*/  LDL.LU R27, [R1+0x18c] ;  /* 0x00018c00011b7983 */ /* 0x000ea20000300800 */
[----:B---3--:R-:W-:Y:S01]  /*241f0*/  HMMA.16816.F32 R20, R12, R18, R20 ;  /* 0x000000120c14723c */ /* 0x008fe20000001814 */
[----:B--2---:R0:W-:Y:S01]  /*24200*/  STL.64 [R1+0xe70], R26 ;  /* 0x000e701a01007387 */ /* 0x0041e20000100a00 */
[----:B----4-:R1:W-:Y:S03]  /*24210*/  STL.64 [R1+0xe68], R24 ;  /* 0x000e681801007387 */ /* 0x0103e60000100a00 */
[----:B0-----:R-:W2:Y:S04]  /*24220*/  LDL.LU.64 R26, [R1+0x48] ;  /* 0x00004800011a7983 */ /* 0x001ea80000300a00 */
        /* <DEDUP_REMOVED lines=9> */
[----:B------:R-:W-:Y:S02]  /*242c0*/  IMAD.MOV.U32 R20, RZ, RZ, R19 ;  /* 0x000000ffff147224 */ /* 0x000fe400078e0013 */
[----:B------:R-:W4:Y:S01]  /*242d0*/  LDL.LU.64 R18, [R1+0x18] ;  /* 0x0000180001127983 */ /* 0x000f220000300a00 */
[----:B------:R-:W-:Y:S02]  /*242e0*/  IMAD.MOV.U32 R6, RZ, RZ, R16 ;  /* 0x000000ffff067224 */ /* 0x000fe400078e0010 */
[----:B------:R-:W-:Y:S01]  /*242f0*/  IMAD.MOV.U32 R7, RZ, RZ, R3 ;  /* 0x000000ffff077224 */ /* 0x000fe200078e0003 */
[----:B---3--:R-:W-:Y:S01]  /*24300*/  STL.64 [R1+0xed8], R22 ;  /* 0x000ed81601007387 */ /* 0x008fe20000100a00 */
[----:B------:R0:W-:Y:S03]  /*24310*/  STL.64 [R1+0xed0], R20 ;  /* 0x000ed01401007387 */ /* 0x0001e60000100a00 */
[----:B0-----:R-:W3:Y:S01]  /*24320*/  LDL.LU R20, [R1+0x1f0] ;  /* 0x0001f00001147983 */ /* 0x001ee20000300800 */
[----:B------:R-:W3:Y:S02]  /*24330*/  LDL.LU R21, [R1+0x1f4] ;  /* 0x0001f40001157983 */ /* 0x000ee40000300800 */
[----:B------:R-:W2:Y:S02]  /*24340*/  LDL.LU R22, [R1+0x1f8] ;  /* 0x0001f80001167983 */ /* 0x000ea40000300800 */
[----:B------:R-:W2:Y:S01]  /*24350*/  LDL.LU R23, [R1+0x1fc] ;  /* 0x0001fc0001177983 */ /* 0x000ea20000300800 */
[C---:B------:R-:W-:Y:S01]  /*24360*/  HMMA.16816.F32 R8, R12.reuse, R6, R8 ;  /* 0x000000060c08723c */ /* 0x040fe20000001808 */
[----:B--2---:R-:W-:Y:S01]  /*24370*/  STL.64 [R1+0xef0], R22 ;  /* 0x000ef01601007387 */ /* 0x004fe20000100a00 */
[----:B---3--:R0:W-:Y:S03]  /*24380*/  STL.64 [R1+0xee8], R20 ;  /* 0x000ee81401007387 */ /* 0x0081e60000100a00 */
[----:B0-----:R-:W4:Y:S01]  /*24390*/  LDL.LU R20, [R1+0x200] ;  /* 0x0002000001147983 */ /* 0x001f220000300800 */
[----:B------:R-:W4:Y:S02]  /*243a0*/  LDL.LU R21, [R1+0x204] ;  /* 0x0002040001157983 */ /* 0x000f240000300800 */
[----:B------:R-:W4:Y:S02]  /*243b0*/  LDL.LU R22, [R1+0x208] ;  /* 0x0002080001167983 */ /* 0x000f240000300800 */
[----:B------:R-:W4:Y:S11]  /*243c0*/  LDL.LU R23, [R1+0x20c] ;  /* 0x00020c0001177983 */ /* 0x000f360000300800 */
[----:B------:R-:W-:Y:S02]  /*243d0*/  @!UPT UIADD3 URZ, URZ, URZ, URZ ;  /* 0x0000003f3f3ff290 */ /* 0x000fe4000fffe03f */
[----:B------:R-:W-:Y:S01]  /*243e0*/  STL.64 [R1+0x5a0], R8 ;  /* 0x0005a00801007387 */ /* 0x000fe20000100a00 */
[----:B------:R0:W-:Y:S03]  /*243f0*/  STL.64 [R1+0x5a8], R10 ;  /* 0x0005a80a01007387 */ /* 0x0001e60000100a00 */
[----:B0-----:R-:W2:Y:S01]  /*24400*/  LDL.LU.64 R10, [R1+0xf18] ;  /* 0x000f1800010a7983 */ /* 0x001ea20000300a00 */
[----:B------:R0:W-:Y:S02]  /*24410*/  STL.64 [R1+0xeb8], R6 ;  /* 0x000eb80601007387 */ /* 0x0001e40000100a00 */
[----:B------:R-:W3:Y:S02]  /*24420*/  LDL.LU R4, [R1+0x220] ;  /* 0x0002200001047983 */ /* 0x000ee40000300800 */
[----:B------:R-:W3:Y:S01]  /*24430*/  LDL.LU R5, [R1+0x224] ;  /* 0x0002240001057983 */ /* 0x000ee20000300800 */
[----:B0-----:R-:W3:Y:S01]  /*24440*/  LDL.LU R6, [R1+0x228] ;  /* 0x0002280001067983 */ /* 0x001ee20000300800 */
[----:B------:R-:W3:Y:S01]  /*24450*/  LDL.LU R7, [R1+0x22c] ;  /* 0x00022c0001077983 */ /* 0x000ee20000300800 */
[----:B--2---:R-:W-:Y:S01]  /*24460*/  HMMA.16816.F32 R24, R12, R10, R24 ;  /* 0x0000000a0c18723c */ /* 0x004fe20000001818 */
[----:B------:R-:W-:-:S02]  /*24470*/  IMAD.MOV.U32 R3, RZ, RZ, R10 ;  /* 0x000000ffff037224 */ /* 0x000fc400078e000a */
[----:B------:R-:W-:Y:S11]  /*24480*/  IMAD.MOV.U32 R0, RZ, RZ, R11 ;  /* 0x000000ffff007224 */ /* 0x000ff600078e000b */
[----:B------:R-:W-:Y:S09]  /*24490*/  @!UPT UIADD3 URZ, URZ, URZ, URZ ;  /* 0x0000003f3f3ff290 */ /* 0x000ff2000fffe03f */
[----:B------:R-:W-:Y:S01]  /*244a0*/  STL.64 [R1+0x590], R24 ;  /* 0x0005901801007387 */ /* 0x000fe20000100a00 */
[----:B------:R0:W-:Y:S03]  /*244b0*/  STL.64 [R1+0x598], R26 ;  /* 0x0005981a01007387 */ /* 0x0001e60000100a00 */
[----:B0-----:R-:W2:Y:S01]  /*244c0*/  LDL.LU.64 R26, [R1+0xf10] ;  /* 0x000f1000011a7983 */ /* 0x001ea20000300a00 */
[----:B------:R-:W3:Y:S02]  /*244d0*/  LDL.LU.64 R10, [R1+0xf08] ;  /* 0x000f0800010a7983 */ /* 0x000ee40000300a00 */
[C---:B---3--:R-:W-:Y:S11]  /*244e0*/  HMMA.16816.F32 R4, R12.reuse, R10, R4 ;  /* 0x0000000a0c04723c */ /* 0x048ff60000001804 */
[----:B------:R-:W-:Y:S11]  /*244f0*/  @!UPT UIADD3 URZ, URZ, URZ, URZ ;  /* 0x0000003f3f3ff290 */ /* 0x000ff6000fffe03f */
[----:B------:R-:W-:Y:S01]  /*24500*/  @!UPT UIADD3 URZ, URZ, URZ, URZ ;  /* 0x0000003f3f3ff290 */ /* 0x000fe2000fffe03f */
[----:B------:R0:W-:Y:S01]  /*24510*/  STL.64 [R1+0x580], R4 ;  /* 0x0005800401007387 */ /* 0x0001e20000100a00 */
[----:B------:R-:W-:Y:S02]  /*24520*/  STL.64 [R1+0x588], R6 ;  /* 0x0005880601007387 */ /* 0x000fe40000100a00 */
[----:B0-----:R-:W-:Y:S02]  /*24530*/  IMAD.MOV.U32 R5, RZ, RZ, R10 ;  /* 0x000000ffff057224 */ /* 0x001fe400078e000a */
[----:B------:R-:W-:Y:S02]  /*24540*/  IMAD.MOV.U32 R4, RZ, RZ, R11 ;  /* 0x000000ffff047224 */ /* 0x000fe400078e000b */
[----:B------:R-:W3:Y:S01]  /*24550*/  LDL.LU.64 R10, [R1+0xf00] ;  /* 0x000f0000010a7983 */ /* 0x000ee20000300a00 */
[----:B------:R-:W3:Y:S01]  /*24560*/  LDL.LU.64 R8, [R1+0xef8] ;  /* 0x000ef80001087983 */ /* 0x000ee20000300a00 */
[C---:B----4-:R-:W-:Y:S01]  /*24570*/  HMMA.16816.F32 R20, R12.reuse, R18, R20 ;  /* 0x000000120c14723c */ /* 0x050fe20000001814 */
[----:B--2---:R0:W-:Y:S07]  /*24580*/  STL.64 [R1+0xe80], R26 ;  /* 0x000e801a01007387 */ /* 0x0041ee0000100a00 */
[----:B---3--:R-:W-:Y:S07]  /*24590*/  HMMA.16816.F32 R8, R12, R26, R8 ;  /* 0x0000001a0c08723c */ /* 0x008fee0000001808 */
[----:B0-----:R-:W-:-:S02]  /*245a0*/  IMAD.MOV.U32 R26, RZ, RZ, R5 ;  /* 0x000000ffff1a7224 */ /* 0x001fc400078e0005 */
[----:B------:R-:W-:Y:S11]  /*245b0*/  IMAD.MOV.U32 R27, RZ, RZ, R4 ;  /* 0x000000ffff1b7224 */ /* 0x000ff600078e0004 */
[----:B------:R-:W-:Y:S03]  /*245c0*/  @!UPT UIADD3 URZ, URZ, URZ, URZ ;  /* 0x0000003f3f3ff290 */ /* 0x000fe6000fffe03f */
[----:B------:R0:W-:Y:S01]  /*245d0*/  STL.64 [R1+0x2f0], R8 ;  /* 0x0002f00801007387 */ /* 0x0001e20000100a00 */
[----:B------:R1:W-:Y:S03]  /*245e0*/  STL.64 [R1+0x2f8], R10 ;  /* 0x0002f80a01007387 */ /* 0x0003e60000100a00 */
[----:B0-----:R-:W2:Y:S01]  /*245f0*/  LDL.LU R8, [R1+0x1e0] ;  /* 0x0001e00001087983 */ /* 0x001ea20000300800 */
[----:B------:R-:W2:Y:S02]  /*24600*/  LDL.LU R9, [R1+0x1e4] ;  /* 0x0001e40001097983 */ /* 0x000ea40000300800 */
[----:B-1----:R-:W2:Y:S02]  /*24610*/  LDL.LU R10, [R1+0x1e8] ;  /* 0x0001e800010a7983 */ /* 0x002ea40000300800 */
[----:B------:R-:W2:Y:S01]  /*24620*/  LDL.LU R11, [R1+0x1ec] ;  /* 0x0001ec00010b7983 */ /* 0x000ea20000300800 */
[----:B------:R-:W3:Y:S01]  /*24630*/  LDL.LU R4, [R1+0x1d0] ;  /* 0x0001d00001047983 */ /* 0x000ee20000300800 */
[----:B------:R-:W3:Y:S02]  /*24640*/  LDL.LU R5, [R1+0x1d4] ;  /* 0x0001d40001057983 */ /* 0x000ee40000300800 */
[----:B------:R-:W3:Y:S02]  /*24650*/  LDL.LU R6, [R1+0x1d8] ;  /* 0x0001d80001067983 */ /* 0x000ee40000300800 */
[----:B------:R-:W3:Y:S01]  /*24660*/  LDL.LU R7, [R1+0x1dc] ;  /* 0x0001dc0001077983 */ /* 0x000ee20000300800 */
[----:B------:R0:W-:Y:S02]  /*24670*/  STL.64 [R1+0xe98], R26 ;  /* 0x000e981a01007387 */ /* 0x0001e40000100a00 */
[----:B0-----:R-:W-:-:S02]  /*24680*/  IMAD.MOV.U32 R26, RZ, RZ, R3 ;  /* 0x000000ffff1a7224 */ /* 0x001fc400078e0003 */
[----:B------:R-:W-:-:S05]  /*24690*/  IMAD.MOV.U32 R27, RZ, RZ, R0 ;  /* 0x000000ffff1b7224 */ /* 0x000fca00078e0000 */
[----:B------:R0:W-:Y:S01]  /*246a0*/  STL.64 [R1+0xeb0], R26 ;  /* 0x000eb01a01007387 */ /* 0x0001e20000100a00 */
[----:B------:R-:W4:Y:S02]  /*246b0*/  LDL.LU R24, [R1+0x1c0] ;  /* 0x0001c00001187983 */ /* 0x000f240000300800 */
[----:B------:R-:W4:Y:S02]  /*246c0*/  LDL.LU R25, [R1+0x1c4] ;  /* 0x0001c40001197983 */ /* 0x000f240000300800 */
[----:B------:R-:W-:Y:S02]  /*246d0*/  IMAD.MOV.U32 R3, RZ, RZ, R18 ;  /* 0x000000ffff037224 */ /* 0x000fe400078e0012 */
[----:B------:R-:W-:Y:S01]  /*246e0*/  IMAD.MOV.U32 R0, RZ, RZ, R19 ;  /* 0x000000ffff007224 */ /* 0x000fe200078e0013 */
[----:B0-----:R-:W4:Y:S01]  /*246f0*/  LDL.LU R26, [R1+0x1c8] ;  /* 0x0001c800011a7983 */ /* 0x001f220000300800 */
[----:B------:R-:W4:Y:S02]  /*24700*/  LDL.LU R27, [R1+0x1cc] ;  /* 0x0001cc00011b7983 */ /* 0x000f240000300800 */
[----:B------:R-:W-:Y:S02]  /*24710*/  STL.64 [R1+0x300], R20 ;  /* 0x0003001401007387 */ /* 0x000fe40000100a00 */
[----:B------:R0:W-:Y:S02]  /*24720*/  STL.64 [R1+0x308], R22 ;  /* 0x0003081601007387 */ /* 0x0001e40000100a00 */
        /* <DEDUP_REMOVED lines=10> */
[----:B------:R0:W-:Y:S02]  /*247d0*/  STL.64 [R1+0xe78], R18 ;  /* 0x000e781201007387 */ /* 0x0001e40000100a00 */
[----:B------:R-:W2:Y:S01]  /*247e0*/  LDL.LU R16, [R1+0x190] ;  /* 0x0001900001107983 */ /* 0x000ea20000300800 */
[----:B------:R-:W2:Y:S04]  /*247f0*/  LDL.LU R17, [R1+0x194] ;  /* 0x0001940001117983 */ /* 0x000ea80000300800 */
        /* <DEDUP_REMOVED lines=8> */
[----:B------:R-:W-:Y:S01]  /*24880*/  HMMA.16816.F32 R12, R12, R22, R8 ;  /* 0x000000160c0c723c */ /* 0x000fe20000001808 */
[----:B--2---:R-:W-:Y:S01]  /*24890*/  STL.64 [R1+0xea8], R18 ;  /* 0x000ea81201007387 */ /* 0x004fe20000100a00 */
[----:B------:R0:W-:Y:S03]  /*248a0*/  STL.64 [R1+0xea0], R16 ;  /* 0x000ea01001007387 */ /* 0x0001e60000100a00 */
[----:B0-----:R-:W2:Y:S01]  /*248b0*/  LDL.LU R16, [R1+0x1b0] ;  /* 0x0001b00001107983 */ /* 0x001ea20000300800 */
[----:B------:R-:W2:Y:S02]  /*248c0*/  LDL.LU R17, [R1+0x1b4] ;  /* 0x0001b40001117983 */ /* 0x000ea40000300800 */
[----:B------:R-:W2:Y:S02]  /*248d0*/  LDL.LU R18, [R1+0x1b8] ;  /* 0x0001b80001127983 */ /* 0x000ea40000300800 */
[----:B------:R-:W2:Y:S01]  /*248e0*/  LDL.LU R19, [R1+0x1bc] ;  /* 0x0001bc0001137983 */ /* 0x000ea20000300800 */
[----:B------:R-:W3:Y:S01]  /*248f0*/  LDL.LU.64 R10, [R1+0xec8] ;  /* 0x000ec800010a7983 */ /* 0x000ee20000300a00 */
[----:B------:R-:W3:Y:S11]  /*24900*/  LDL.LU.64 R8, [R1+0xec0] ;  /* 0x000ec00001087983 */ /* 0x000ef60000300a00 */
[----:B------:R-:W-:Y:S02]  /*24910*/  STL.64 [R1+0x310], R12 ;  /* 0x0003100c01007387 */ /* 0x000fe40000100a00 */
[----:B------:R0:W-:Y:S02]  /*24920*/  STL.64 [R1+0x318], R14 ;  /* 0x0003180e01007387 */ /* 0x0001e40000100a00 */
[----:B0-----:R-:W-:-:S02]  /*24930*/  IMAD.MOV.U32 R14, RZ, RZ, R21 ;  /* 0x000000ffff0e7224 */ /* 0x001fc400078e0015 */
[----:B------:R-:W-:-:S07]  /*24940*/  IMAD.MOV.U32 R15, RZ, RZ, R20 ;  /* 0x000000ffff0f7224 */ /* 0x000fce00078e0014 */
[C---:B---3--:R-:W-:Y:S01]  /*24950*/  HMMA.16816.F32 R12, R8.reuse, R14, R4 ;  /* 0x0000000e080c723c */ /* 0x048fe20000001804 */
[----:B------:R-:W4:Y:S11]  /*24960*/  LDL.LU.64 R6, [R1+0xeb8] ;  /* 0x000eb80001067983 */ /* 0x000f360000300a00 */
[----:B------:R-:W-:Y:S11]  /*24970*/  @!UPT UIADD3 URZ, URZ, URZ, URZ ;  /* 0x0000003f3f3ff290 */ /* 0x000ff6000fffe03f */
[----:B------:R-:W-:Y:S01]  /*24980*/  STL.64 [R1+0x4c0], R12 ;  /* 0x0004c00c01007387 */ /* 0x000fe20000100a00 */
[----:B------:R0:W-:Y:S03]  /*24990*/  STL.64 [R1+0x4c8], R14 ;  /* 0x0004c80e01007387 */ /* 0x0001e60000100a00 */
[----:B0-----:R-:W3:Y:S01]  /*249a0*/  LDL.LU R15, [R1+0x6a8] ;  /* 0x0006a800010f7983 */ /* 0x001ee20000300800 */
[C---:B----4-:R-:W-:Y:S03]  /*249b0*/  HMMA.16816.F32 R4, R8.reuse, R6, R24 ;  /* 0x000000060804723c */ /* 0x050fe60000001818 */
[----:B---3--:R-:W-:Y:S01]  /*249c0*/  STL [R1+0xd28], R15 ;  /* 0x000d280f01007387 */ /* 0x008fe20000100800 */
[----:B------:R-:W2:Y:S11]  /*249d0*/  LDL.LU.64 R26, [R1+0xeb0] ;  /* 0x000eb000011a7983 */ /* 0x000eb60000300a00 */
[----:B------:R-:W-:Y:S08]  /*249e0*/  @!UPT UIADD3 URZ, URZ, URZ, URZ ;  /* 0x0000003f3f3ff290 */ /* 0x000ff0000fffe03f */
[----:B------:R0:W-:Y:S02]  /*249f0*/  STL.64 [R1+0x400], R4 ;  /* 0x0004000401007387 */ /* 0x0001e40000100a00 */
[----:B------:R1:W-:Y:S01]  /*24a00*/  STL.64 [R1+0x408], R6 ;  /* 0x0004080601007387 */ /* 0x0003e20000100a00 */
        /* <DEDUP_REMOVED lines=37> */
[----:B--2---:R-:W-:Y:S01]  /*24c60*/  STL.64 [R1+0xe20], R18 ;  /* 0x000e201201007387 */ /* 0x004fe20000100a00 */
[C---:B----4-:R-:W-:Y:S01]  /*24c70*/  HMMA.16816.F32 R12, R8.reuse, R18, R24 ;  /* 0x00000012080c723c */ /* 0x050fe20000001818 */
[----:B------:R-:W2:Y:S11]  /*24c80*/  LDL.LU R24, [R1+0x120] ;  /* 0x0001200001187983 */ /* 0x000eb60000300800 */
[----:B------:R-:W-:Y:S11]  /*24c90*/  @!UPT UIADD3 URZ, URZ, URZ, URZ ;  /* 0x0000003f3f3ff290 */ /* 0x000ff6000fffe03f */
[----:B------:R0:W-:Y:S01]  /*24ca0*/  STL.64 [R1+0x340], R12 ;  /* 0x0003400c01007387 */ /* 0x0001e20000100a00 */
[----:B------:R1:W-:Y:S02]  /*24cb0*/  STL.64 [R1+0x348], R14 ;  /* 0x0003480e01007387 */ /* 0x0003e40000100a00 */
[----:B------:R-:W2:Y:S02]  /*24cc0*/  LDL.LU R25, [R1+0x124] ;  /* 0x0001240001197983 */ /* 0x000ea40000300800 */
[----:B------:R-:W4:Y:S01]  /*24cd0*/  LDL.LU R26, [R1+0x128] ;  /* 0x00012800011a7983 */ /* 0x000f220000300800 */
[----:B------:R-:W4:Y:S04]  /*24ce0*/  LDL.LU R27, [R1+0x12c] ;  /* 0x00012c00011b7983 */ /* 0x000f280000300800 */
[----:B0-----:R-:W2:Y:S01]  /*24cf0*/  LDL.LU R12, [R1+0x160] ;  /* 0x00016000010c7983 */ /* 0x001ea20000300800 */
[----:B------:R-:W2:Y:S02]  /*24d00*/  LDL.LU R13, [R1+0x164] ;  /* 0x00016400010d7983 */ /* 0x000ea40000300800 */
[----:B-1----:R-:W2:Y:S02]  /*24d10*/  LDL.LU R14, [R1+0x168] ;  /* 0x00016800010e7983 */ /* 0x002ea40000300800 */
[----:B------:R-:W2:Y:S01]  /*24d20*/  LDL.LU R15, [R1+0x16c] ;  /* 0x00016c00010f7983 */ /* 0x000ea20000300800 */
[----:B------:R-:W2:Y:S04]  /*24d30*/  LDL.LU.64 R18, [R1+0x78] ;  /* 0x0000780001127983 */ /* 0x000ea80000300a00 */
[----:B--2---:R0:W-:Y:S04]  /*24d40*/  STL.64 [R1+0xe30], R18 ;  /* 0x000e301201007387 */ /* 0x0041e80000100a00 */
[----:B0-----:R-:W2:Y:S01]  /*24d50*/  LDL.LU.64 R18, [R1+0x88] ;  /* 0x0000880001127983 */ /* 0x001ea20000300a00 */
[----:B----4-:R0:W-:Y:S02]  /*24d60*/  STL.64 [R1+0xdf8], R26 ;  /* 0x000df81a01007387 */ /* 0x0101e40000100a00 */
[----:B------:R-:W-:Y:S01]  /*24d70*/  STL.64 [R1+0xdf0], R24 ;  /* 0x000df01801007387 */ /* 0x000fe20000100a00 */
[----:B0-----:R-:W4:Y:S01]  /*24d80*/  LDL.LU.64 R26, [R1+0x58] ;  /* 0x00005800011a7983 */ /* 0x001f220000300a00 */
[----:B---3--:R-:W-:Y:S03]  /*24d90*/  HMMA.16816.F32 R8, R8, R22, R4 ;  /* 0x000000160808723c */ /* 0x008fe60000001804 */
[----:B----4-:R0:W-:Y:S04]  /*24da0*/  STL.64 [R1+0xe08], R26 ;  /* 0x000e081a01007387 */ /* 0x0101e80000100a00 */
[----:B0-----:R-:W3:Y:S04]  /*24db0*/  LDL.LU.64 R26, [R1+0x68] ;  /* 0x00006800011a7983 */ /* 0x001ee80000300a00 */
[----:B---3--:R0:W-:Y:S01]  /*24dc0*/  STL.64 [R1+0xe28], R26 ;  /* 0x000e281a01007387 */ /* 0x0081e20000100a00 */
[----:B------:R-:W3:Y:S02]  /*24dd0*/  LDL.LU R24, [R1+0x150] ;  /* 0x0001500001187983 */ /* 0x000ee40000300800 */
[----:B------:R-:W3:Y:S01]  /*24de0*/  LDL.LU R25, [R1+0x154] ;  /* 0x0001540001197983 */ /* 0x000ee20000300800 */
[----:B0-----:R-:W3:Y:S01]  /*24df0*/  LDL.LU R26, [R1+0x158] ;  /* 0x00015800011a7983 */ /* 0x001ee20000300800 */
[----:B------:R-:W3:Y:S02]  /*24e00*/  LDL.LU R27, [R1+0x15c] ;  /* 0x00015c00011b7983 */ /* 0x000ee40000300800 */
[----:B------:R-:W2:Y:S02]  /*24e10*/  LDL.LU.64 R6, [R1+0xe50] ;  /* 0x000e500001067983 */ /* 0x000ea40000300a00 */
[----:B------:R-:W2:Y:S03]  /*24e20*/  LDL.LU.64 R4, [R1+0xe48] ;  /* 0x000e480001047983 */ /* 0x000ea60000300a00 */
        /* <DEDUP_REMOVED lines=10> */
[----:B------:R-:W-:-:S02]  /*24ed0*/  IMAD.MOV.U32 R10, RZ, RZ, R2 ;  /* 0x000000ffff0a7224 */ /* 0x000fc400078e0002 */
[----:B------:R-:W-:Y:S01]  /*24ee0*/  IMAD.MOV.U32 R11, RZ, RZ, R28 ;  /* 0x000000ffff0b7224 */ /* 0x000fe200078e001c */
[----:B------:R-:W4:Y:S01]  /*24ef0*/  LDL.LU R2, [R1+0xe44] ;  /* 0x000e440001027983 */ /* 0x000f220000300800 */
[----:B------:R-:W3:Y:S03]  /*24f00*/  LDL.LU R28, [R1+0xe40] ;  /* 0x000e4000011c7983 */ /* 0x000ee60000300800 */
[----:B------:R0:W-:Y:S02]  /*24f10*/  STL.64 [R1+0xd48], R10 ;  /* 0x000d480a01007387 */ /* 0x0001e40000100a00 */
[----:B0-----:R-:W-:Y:S02]  /*24f20*/  IMAD.MOV.U32 R10, RZ, RZ, R3 ;  /* 0x000000ffff0a7224 */ /* 0x001fe400078e0003 */
[----:B------:R-:W-:Y:S01]  /*24f30*/  IMAD.MOV.U32 R11, RZ, RZ, R0 ;  /* 0x000000ffff0b7224 */ /* 0x000fe200078e0000 */
[----:B--2---:R0:W-:Y:S04]  /*24f40*/  STL.64 [R1+0xd40], R8 ;  /* 0x000d400801007387 */ /* 0x0041e80000100a00 */
[----:B------:R1:W-:Y:S01]  /*24f50*/  STL.64 [R1+0xe00], R10 ;  /* 0x000e000a01007387 */ /* 0x0003e20000100a00 */
[----:B0-----:R-:W2:Y:S01]  /*24f60*/  LDL.LU R8, [R1+0x130] ;  /* 0x0001300001087983 */ /* 0x001ea20000300800 */
[----:B------:R-:W2:Y:S02]  /*24f70*/  LDL.LU R9, [R1+0x134] ;  /* 0x0001340001097983 */ /* 0x000ea40000300800 */
[----:B-1----:R-:W2:Y:S02]  /*24f80*/  LDL.LU R10, [R1+0x138] ;  /* 0x00013800010a7983 */ /* 0x002ea40000300800 */
[----:B------:R-:W2:Y:S01]  /*24f90*/  LDL.LU R11, [R1+0x13c] ;  /* 0x00013c00010b7983 */ /* 0x000ea20000300800 */
[C---:B------:R-:W-:Y:S01]  /*24fa0*/  HMMA.16816.F32 R12, R4.reuse, R18, R12 ;  /* 0x00000012040c723c */ /* 0x040fe2000000180c */
[----:B--2---:R-:W-:Y:S01]  /*24fb0*/  STL.64 [R1+0xe18], R10 ;  /* 0x000e180a01007387 */ /* 0x004fe20000100a00 */
[----:B------:R0:W-:Y:S03]  /*24fc0*/  STL.64 [R1+0xe10], R8 ;  /* 0x000e100801007387 */ /* 0x0001e60000100a00 */
[----:B0-----:R-:W2:Y:S01]  /*24fd0*/  LDL.LU R8, [R1+0x140] ;  /* 0x0001400001087983 */ /* 0x001ea20000300800 */
[----:B------:R-:W2:Y:S11]  /*24fe0*/  LDL.LU R9, [R1+0x144] ;  /* 0x0001440001097983 */ /* 0x000eb60000300800 */
[----:B------:R-:W-:Y:S06]  /*24ff0*/  @!UPT UIADD3 URZ, URZ, URZ, URZ ;  /* 0x0000003f3f3ff290 */ /* 0x000fec000fffe03f */
[----:B------:R0:W-:Y:S02]  /*25000*/  STL.64 [R1+0x570], R12 ;  /* 0x0005700c01007387 */ /* 0x0001e40000100a00 */
[----:B------:R1:W-:Y:S02]  /*25010*/  STL.64 [R1+0x578], R14 ;  /* 0x0005780e01007387 */ /* 0x0003e40000100a00 */
[----:B0-----:R-:W-:Y:S01]  /*25020*/  IMAD.MOV.U32 R13, RZ, RZ, R18 ;  /* 0x000000ffff0d7224 */ /* 0x001fe200078e0012 */
[----:B-1----:R-:W2:Y:S01]  /*25030*/  LDL.LU.64 R14, [R1+0xe38] ;  /* 0x000e3800010e7983 */ /* 0x002ea20000300a00 */
[----:B------:R-:W-:Y:S02]  /*25040*/  IMAD.MOV.U32 R12, RZ, RZ, R19 ;  /* 0x000000ffff0c7224 */ /* 0x000fe400078e0013 */
[----:B------:R-:W3:Y:S02]  /*25050*/  LDL.LU.64 R18, [R1+0xe30] ;  /* 0x000e300001127983 */ /* 0x000ee40000300a00 */
[----:B---3--:R-:W-:Y:S11]  /*25060*/  HMMA.16816.F32 R24, R4, R18, R24 ;  /* 0x000000120418723c */ /* 0x008ff60000001818 */
[----:B------:R-:W-:Y:S11]  /*25070*/  @!UPT UIADD3 URZ, URZ, URZ, URZ ;  /* 0x0000003f3f3ff290 */ /* 0x000ff6000fffe03f */
[----:B------:R-:W-:Y:S01]  /*25080*/  @!UPT UIADD3 URZ, URZ, URZ, URZ ;  /* 0x0000003f3f3ff290 */ /* 0x000fe2000fffe03f */
[----:B------:R-:W-:Y:S01]  /*25090*/  STL.64 [R1+0x560], R24 ;  /* 0x0005601801007387 */ /* 0x000fe20000100a00 */
[----:B------:R0:W-:Y:S03]  /*250a0*/  STL.64 [R1+0x568], R26 ;  /* 0x0005681a01007387 */ /* 0x0001e60000100a00 */
[----:B0-----:R-:W2:Y:S01]  /*250b0*/  LDL.LU.64 R26, [R1+0xe28] ;  /* 0x000e2800011a7983 */ /* 0x001ea20000300a00 */
[----:B------:R-:W-:Y:S02]  /*250c0*/  IMAD.MOV.U32 R10, RZ, RZ, R28 ;  /* 0x000000ffff0a7224 */ /* 0x000fe400078e001c */
[----:B----4-:R-:W-:Y:S02]  /*250d0*/  IMAD.MOV.U32 R11, RZ, RZ, R2 ;  /* 0x000000ffff0b7224 */ /* 0x010fe400078e0002 */
[----:B------:R-:W-:Y:S02]  /*250e0*/  IMAD.MOV.U32 R20, RZ, RZ, R18 ;  /* 0x000000ffff147224 */ /* 0x000fe400078e0012 */
[----:B------:R-:W-:-:S02]  /*250f0*/  IMAD.MOV.U32 R16, RZ, RZ, R19 ;  /* 0x000000ffff107224 */ /* 0x000fc400078e0013 */
[----:B------:R-:W3:Y:S01]  /*25100*/  LDL.LU.64 R18, [R1+0xe20] ;  /* 0x000e200001127983 */ /* 0x000ee20000300a00 */
        /* <DEDUP_REMOVED lines=9> */
[----:B------:R-:W4:Y:S01]  /*251a0*/  LDL.LU R2, [R1+0x8a4] ;  /* 0x0008a40001027983 */ /* 0x000f220000300800 */
[C---:B--2---:R-:W-:Y:S11]  /*251b0*/  HMMA.16816.F32 R8, R4.reuse, R26, R8 ;  /* 0x0000001a0408723c */ /* 0x044ff60000001808 */
[----:B------:R-:W-:Y:S11]  /*251c0*/  @!UPT UIADD3 URZ, URZ, URZ, URZ ;  /* 0x0000003f3f3ff290 */ /* 0x000ff6000fffe03f */
[----:B------:R-:W-:Y:S01]  /*251d0*/  @!UPT UIADD3 URZ, URZ, URZ, URZ ;  /* 0x0000003f3f3ff290 */ /* 0x000fe2000fffe03f */
[----:B------:R0:W-:Y:S01]  /*251e0*/  STL.64 [R1+0x540], R8 ;  /* 0x0005400801007387 */ /* 0x0001e20000100a00 */
[----:B------:R1:W-:Y:S02]  /*251f0*/  STL.64 [R1+0x548], R10 ;  /* 0x0005480a01007387 */ /* 0x0003e40000100a00 */
[----:B0-----:R-:W-:Y:S01]  /*25200*/  IMAD.MOV.U32 R9, RZ, RZ, R26 ;  /* 0x000000ffff097224 */ /* 0x001fe200078e001a */
[----:B-1----:R-:W2:Y:S01]  /*25210*/  LDL.LU.64 R10, [R1+0xe00] ;  /* 0x000e0000010a7983 */ /* 0x002ea20000300a00 */
[----:B------:R-:W-:Y:S02]  /*25220*/  IMAD.MOV.U32 R8, RZ, RZ, R27 ;  /* 0x000000ffff087224 */ /* 0x000fe400078e001b */
[----:B------:R-:W2:Y:S02]  /*25230*/  LDL.LU.64 R26, [R1+0xdf8] ;  /* 0x000df800011a7983 */ /* 0x000ea40000300a00 */
[----:B------:R-:W2:Y:S01]  /*25240*/  LDL.LU.64 R24, [R1+0xdf0] ;  /* 0x000df00001187983 */ /* 0x000ea20000300a00 */
[----:B------:R-:W3:Y:S01]  /*25250*/  LDL.LU R17, [R1+0x89c] ;  /* 0x00089c0001117983 */ /* 0x000ee20000300800 */
[----:B------:R-:W3:Y:S01]  /*25260*/  LDL.LU R28, [R1+0x894] ;  /* 0x00089400011c7983 */ /* 0x000ee20000300800 */
[----:B--2---:R-:W-:Y:S02]  /*25270*/  HMMA.16816.F32 R24, R4, R10, R24 ;  /* 0x0000000a0418723c */ /* 0x004fe40000001818 */
[----:B------:R0:W-:Y:S05]  /*25280*/  STL.64 [R1+0xd58], R10 ;  /* 0x000d580a01007387 */ /* 0x0001ea0000100a00 */
[----:B0-----:R-:W-:-:S02]  /*25290*/  IMAD.MOV.U32 R10, RZ, RZ, R9 ;  /* 0x000000ffff0a7224 */ /* 0x001fc400078e0009 */
[----:B------:R-:W-:Y:S11]  /*252a0*/  IMAD.MOV.U32 R11, RZ, RZ, R8 ;  /* 0x000000ffff0b7224 */ /* 0x000ff600078e0008 */
[----:B------:R-:W-:Y:S03]  /*252b0*/  @!UPT UIADD3 URZ, URZ, URZ, URZ ;  /* 0x0000003f3f3ff290 */ /* 0x000fe6000fffe03f */
[----:B------:R-:W-:Y:S01]  /*252c0*/  STL.64 [R1+0x3e0], R24 ;  /* 0x0003e01801007387 */ /* 0x000fe20000100a00 */
[----:B------:R-:W-:Y:S02]  /*252d0*/  STL.64 [R1+0x3e8], R26 ;  /* 0x0003e81a01007387 */ /* 0x000fe40000100a00 */
[----:B------:R0:W-:Y:S02]  /*252e0*/  STL.64 [R1+0xd78], R10 ;  /* 0x000d780a01007387 */ /* 0x0001e40000100a00 */
[----:B------:R-:W2:Y:S01]  /*252f0*/  LDL.LU R8, [R1+0xb0] ;  /* 0x0000b00001087983 */ /* 0x000ea20000300800 */
[----:B------:R-:W2:Y:S04]  /*25300*/  LDL.LU R9, [R1+0xb4] ;  /* 0x0000b40001097983 */ /* 0x000ea80000300800 */
[----:B0-----:R-:W2:Y:S01]  /*25310*/  LDL.LU R10, [R1+0xb8] ;  /* 0x0000b800010a7983 */ /* 0x001ea20000300800 */
[----:B------:R-:W2:Y:S03]  /*25320*/  LDL.LU R11, [R1+0xbc] ;  /* 0x0000bc00010b7983 */ /* 0x000ea60000300800 */
[----:B--2---:R-:W-:Y:S01]  /*25330*/  STL.64 [R1+0xd88], R10 ;  /* 0x000d880a01007387 */ /* 0x004fe20000100a00 */
[----:B------:R-:W-:Y:S02]  /*25340*/  STL.64 [R1+0xd80], R8 ;  /* 0x000d800801007387 */ /* 0x000fe40000100a00 */
[----:B------:R-:W2:Y:S02]  /*25350*/  LDL.LU R24, [R1+0xe0] ;  /* 0x0000e00001187983 */ /* 0x000ea40000300800 */
[----:B------:R-:W2:Y:S01]  /*25360*/  LDL.LU R25, [R1+0xe4] ;  /* 0x0000e40001197983 */ /* 0x000ea20000300800 */
[----:B------:R-:W2:Y:S01]  /*25370*/  LDL.LU R26, [R1+0xe8] ;  /* 0x0000e800011a7983 */ /* 0x000ea20000300800 */
[----:B------:R-:W2:Y:S03]  /*25380*/  LDL.LU R27, [R1+0xec] ;  /* 0x0000ec00011b7983 */ /* 0x000ea60000300800 */
        /* <DEDUP_REMOVED lines=14> */
[----:B------:R0:W-:Y:S01]  /*25470*/  STL.64 [R1+0xda0], R10 ;  /* 0x000da00a01007387 */ /* 0x0001e20000100a00 */
[----:B------:R-:W3:Y:S02]  /*25480*/  LDL.LU R16, [R1+0x88c] ;  /* 0x00088c0001107983 */ /* 0x000ee40000300800 */
[----:B------:R-:W3:Y:S02]  /*25490*/  LDL.LU R21, [R1+0x884] ;  /* 0x0008840001157983 */ /* 0x000ee40000300800 */
[----:B------:R-:W3:Y:S02]  /*254a0*/  LDL.LU R20, [R1+0x69c] ;  /* 0x00069c0001147983 */ /* 0x000ee40000300800 */
[----:B0-----:R-:W-:Y:S02]  /*254b0*/  IMAD.MOV.U32 R11, RZ, RZ, R12 ;  /* 0x000000ffff0b7224 */ /* 0x001fe400078e000c */
[----:B------:R-:W-:Y:S01]  /*254c0*/  IMAD.MOV.U32 R10, RZ, RZ, R13 ;  /* 0x000000ffff0a7224 */ /* 0x000fe200078e000d */
[C---:B--2---:R-:W-:Y:S11]  /*254d0*/  HMMA.16816.F32 R24, R4.reuse, R14, R24 ;  /* 0x0000000e0418723c */ /* 0x044ff60000001818 */
[----:B------:R-:W-:Y:S11]  /*254e0*/  @!UPT UIADD3 URZ, URZ, URZ, URZ ;  /* 0x0000003f3f3ff290 */ /* 0x000ff6000fffe03f */
[----:B------:R-:W-:Y:S01]  /*254f0*/  @!UPT UIADD3 URZ, URZ, URZ, URZ ;  /* 0x0000003f3f3ff290 */ /* 0x000fe2000fffe03f */
[----:B------:R-:W-:Y:S01]  /*25500*/  STL.64 [R1+0x470], R24 ;  /* 0x0004701801007387 */ /* 0x000fe20000100a00 */
[----:B------:R0:W-:Y:S03]  /*25510*/  STL.64 [R1+0x478], R26 ;  /* 0x0004781a01007387 */ /* 0x0001e60000100a00 */
[----:B0-----:R-:W3:Y:S01]  /*25520*/  LDL.LU.64 R26, [R1+0xde8] ;  /* 0x000de800011a7983 */ /* 0x001ee20000300a00 */
[----:B------:R-:W3:Y:S02]  /*25530*/  LDL.LU.64 R24, [R1+0xde0] ;  /* 0x000de00001187983 */ /* 0x000ee40000300a00 */
        /* <DEDUP_REMOVED lines=27> */
[----:B------:R-:W3:Y:S02]  /*256f0*/  LDL.LU.64 R24, [R1+0xdd0] ;  /* 0x000dd00001187983 */ /* 0x000ee40000300a00 */
[----:B---3--:R-:W-:Y:S01]  /*25700*/  HMMA.16816.F32 R4, R4, R22, R24 ;  /* 0x000000160404723c */ /* 0x008fe20000001818 */
[----:B------:R-:W2:Y:S01]  /*25710*/  LDL.LU.64 R26, [R1+0xdc8] ;  /* 0x000dc800011a7983 */ /* 0x000ea20000300a00 */
[----:B------:R-:W2:Y:S11]  /*25720*/  LDL.LU.64 R24, [R1+0xdc0] ;  /* 0x000dc00001187983 */ /* 0x000eb60000300a00 */
[----:B------:R-:W-:Y:S10]  /*25730*/  @!UPT UIADD3 URZ, URZ, URZ, URZ ;  /* 0x0000003f3f3ff290 */ /* 0x000ff4000fffe03f */
[----:B------:R-:W-:Y:S01]  /*25740*/  STL.64 [R1+0x3b0], R4 ;  /* 0x0003b00401007387 */ /* 0x000fe20000100a00 */
[----:B------:R0:W-:Y:S02]  /*25750*/  STL.64 [R1+0x3b8], R6 ;  /* 0x0003b80601007387 */ /* 0x0001e40000100a00 */
[----:B0-----:R-:W-:Y:S02]  /*25760*/  IMAD.MOV.U32 R6, RZ, RZ, R0 ;  /* 0x000000ffff067224 */ /* 0x001fe400078e0000 */
[----:B------:R-:W3:Y:S01]  /*25770*/  LDL.LU R0, [R1+0xdb8] ;  /* 0x000db80001007983 */ /* 0x000ee20000300800 */
[C---:B--2---:R-:W-:Y:S03]  /*25780*/  HMMA.16816.F32 R8, R24.reuse, R10, R12 ;  /* 0x0000000a1808723c */ /* 0x044fe6000000180c */
[----:B------:R-:W2:Y:S01]  /*25790*/  LDL.LU.64 R14, [R1+0xdb0] ;  /* 0x000db000010e7983 */ /* 0x000ea20000300a00 */
[----:B------:R-:W2:Y:S11]  /*257a0*/  LDL.LU.64 R12, [R1+0xda8] ;  /* 0x000da800010c7983 */ /* 0x000eb60000300a00 */
[----:B------:R-:W-:Y:S08]  /*257b0*/  @!UPT UIADD3 URZ, URZ, URZ, URZ ;  /* 0x0000003f3f3ff290 */ /* 0x000ff0000fffe03f */
        /* <DEDUP_REMOVED lines=9> */
[----:B0-----:R-:W2:Y:S01]  /*25850*/  LDL.LU.64 R10, [R1+0xd88] ;  /* 0x000d8800010a7983 */ /* 0x001ea20000300a00 */
[----:B------:R-:W2:Y:S02]  /*25860*/  LDL.LU.64 R8, [R1+0xd80] ;  /* 0x000d800001087983 */ /* 0x000ea40000300a00 */
[----:B------:R-:W-:-:S07]  /*25870*/  IMAD.MOV.U32 R7, RZ, RZ, R3 ;  /* 0x000000ffff077224 */ /* 0x000fce00078e0003 */
[C---:B--2---:R-:W-:Y:S01]  /*25880*/  HMMA.16816.F32 R4, R24.reuse, R6, R8 ;  /* 0x000000061804723c */ /* 0x044fe20000001808 */
[----:B------:R-:W2:Y:S11]  /*25890*/  LDL.LU.64 R10, [R1+0xd78] ;  /* 0x000d7800010a7983 */ /* 0x000eb60000300a00 */
[----:B------:R-:W-:Y:S11]  /*258a0*/  @!UPT UIADD3 URZ, URZ, URZ, URZ ;  /* 0x0000003f3f3ff290 */ /* 0x000ff6000fffe03f */
[----:B------:R-:W-:Y:S01]  /*258b0*/  STL.64 [R1+0x240], R4 ;  /* 0x0002400401007387 */ /* 0x000fe20000100a00 */
[----:B------:R0:W-:Y:S03]  /*258c0*/  STL.64 [R1+0x248], R6 ;  /* 0x0002480601007387 */ /* 0x0001e60000100a00 */
[----:B0-----:R-:W3:Y:S01]  /*258d0*/  LDL R6, [R1+0xcb0] ;  /* 0x000cb00001067983 */ /* 0x001ee20000100800 */
[----:B--2---:R-:W-:Y:S03]  /*258e0*/  HMMA.16816.F32 R8, R24, R10, R12 ;  /* 0x0000000a1808723c */ /* 0x004fe6000000180c */
[----:B---3--:R0:W-:Y:S01]  /*258f0*/  STL [R1+0xd24], R6 ;  /* 0x000d240601007387 */ /* 0x0081e20000100800 */
[----:B------:R-:W2:Y:S02]  /*25900*/  LDL.LU R4, [R1] ;  /* 0x0000000001047983 */ /* 0x000ea40000300800 */
[----:B------:R-:W2:Y:S02]  /*25910*/  LDL.LU R5, [R1+0x4] ;  /* 0x0000040001057983 */ /* 0x000ea40000300800 */
[----:B0-----:R-:W-:-:S02]  /*25920*/  IMAD.MOV.U32 R6, RZ, RZ, R0 ;  /* 0x000000ffff067224 */ /* 0x001fc400078e0000 */
[----:B------:R-:W3:Y:S01]  /*25930*/  LDL.LU R0, [R1+0xd70] ;  /* 0x000d700001007983 */ /* 0x000ee20000300800 */
[----:B------:R-:W2:Y:S02]  /*25940*/  LDL.LU.64 R14, [R1+0xd68] ;  /* 0x000d6800010e7983 */ /* 0x000ea40000300a00 */
[----:B------:R-:W2:Y:S10]  /*25950*/  LDL.LU.64 R12, [R1+0xd60] ;  /* 0x000d6000010c7983 */ /* 0x000eb40000300a00 */
[----:B------:R-:W-:Y:S01]  /*25960*/  STL.64 [R1+0x220], R8 ;  /* 0x0002200801007387 */ /* 0x000fe20000100a00 */
[----:B------:R0:W-:Y:S04]  /*25970*/  STL.64 [R1+0x228], R10 ;  /* 0x0002280a01007387 */ /* 0x0001e80000100a00 */
        /* <DEDUP_REMOVED lines=13> */
[----:B------:R0:W-:Y:S03]  /*25a50*/  STL.64 [R1+0x218], R14 ;  /* 0x0002180e01007387 */ /* 0x0001e60000100a00 */
[----:B0-----:R-:W3:Y:S01]  /*25a60*/  LDL.LU R15, [R1+0xd28] ;  /* 0x000d2800010f7983 */ /* 0x001ee20000300800 */
[----:B------:R-:W-:Y:S02]  /*25a70*/  IMAD.MOV.U32 R7, RZ, RZ, R29 ;  /* 0x000000ffff077224 */ /* 0x000fe400078e001d */
[----:B------:R-:W3:Y:S02]  /*25a80*/  LDL.LU R3, [R1+0x87c] ;  /* 0x00087c0001037983 */ /* 0x000ee40000300800 */
[----:B------:R-:W4:Y:S01]  /*25a90*/  LDL.LU R29, [R1+0x8a0] ;  /* 0x0008a000011d7983 */ /* 0x000f220000300800 */
[C---:B--2---:R-:W-:Y:S08]  /*25aa0*/  HMMA.16816.F32 R8, R24.reuse, R18, R8 ;  /* 0x000000121808723c */ /* 0x044ff00000001808 */
[----:B------:R-:W-:Y:S11]  /*25ab0*/  HMMA.16816.F32 R24, R24, R22, R4 ;  /* 0x000000161818723c */ /* 0x000ff60000001804 */
[----:B------:R-:W-:Y:S04]  /*25ac0*/  @!UPT UIADD3 URZ, URZ, URZ, URZ ;  /* 0x0000003f3f3ff290 */ /* 0x000fe8000fffe03f */
[----:B------:R0:W-:Y:S01]  /*25ad0*/  STL.64 [R1+0x1f0], R8 ;  /* 0x0001f00801007387 */ /* 0x0001e20000100a00 */
[----:B------:R-:W-:Y:S02]  /*25ae0*/  STL.64 [R1+0x1f8], R10 ;  /* 0x0001f80a01007387 */ /* 0x000fe40000100a00 */
[----:B0-----:R-:W-:Y:S01]  /*25af0*/  IMAD.MOV.U32 R8, RZ, RZ, c[0x0][0x188] ;  /* 0x00006200ff087624 */ /* 0x001fe200078e00ff */
[----:B---3--:R-:W-:-:S03]  /*25b00*/  IADD3 R15, R15, 0x1, RZ ;  /* 0x000000010f0f7810 */ /* 0x008fc60007ffe0ff */
[----:B------:R-:W-:Y:S02]  /*25b10*/  IMAD.SHL.U32 R8, R8, 0x40, RZ ;  /* 0x0000004008087824 */ /* 0x000fe400078e00ff */
[----:B------:R-:W-:Y:S02]  /*25b20*/  IMAD.MOV.U32 R4, RZ, RZ, R27 ;  /* 0x000000ffff047224 */ /* 0x000fe400078e001b */
[----:B------:R-:W-:Y:S01]  /*25b30*/  IMAD.SHL.U32 R8, R8, 0x2, RZ ;  /* 0x0000000208087824 */ /* 0x000fe200078e00ff */
[----:B------:R-:W-:Y:S01]  /*25b40*/  STL [R1+0x6a8], R15 ;  /* 0x0006a80f01007387 */ /* 0x000fe20000100800 */
[----:B------:R-:W-:Y:S02]  /*25b50*/  IMAD.MOV.U32 R5, RZ, RZ, R26 ;  /* 0x000000ffff057224 */ /* 0x000fe400078e001a */
[----:B------:R-:W2:Y:S02]  /*25b60*/  LDL.LU R6, [R1+0xd24] ;  /* 0x000d240001067983 */ /* 0x000ea40000300800 */
[----:B------:R-:W-:Y:S01]  /*25b70*/  STL.64 [R1+0xd0], R24 ;  /* 0x0000d01801007387 */ /* 0x000fe20000100a00 */
[-C--:B------:R-:W-:Y:S01]  /*25b80*/  IADD3 R0, P4, R0, R8.reuse, RZ ;  /* 0x0000000800007210 */ /* 0x080fe20007f9e0ff */
[----:B------:R-:W-:Y:S01]  /*25b90*/  STL.64 [R1+0xd8], R26 ;  /* 0x0000d81a01007387 */ /* 0x000fe20000100a00 */
[----:B------:R-:W-:Y:S02]  /*25ba0*/  STL [R1+0xd1c], R4 ;  /* 0x000d1c0401007387 */ /* 0x000fe40000100800 */
[----:B------:R-:W-:Y:S01]  /*25bb0*/  STL [R1+0xd18], R5 ;  /* 0x000d180501007387 */ /* 0x000fe20000100800 */
[----:B------:R0:W-:Y:S04]  /*25bc0*/  STL [R1+0x6a0], R0 ;  /* 0x0006a00001007387 */ /* 0x0001e80000100800 */
[----:B0-----:R-:W3:Y:S01]  /*25bd0*/  LDL.LU R0, [R1+0xd20] ;  /* 0x000d200001007983 */ /* 0x001ee20000300800 */
[----:B----4-:R-:W-:-:S02]  /*25be0*/  IADD3 R2, P5, R2, R8, RZ ;  /* 0x0000000802027210 */ /* 0x010fc40007fbe0ff */
[----:B------:R-:W-:-:S03]  /*25bf0*/  IADD3 R28, P1, R28, R8, RZ ;  /* 0x000000081c1c7210 */ /* 0x000fc60007f3e0ff */
[----:B------:R0:W-:Y:S04]  /*25c00*/  STL [R1+0x8a4], R2 ;  /* 0x0008a40201007387 */ /* 0x0001e80000100800 */
[----:B0-----:R-:W4:Y:S01]  /*25c10*/  LDL.LU R2, [R1+0x874] ;  /* 0x0008740001027983 */ /* 0x001f220000300800 */
[----:B------:R0:W-:Y:S03]  /*25c20*/  STL [R1+0x894], R28 ;  /* 0x0008941c01007387 */ /* 0x0001e60000100800 */
[----:B0-----:R-:W4:Y:S01]  /*25c30*/  LDL.LU R28, [R1+0x898] ;  /* 0x00089800011c7983 */ /* 0x001f220000300800 */
[-C--:B------:R-:W-:Y:S02]  /*25c40*/  IADD3 R17, P6, R17, R8.reuse, RZ ;  /* 0x0000000811117210 */ /* 0x080fe40007fde0ff */
[----:B------:R-:W-:-:S02]  /*25c50*/  IADD3 R16, P2, R16, R8, RZ ;  /* 0x0000000810107210 */ /* 0x000fc40007f5e0ff */
[----:B------:R-:W-:Y:S01]  /*25c60*/  IADD3 R21, P3, R21, R8, RZ ;  /* 0x0000000815157210 */ /* 0x000fe20007f7e0ff */
[----:B------:R-:W-:Y:S01]  /*25c70*/  STL [R1+0x89c], R17 ;  /* 0x00089c1101007387 */ /* 0x000fe20000100800 */
[----:B------:R-:W4:Y:S02]  /*25c80*/  LDL.LU R5, [R1+0x86c] ;  /* 0x00086c0001057983 */ /* 0x000f240000300800 */
[----:B------:R-:W-:Y:S02]  /*25c90*/  STL [R1+0x88c], R16 ;  /* 0x00088c1001007387 */ /* 0x000fe40000100800 */
[----:B------:R-:W4:Y:S01]  /*25ca0*/  LDL.LU R4, [R1+0x890] ;  /* 0x0008900001047983 */ /* 0x000f220000300800 */
[----:B------:R-:W-:Y:S01]  /*25cb0*/  STL [R1+0x884], R21 ;  /* 0x0008841501007387 */ /* 0x000fe20000100800 */
[----:B------:R-:W4:Y:S01]  /*25cc0*/  LDL.LU R24, [R1+0x864] ;  /* 0x0008640001187983 */ /* 0x000f220000300800 */
[----:B--2---:R-:W-:Y:S01]  /*25cd0*/  ISETP.NE.U32.AND P0, PT, R15, R6, PT ;  /* 0x000000060f00720c */ /* 0x004fe20003f05070 */
[----:B---3--:R-:W-:-:S05]  /*25ce0*/  IMAD.X R20, R20, 0x1, R0, P4 ;  /* 0x0000000114147824 */ /* 0x008fca00020e0600 */
[----:B------:R0:W-:Y:S01]  /*25cf0*/  STL [R1+0x69c], R20 ;  /* 0x00069c1401007387 */ /* 0x0001e20000100800 */
[----:B------:R-:W2:Y:S02]  /*25d00*/  LDL.LU R25, [R1+0x888] ;  /* 0x0008880001197983 */ /* 0x000ea40000300800 */
[----:B------:R-:W3:Y:S02]  /*25d10*/  LDL.LU R26, [R1+0x85c] ;  /* 0x00085c00011a7983 */ /* 0x000ee40000300800 */
[----:B------:R-:W3:Y:S01]  /*25d20*/  LDL.LU R27, [R1+0x880] ;  /* 0x00088000011b7983 */ /* 0x000ee20000300800 */
[----:B------:R-:W3:Y:S01]  /*25d30*/  LDL.LU R22, [R1+0x854] ;  /* 0x0008540001167983 */ /* 0x000ee20000300800 */
[----:B------:R-:W3:Y:S01]  /*25d40*/  LDL.LU R23, [R1+0x878] ;  /* 0x0008780001177983 */ /* 0x000ee20000300800 */
[-C--:B------:R-:W-:Y:S02]  /*25d50*/  IADD3 R3, P4, R3, R8.reuse, RZ ;  /* 0x0000000803037210 */ /* 0x080fe40007f9e0ff */
[----:B0-----:R-:W3:Y:S01]  /*25d60*/  LDL.LU R20, [R1+0x84c] ;  /* 0x00084c0001147983 */ /* 0x001ee20000300800 */
[----:B------:R-:W3:Y:S02]  /*25d70*/  LDL.LU R18, [R1+0x870] ;  /* 0x0008700001127983 */ /* 0x000ee40000300800 */
[----:B------:R-:W3:Y:S02]  /*25d80*/  LDL.LU R19, [R1+0x844] ;  /* 0x0008440001137983 */ /* 0x000ee40000300800 */
[----:B------:R-:W3:Y:S01]  /*25d90*/  LDL.LU R6, [R1+0x868] ;  /* 0x0008680001067983 */ /* 0x000ee20000300800 */
[----:B------:R0:W-:Y:S01]  /*25da0*/  STL [R1+0x87c], R3 ;  /* 0x00087c0301007387 */ /* 0x0001e20000100800 */
[----:B------:R-:W3:Y:S02]  /*25db0*/  LDL.LU R7, [R1+0x83c] ;  /* 0x00083c0001077983 */ /* 0x000ee40000300800 */
[----:B------:R-:W-:Y:S01]  /*25dc0*/  IMAD.X R29, R29, 0x1, R0, P5 ;  /* 0x000000011d1d7824 */ /* 0x000fe200028e0600 */
[----:B0-----:R-:W3:Y:S01]  /*25dd0*/  LDL.LU R3, [R1+0x860] ;  /* 0x0008600001037983 */ /* 0x001ee20000300800 */
[----:B------:R-:W3:Y:S02]  /*25de0*/  LDL.LU R9, [R1+0x834] ;  /* 0x0008340001097983 */ /* 0x000ee40000300800 */
[----:B------:R-:W3:Y:S02]  /*25df0*/  LDL.LU R10, [R1+0x858] ;  /* 0x00085800010a7983 */ /* 0x000ee40000300800 */
[----:B------:R-:W3:Y:S01]  /*25e00*/  LDL.LU R11, [R1+0x82c] ;  /* 0x00082c00010b7983 */ /* 0x000ee20000300800 */
[----:B------:R0:W-:Y:S01]  /*25e10*/  STL [R1+0x8a0], R29 ;  /* 0x0008a01d01007387 */ /* 0x0001e20000100800 */
[----:B------:R-:W3:Y:S02]  /*25e20*/  LDL.LU R12, [R1+0x850] ;  /* 0x00085000010c7983 */ /* 0x000ee40000300800 */
[----:B------:R-:W3:Y:S02]  /*25e30*/  LDL.LU R13, [R1+0x824] ;  /* 0x00082400010d7983 */ /* 0x000ee40000300800 */
[----:B------:R-:W3:Y:S01]  /*25e40*/  LDL.LU R14, [R1+0x848] ;  /* 0x00084800010e7983 */ /* 0x000ee20000300800 */
[----:B------:R-:W3:Y:S01]  /*25e50*/  LDL.LU R15, [R1+0x81c] ;  /* 0x00081c00010f7983 */ /* 0x000ee20000300800 */
[----:B----4-:R-:W-:-:S03]  /*25e60*/  IADD3 R2, P5, R2, R8, RZ ;  /* 0x0000000802027210 */ /* 0x010fc60007fbe0ff */
[----:B0-----:R-:W4:Y:S01]  /*25e70*/  LDL.LU R29, [R1+0x840] ;  /* 0x00084000011d7983 */ /* 0x001f220000300800 */
[----:B------:R-:W4:Y:S02]  /*25e80*/  LDL.LU R17, [R1+0x814] ;  /* 0x0008140001117983 */ /* 0x000f240000300800 */
[----:B------:R0:W-:Y:S02]  /*25e90*/  STL [R1+0x874], R2 ;  /* 0x0008740201007387 */ /* 0x0001e40000100800 */
[--C-:B------:R-:W-:Y:S01]  /*25ea0*/  IMAD.X R28, R28, 0x1, R0.reuse, P6 ;  /* 0x000000011c1c7824 */ /* 0x100fe200030e0600 */
[----:B0-----:R-:W4:Y:S01]  /*25eb0*/  LDL.LU R2, [R1+0x838] ;  /* 0x0008380001027983 */ /* 0x001f220000300800 */
[----:B------:R-:W4:Y:S02]  /*25ec0*/  LDL.LU R16, [R1+0x80c] ;  /* 0x00080c0001107983 */ /* 0x000f240000300800 */
[----:B------:R-:W4:Y:S02]  /*25ed0*/  LDL.LU R21, [R1+0x830] ;  /* 0x0008300001157983 */ /* 0x000f240000300800 */
[----:B------:R0:W-:Y:S02]  /*25ee0*/  STL [R1+0x898], R28 ;  /* 0x0008981c01007387 */ /* 0x0001e40000100800 */
[----:B0-----:R-:W4:Y:S01]  /*25ef0*/  LDL.LU R28, [R1+0x804] ;  /* 0x00080400011c7983 */ /* 0x001f220000300800 */
[-C--:B------:R-:W-:Y:S01]  /*25f00*/  IADD3 R5, P6, R5, R8.reuse, RZ ;  /* 0x0000000805057210 */ /* 0x080fe20007fde0ff */
[----:B------:R-:W-:Y:S01]  /*25f10*/  IMAD.X R4, R4, 0x1, R0, P1 ;  /* 0x0000000104047824 */ /* 0x000fe200008e0600 */
[----:B------:R-:W-:-:S03]  /*25f20*/  IADD3 R24, P1, R24, R8, RZ ;  /* 0x0000000818187210 */ /* 0x000fc60007f3e0ff */
[----:B------:R-:W-:Y:S01]  /*25f30*/  STL [R1+0x86c], R5 ;  /* 0x00086c0501007387 */ /* 0x000fe20000100800 */
[----:B------:R-:W-:Y:S02]  /*25f40*/  STL [R1+0x890], R4 ;  /* 0x0008900401007387 */ /* 0x000fe40000100800 */
[----:B------:R-:W-:Y:S02]  /*25f50*/  STL [R1+0x864], R24 ;  /* 0x0008641801007387 */ /* 0x000fe40000100800 */
[--C-:B--2---:R-:W-:Y:S01]  /*25f60*/  IMAD.X R25, R25, 0x1, R0.reuse, P2 ;  /* 0x0000000119197824 */ /* 0x104fe200010e0600 */
[-C--:B---3--:R-:W-:Y:S01]  /*25f70*/  IADD3 R26, P2, R26, R8.reuse, RZ ;  /* 0x000000081a1a7210 */ /* 0x088fe20007f5e0ff */
[--C-:B------:R-:W-:Y:S02]  /*25f80*/  IMAD.X R27, R27, 0x1, R0.reuse, P3 ;  /* 0x000000011b1b7824 */ /* 0x100fe400018e0600 */
[----:B------:R-:W-:Y:S01]  /*25f90*/  IMAD.X R23, R23, 0x1, R0, P4 ;  /* 0x0000000117177824 */ /* 0x000fe200020e0600 */
[-C--:B------:R-:W-:Y:S01]  /*25fa0*/  IADD3 R22, P3, R22, R8.reuse, RZ ;  /* 0x0000000816167210 */ /* 0x080fe20007f7e0ff */
[----:B------:R-:W-:Y:S01]  /*25fb0*/  STL [R1+0x888], R25 ;  /* 0x0008881901007387 */ /* 0x000fe20000100800 */
[----:B------:R-:W-:-:S03]  /*25fc0*/  IADD3 R20, P4, R20, R8, RZ ;  /* 0x0000000814147210 */ /* 0x000fc60007f9e0ff */
[----:B------:R-:W-:Y:S01]  /*25fd0*/  STL [R1+0x85c], R26 ;  /* 0x00085c1a01007387 */ /* 0x000fe20000100800 */
[----:B------:R-:W-:Y:S02]  /*25fe0*/  STL [R1+0x880], R27 ;  /* 0x0008801b01007387 */ /* 0x000fe40000100800 */
[--C-:B------:R-:W-:Y:S01]  /*25ff0*/  IMAD.X R18, R18, 0x1, R0.reuse, P5 ;  /* 0x0000000112127824 */ /* 0x100fe200028e0600 */
[-C--:B------:R-:W-:Y:S01]  /*26000*/  IADD3 R19, P5, R19, R8.reuse, RZ ;  /* 0x0000000813137210 */ /* 0x080fe20007fbe0ff */
[----:B------:R0:W-:Y:S01]  /*26010*/  STL [R1+0x84c], R20 ;  /* 0x00084c1401007387 */ /* 0x0001e20000100800 */
[----:B------:R-:W-:Y:S02]  /*26020*/  STL [R1+0x854], R22 ;  /* 0x0008541601007387 */ /* 0x000fe40000100800 */
[--C-:B------:R-:W-:Y:S01]  /*26030*/  IMAD.X R6, R6, 0x1, R0.reuse, P6 ;  /* 0x0000000106067824 */ /* 0x100fe200030e0600 */
[-C--:B------:R-:W-:Y:S01]  /*26040*/  IADD3 R7, P6, R7, R8.reuse, RZ ;  /* 0x0000000807077210 */ /* 0x080fe20007fde0ff */
[--C-:B------:R-:W-:Y:S01]  /*26050*/  IMAD.X R3, R3, 0x1, R0.reuse, P1 ;  /* 0x0000000103037824 */ /* 0x100fe200008e0600 */
[----:B0-----:R-:W2:Y:S01]  /*26060*/  LDL.LU R20, [R1+0x828] ;  /* 0x0008280001147983 */ /* 0x001ea20000300800 */
[----:B------:R-:W-:Y:S02]  /*26070*/  STL [R1+0x878], R23 ;  /* 0x0008781701007387 */ /* 0x000fe40000100800 */
[----:B------:R-:W-:Y:S02]  /*26080*/  STL [R1+0x870], R18 ;  /* 0x0008701201007387 */ /* 0x000fe40000100800 */
[----:B------:R-:W-:Y:S01]  /*26090*/  STL [R1+0x844], R19 ;  /* 0x0008441301007387 */ /* 0x000fe20000100800 */
[----:B------:R-:W-:Y:S01]  /*260a0*/  IADD3 R9, P1, R9, R8, RZ ;  /* 0x0000000809097210 */ /* 0x000fe20007f3e0ff */
[----:B------:R0:W-:Y:S01]  /*260b0*/  STL [R1+0x860], R3 ;  /* 0x0008600301007387 */ /* 0x0001e20000100800 */
[----:B------:R-:W-:-:S02]  /*260c0*/  IMAD.X R10, R10, 0x1, R0, P2 ;  /* 0x000000010a0a7824 */ /* 0x000fc400010e0600 */
[----:B------:R-:W-:Y:S01]  /*260d0*/  STL [R1+0x868], R6 ;  /* 0x0008680601007387 */ /* 0x000fe20000100800 */
[-C--:B------:R-:W-:Y:S01]  /*260e0*/  IADD3 R11, P2, R11, R8.reuse, RZ ;  /* 0x000000080b0b7210 */ /* 0x080fe20007f5e0ff */
[--C-:B------:R-:W-:Y:S01]  /*260f0*/  IMAD.X R12, R12, 0x1, R0.reuse, P3 ;  /* 0x000000010c0c7824 */ /* 0x100fe200018e0600 */
[-C--:B------:R-:W-:Y:S01]  /*26100*/  IADD3 R13, P3, R13, R8.reuse, RZ ;  /* 0x000000080d0d7210 */ /* 0x080fe20007f7e0ff */
[--C-:B------:R-:W-:Y:S02]  /*26110*/  IMAD.X R14, R14, 0x1, R0.reuse, P4 ;  /* 0x000000010e0e7824 */ /* 0x100fe400020e0600 */
[--C-:B----4-:R-:W-:Y:S01]  /*26120*/  IMAD.X R29, R29, 0x1, R0.reuse, P5 ;  /* 0x000000011d1d7824 */ /* 0x110fe200028e0600 */
[----:B0-----:R-:W3:Y:S01]  /*26130*/  LDL.LU R3, [R1+0x7fc] ;  /* 0x0007fc0001037983 */ /* 0x001ee20000300800 */
[----:B------:R-:W-:Y:S02]  /*26140*/  STL [R1+0x83c], R7 ;  /* 0x00083c0701007387 */ /* 0x000fe40000100800 */
[----:B------:R-:W-:Y:S02]  /*26150*/  STL [R1+0x834], R9 ;  /* 0x0008340901007387 */ /* 0x000fe40000100800 */
[----:B------:R-:W-:Y:S01]  /*26160*/  STL [R1+0x858], R10 ;  /* 0x0008580a01007387 */ /* 0x000fe20000100800 */
[----:B------:R-:W-:Y:S01]  /*26170*/  STL [R1+0x82c], R11 ;  /* 0x00082c0b01007387 */ /* 0x000fe20000100800 */
[----:B------:R-:W-:Y:S02]  /*26180*/  STL [R1+0x850], R12 ;  /* 0x0008500c01007387 */ /* 0x000fe40000100800 */
[----:B------:R-:W-:Y:S02]  /*26190*/  STL [R1+0x824], R13 ;  /* 0x0008240d01007387 */ /* 0x000fe40000100800 */
[----:B------:R0:W-:Y:S01]  /*261a0*/  STL [R1+0x840], R29 ;  /* 0x0008401d01007387 */ /* 0x0001e20000100800 */
[----:B------:R-:W-:Y:S01]  /*261b0*/  STL [R1+0x848], R14 ;  /* 0x0008480e01007387 */ /* 0x000fe20000100800 */
[-C--:B------:R-:W-:Y:S01]  /*261c0*/  IADD3 R15, P4, R15, R8.reuse, RZ ;  /* 0x000000080f0f7210 */ /* 0x080fe20007f9e0ff */
[--C-:B------:R-:W-:Y:S01]  /*261d0*/  IMAD.X R2, R2, 0x1, R0.reuse, P6 ;  /* 0x0000000102027824 */ /* 0x100fe200030e0600 */
[-C--:B------:R-:W-:Y:S01]  /*261e0*/  IADD3 R17, P5, R17, R8.reuse, RZ ;  /* 0x0000000811117210 */ /* 0x080fe20007fbe0ff */
[----:B0-----:R-:W4:Y:S02]  /*261f0*/  LDL.LU R29, [R1+0x820] ;  /* 0x00082000011d7983 */ /* 0x001f240000300800 */
[----:B------:R-:W-:Y:S01]  /*26200*/  STL [R1+0x81c], R15 ;  /* 0x00081c0f01007387 */ /* 0x000fe20000100800 */
[-C--:B------:R-:W-:Y:S01]  /*26210*/  IADD3 R16, P6, R16, R8.reuse, RZ ;  /* 0x0000000810107210 */ /* 0x080fe20007fde0ff */
[----:B------:R0:W-:Y:S02]  /*26220*/  STL [R1+0x838], R2 ;  /* 0x0008380201007387 */ /* 0x0001e40000100800 */
[--C-:B------:R-:W-:Y:S01]  /*26230*/  IMAD.X R21, R21, 0x1, R0.reuse, P1 ;  /* 0x0000000115157824 */ /* 0x100fe200008e0600 */
[----:B------:R-:W-:Y:S01]  /*26240*/  IADD3 R28, P1, R28, R8, RZ ;  /* 0x000000081c1c7210 */ /* 0x000fe20007f3e0ff */
[----:B0-----:R-:W4:Y:S01]  /*26250*/  LDL.LU R2, [R1+0x7f4] ;  /* 0x0007f40001027983 */ /* 0x001f220000300800 */
[----:B------:R-:W-:Y:S02]  /*26260*/  STL [R1+0x814], R17 ;  /* 0x0008141101007387 */ /* 0x000fe40000100800 */
[----:B------:R-:W4:Y:S02]  /*26270*/  LDL.LU R5, [R1+0x818] ;  /* 0x0008180001057983 */ /* 0x000f240000300800 */
[----:B------:R-:W-:Y:S01]  /*26280*/  STL [R1+0x80c], R16 ;  /* 0x00080c1001007387 */ /* 0x000fe20000100800 */
[----:B------:R-:W4:Y:S01]  /*26290*/  LDL.LU R4, [R1+0x7ec] ;  /* 0x0007ec0001047983 */ /* 0x000f220000300800 */
[----:B------:R-:W-:Y:S02]  /*262a0*/  STL [R1+0x830], R21 ;  /* 0x0008301501007387 */ /* 0x000fe40000100800 */
[----:B------:R-:W4:Y:S02]  /*262b0*/  LDL.LU R24, [R1+0x810] ;  /* 0x0008100001187983 */ /* 0x000f240000300800 */
[----:B------:R0:W-:Y:S01]  /*262c0*/  STL [R1+0x804], R28 ;  /* 0x0008041c01007387 */ /* 0x0001e20000100800 */
[----:B------:R-:W4:Y:S01]  /*262d0*/  LDL.LU R25, [R1+0x7e4] ;  /* 0x0007e40001197983 */ /* 0x000f220000300800 */
[----:B------:R-:W4:Y:S02]  /*262e0*/  LDL.LU R26, [R1+0x808] ;  /* 0x00080800011a7983 */ /* 0x000f240000300800 */
[----:B------:R-:W4:Y:S02]  /*262f0*/  LDL.LU R27, [R1+0x7dc] ;  /* 0x0007dc00011b7983 */ /* 0x000f240000300800 */
[----:B------:R-:W4:Y:S01]  /*26300*/  LDL.LU R22, [R1+0x800] ;  /* 0x0008000001167983 */ /* 0x000f220000300800 */
[----:B------:R-:W4:Y:S04]  /*26310*/  LDL.LU R23, [R1+0x7d4] ;  /* 0x0007d40001177983 */ /* 0x000f280000300800 */
[----:B0-----:R-:W4:Y:S01]  /*26320*/  LDL.LU R28, [R1+0x7f8] ;  /* 0x0007f800011c7983 */ /* 0x001f220000300800 */
[----:B------:R-:W4:Y:S02]  /*26330*/  LDL.LU R18, [R1+0x7cc] ;  /* 0x0007cc0001127983 */ /* 0x000f240000300800 */
[----:B------:R-:W4:Y:S02]  /*26340*/  LDL.LU R19, [R1+0x7f0] ;  /* 0x0007f00001137983 */ /* 0x000f240000300800 */
[----:B------:R-:W4:Y:S02]  /*26350*/  LDL.LU R6, [R1+0x7c4] ;  /* 0x0007c40001067983 */ /* 0x000f240000300800 */
[----:B--2---:R-:W-:-:S05]  /*26360*/  IMAD.X R20, R20, 0x1, R0, P2 ;  /* 0x0000000114147824 */ /* 0x004fca00010e0600 */
[----:B------:R0:W-:Y:S01]  /*26370*/  STL [R1+0x828], R20 ;  /* 0x0008281401007387 */ /* 0x0001e20000100800 */
[----:B------:R-:W2:Y:S03]  /*26380*/  LDL.LU R7, [R1+0x7e8] ;  /* 0x0007e80001077983 */ /* 0x000ea60000300800 */
[----:B0-----:R-:W2:Y:S01]  /*26390*/  LDL.LU R20, [R1+0x7bc] ;  /* 0x0007bc0001147983 */ /* 0x001ea20000300800 */
[----:B---3--:R-:W-:Y:S01]  /*263a0*/  IADD3 R3, P2, R3, R8, RZ ;  /* 0x0000000803037210 */ /* 0x008fe20007f5e0ff */
[----:B------:R-:W3:Y:S02]  /*263b0*/  LDL.LU R9, [R1+0x7e0] ;  /* 0x0007e00001097983 */ /* 0x000ee40000300800 */
[----:B------:R-:W3:Y:S01]  /*263c0*/  LDL.LU R10, [R1+0x7b4] ;  /* 0x0007b400010a7983 */ /* 0x000ee20000300800 */
[----:B------:R-:W3:Y:S01]  /*263d0*/  LDL.LU R11, [R1+0x7d8] ;  /* 0x0007d800010b7983 */ /* 0x000ee20000300800 */
[----:B------:R0:W-:Y:S02]  /*263e0*/  STL [R1+0x7fc], R3 ;  /* 0x0007fc0301007387 */ /* 0x0001e40000100800 */
[----:B------:R-:W3:Y:S02]  /*263f0*/  LDL.LU R12, [R1+0x7ac] ;  /* 0x0007ac00010c7983 */ /* 0x000ee40000300800 */
[----:B------:R-:W3:Y:S01]  /*26400*/  LDL.LU R13, [R1+0x7d0] ;  /* 0x0007d000010d7983 */ /* 0x000ee20000300800 */
[----:B------:R-:W3:Y:S01]  /*26410*/  LDL.LU R14, [R1+0x7a4] ;  /* 0x0007a400010e7983 */ /* 0x000ee20000300800 */
[----:B------:R-:W3:Y:S03]  /*26420*/  LDL.LU R15, [R1+0x7c8] ;  /* 0x0007c800010f7983 */ /* 0x000ee60000300800 */
[----:B0-----:R-:W3:Y:S01]  /*26430*/  LDL.LU R3, [R1+0x79c] ;  /* 0x00079c0001037983 */ /* 0x001ee20000300800 */
[----:B------:R-:W3:Y:S02]  /*26440*/  LDL.LU R17, [R1+0x7c0] ;  /* 0x0007c00001117983 */ /* 0x000ee40000300800 */
[----:B----4-:R-:W-:-:S05]  /*26450*/  IMAD.X R29, R29, 0x1, R0, P3 ;  /* 0x000000011d1d7824 */ /* 0x010fca00018e0600 */
[----:B------:R0:W-:Y:S01]  /*26460*/  STL [R1+0x820], R29 ;  /* 0x0008201d01007387 */ /* 0x0001e20000100800 */
[----:B------:R-:W-:-:S03]  /*26470*/  IADD3 R2, P3, R2, R8, RZ ;  /* 0x0000000802027210 */ /* 0x000fc60007f7e0ff */
[----:B0-----:R-:W4:Y:S01]  /*26480*/  LDL.LU R29, [R1+0x794] ;  /* 0x00079400011d7983 */ /* 0x001f220000300800 */
[----:B------:R-:W4:Y:S02]  /*26490*/  LDL.LU R16, [R1+0x7b8] ;  /* 0x0007b80001107983 */ /* 0x000f240000300800 */
[----:B------:R-:W4:Y:S02]  /*264a0*/  LDL.LU R21, [R1+0x78c] ;  /* 0x00078c0001157983 */ /* 0x000f240000300800 */
[----:B------:R0:W-:Y:S02]  /*264b0*/  STL [R1+0x7f4], R2 ;  /* 0x0007f40201007387 */ /* 0x0001e40000100800 */
[--C-:B------:R-:W-:Y:S01]  /*264c0*/  IMAD.X R5, R5, 0x1, R0.reuse, P4 ;  /* 0x0000000105057824 */ /* 0x100fe200020e0600 */
[-C--:B------:R-:W-:Y:S01]  /*264d0*/  IADD3 R4, P4, R4, R8.reuse, RZ ;  /* 0x0000000804047210 */ /* 0x080fe20007f9e0ff */
[--C-:B------:R-:W-:Y:S01]  /*264e0*/  IMAD.X R24, R24, 0x1, R0.reuse, P5 ;  /* 0x0000000118187824 */ /* 0x100fe200028e0600 */
[-C--:B------:R-:W-:Y:S01]  /*264f0*/  IADD3 R25, P5, R25, R8.reuse, RZ ;  /* 0x0000000819197210 */ /* 0x080fe20007fbe0ff */
[--C-:B------:R-:W-:Y:S01]  /*26500*/  IMAD.X R26, R26, 0x1, R0.reuse, P6 ;  /* 0x000000011a1a7824 */ /* 0x100fe200030e0600 */
[----:B0-----:R-:W4:Y:S01]  /*26510*/  LDL.LU R2, [R1+0x7b0] ;  /* 0x0007b00001027983 */ /* 0x001f220000300800 */
[----:B------:R-:W-:Y:S01]  /*26520*/  STL [R1+0x818], R5 ;  /* 0x0008180501007387 */ /* 0x000fe20000100800 */
[----:B------:R-:W-:Y:S01]  /*26530*/  IADD3 R27, P6, R27, R8, RZ ;  /* 0x000000081b1b7210 */ /* 0x000fe20007fde0ff */
[----:B------:R-:W-:Y:S02]  /*26540*/  STL [R1+0x7ec], R4 ;  /* 0x0007ec0401007387 */ /* 0x000fe40000100800 */
[--C-:B------:R-:W-:Y:S01]  /*26550*/  IMAD.X R28, R28, 0x1, R0.reuse, P2 ;  /* 0x000000011c1c7824 */ /* 0x100fe200010e0600 */
[----:B------:R-:W-:Y:S01]  /*26560*/  STL [R1+0x810], R24 ;  /* 0x0008101801007387 */ /* 0x000fe20000100800 */
[----:B------:R-:W-:-:S02]  /*26570*/  IMAD.X R22, R22, 0x1, R0, P1 ;  /* 0x0000000116167824 */ /* 0x000fc400008e0600 */
[----:B------:R-:W-:Y:S02]  /*26580*/  STL [R1+0x7e4], R25 ;  /* 0x0007e41901007387 */ /* 0x000fe40000100800 */
[----:B------:R-:W-:Y:S01]  /*26590*/  STL [R1+0x808], R26 ;  /* 0x0008081a01007387 */ /* 0x000fe20000100800 */
[----:B------:R-:W-:Y:S01]  /*265a0*/  STL [R1+0x7dc], R27 ;  /* 0x0007dc1b01007387 */ /* 0x000fe20000100800 */
[----:B------:R0:W-:Y:S02]  /*265b0*/  STL [R1+0x7f8], R28 ;  /* 0x0007f81c01007387 */ /* 0x0001e40000100800 */
[----:B------:R-:W-:Y:S01]  /*265c0*/  STL [R1+0x800], R22 ;  /* 0x0008001601007387 */ /* 0x000fe20000100800 */
[----:B0-----:R-:W4:Y:S01]  /*265d0*/  LDL.LU R28, [R1+0x784] ;  /* 0x00078400011c7983 */ /* 0x001f220000300800 */
[-C--:B------:R-:W-:Y:S02]  /*265e0*/  IADD3 R23, P1, R23, R8.reuse, RZ ;  /* 0x0000000817177210 */ /* 0x080fe40007f3e0ff */
[-C--:B------:R-:W-:Y:S01]  /*265f0*/  IADD3 R18, P2, R18, R8.reuse, RZ ;  /* 0x0000000812127210 */ /* 0x080fe20007f5e0ff */
[--C-:B------:R-:W-:Y:S01]  /*26600*/  IMAD.X R19, R19, 0x1, R0.reuse, P3 ;  /* 0x0000000113137824 */ /* 0x100fe200018e0600 */
[-C--:B------:R-:W-:Y:S01]  /*26610*/  IADD3 R6, P3, R6, R8.reuse, RZ ;  /* 0x0000000806067210 */ /* 0x080fe20007f7e0ff */
[----:B------:R-:W-:Y:S02]  /*26620*/  STL [R1+0x7d4], R23 ;  /* 0x0007d41701007387 */ /* 0x000fe40000100800 */
[----:B------:R-:W-:Y:S02]  /*26630*/  STL [R1+0x7cc], R18 ;  /* 0x0007cc1201007387 */ /* 0x000fe40000100800 */
[----:B------:R-:W-:Y:S02]  /*26640*/  STL [R1+0x7f0], R19 ;  /* 0x0007f01301007387 */ /* 0x000fe40000100800 */
[--C-:B--2---:R-:W-:Y:S01]  /*26650*/  IMAD.X R7, R7, 0x1, R0.reuse, P4 ;  /* 0x0000000107077824 */ /* 0x104fe200020e0600 */
[-C--:B------:R-:W-:Y:S01]  /*26660*/  IADD3 R20, P4, R20, R8.reuse, RZ ;  /* 0x0000000814147210 */ /* 0x080fe20007f9e0ff */
[----:B---3--:R-:W-:Y:S01]  /*26670*/  IMAD.X R9, R9, 0x1, R0, P5 ;  /* 0x0000000109097824 */ /* 0x008fe200028e0600 */
[----:B------:R-:W-:-:S03]  /*26680*/  IADD3 R10, P5, R10, R8, RZ ;  /* 0x000000080a0a7210 */ /* 0x000fc60007fbe0ff */
[----:B------:R0:W-:Y:S01]  /*26690*/  STL [R1+0x7bc], R20 ;  /* 0x0007bc1401007387 */ /* 0x0001e20000100800 */
[----:B------:R-:W-:Y:S02]  /*266a0*/  STL [R1+0x7c4], R6 ;  /* 0x0007c40601007387 */ /* 0x000fe40000100800 */
[--C-:B------:R-:W-:Y:S01]  /*266b0*/  IMAD.X R11, R11, 0x1, R0.reuse, P6 ;  /* 0x000000010b0b7824 */ /* 0x100fe200030e0600 */
[-C--:B------:R-:W-:Y:S01]  /*266c0*/  IADD3 R12, P6, R12, R8.reuse, RZ ;  /* 0x000000080c0c7210 */ /* 0x080fe20007fde0ff */
[--C-:B------:R-:W-:Y:S02]  /*266d0*/  IMAD.X R13, R13, 0x1, R0.reuse, P1 ;  /* 0x000000010d0d7824 */ /* 0x100fe400008e0600 */
[--C-:B------:R-:W-:Y:S01]  /*266e0*/  IMAD.X R15, R15, 0x1, R0.reuse, P2 ;  /* 0x000000010f0f7824 */ /* 0x100fe200010e0600 */
[-C--:B------:R-:W-:Y:S01]  /*266f0*/  IADD3 R14, P1, R14, R8.reuse, RZ ;  /* 0x000000080e0e7210 */ /* 0x080fe20007f3e0ff */
[----:B0-----:R-:W2:Y:S01]  /*26700*/  LDL.LU R20, [R1+0x7a8] ;  /* 0x0007a80001147983 */ /* 0x001ea20000300800 */
[----:B------:R-:W-:Y:S02]  /*26710*/  STL [R1+0x7e8], R7 ;  /* 0x0007e80701007387 */ /* 0x000fe40000100800 */
[----:B------:R-:W-:Y:S01]  /*26720*/  STL [R1+0x7e0], R9 ;  /* 0x0007e00901007387 */ /* 0x000fe20000100800 */
[-C--:B------:R-:W-:Y:S01]  /*26730*/  IADD3 R3, P2, R3, R8.reuse, RZ ;  /* 0x0000000803037210 */ /* 0x080fe20007f5e0ff */
[----:B------:R-:W-:Y:S01]  /*26740*/  STL [R1+0x7b4], R10 ;  /* 0x0007b40a01007387 */ /* 0x000fe20000100800 */
[----:B------:R-:W-:Y:S02]  /*26750*/  STL [R1+0x7d8], R11 ;  /* 0x0007d80b01007387 */ /* 0x000fe40000100800 */
[----:B------:R-:W-:Y:S02]  /*26760*/  STL [R1+0x7ac], R12 ;  /* 0x0007ac0c01007387 */ /* 0x000fe40000100800 */
[----:B------:R-:W-:Y:S02]  /*26770*/  STL [R1+0x7d0], R13 ;  /* 0x0007d00d01007387 */ /* 0x000fe40000100800 */
[----:B------:R-:W-:Y:S01]  /*26780*/  IMAD.X R17, R17, 0x1, R0, P3 ;  /* 0x0000000111117824 */ /* 0x000fe200018e0600 */
[----:B------:R0:W-:Y:S01]  /*26790*/  STL [R1+0x79c], R3 ;  /* 0x00079c0301007387 */ /* 0x0001e20000100800 */
[----:B------:R-:W-:Y:S01]  /*267a0*/  STL [R1+0x7a4], R14 ;  /* 0x0007a40e01007387 */ /* 0x000fe20000100800 */
[----:B----4-:R-:W-:-:S02]  /*267b0*/  IADD3 R29, P3, R29, R8, RZ ;  /* 0x000000081d1d7210 */ /* 0x010fc40007f7e0ff */
[----:B0-----:R-:W3:Y:S01]  /*267c0*/  LDL.LU R3, [R1+0x77c] ;  /* 0x00077c0001037983 */ /* 0x001ee20000300800 */
[----:B------:R-:W-:Y:S02]  /*267d0*/  STL [R1+0x7c8], R15 ;  /* 0x0007c80f01007387 */ /* 0x000fe40000100800 */
[--C-:B------:R-:W-:Y:S01]  /*267e0*/  IMAD.X R16, R16, 0x1, R0.reuse, P4 ;  /* 0x0000000110107824 */ /* 0x100fe200020e0600 */
[----:B------:R0:W-:Y:S01]  /*267f0*/  STL [R1+0x794], R29 ;  /* 0x0007941d01007387 */ /* 0x0001e20000100800 */
[-C--:B------:R-:W-:Y:S01]  /*26800*/  IADD3 R21, P4, R21, R8.reuse, RZ ;  /* 0x0000000815157210 */ /* 0x080fe20007f9e0ff */
[--C-:B------:R-:W-:Y:S02]  /*26810*/  IMAD.X R2, R2, 0x1, R0.reuse, P5 ;  /* 0x0000000102027824 */ /* 0x100fe400028e0600 */
        /* <DEDUP_REMOVED lines=14> */
[----:B------:R-:W-:Y:S01]  /*26900*/  IADD3 R28, P5, R28, R8, RZ ;  /* 0x000000081c1c7210 */ /* 0x000fe20007fbe0ff */
[----:B------:R-:W4:Y:S02]  /*26910*/  LDL.LU R18, [R1+0x778] ;  /* 0x0007780001127983 */ /* 0x000f240000300800 */
[----:B------:R-:W4:Y:S01]  /*26920*/  LDL.LU R19, [R1+0x74c] ;  /* 0x00074c0001137983 */ /* 0x000f220000300800 */
[----:B------:R-:W4:Y:S01]  /*26930*/  LDL.LU R6, [R1+0x770] ;  /* 0x0007700001067983 */ /* 0x000f220000300800 */
[----:B------:R0:W-:Y:S02]  /*26940*/  STL [R1+0x784], R28 ;  /* 0x0007841c01007387 */ /* 0x0001e40000100800 */
[----:B------:R-:W4:Y:S01]  /*26950*/  LDL.LU R7, [R1+0x744] ;  /* 0x0007440001077983 */ /* 0x000f220000300800 */
[----:B0-----:R-:W4:Y:S01]  /*26960*/  LDL.LU R28, [R1+0x768] ;  /* 0x00076800011c7983 */ /* 0x001f220000300800 */
[----:B------:R-:W4:Y:S02]  /*26970*/  LDL.LU R9, [R1+0x73c] ;  /* 0x00073c0001097983 */ /* 0x000f240000300800 */
[----:B------:R-:W4:Y:S02]  /*26980*/  LDL.LU R10, [R1+0x760] ;  /* 0x00076000010a7983 */ /* 0x000f240000300800 */
[----:B------:R-:W4:Y:S02]  /*26990*/  LDL.LU R11, [R1+0x734] ;  /* 0x00073400010b7983 */ /* 0x000f240000300800 */
[----:B--2---:R-:W-:-:S05]  /*269a0*/  IMAD.X R20, R20, 0x1, R0, P6 ;  /* 0x0000000114147824 */ /* 0x004fca00030e0600 */
[----:B------:R0:W-:Y:S01]  /*269b0*/  STL [R1+0x7a8], R20 ;  /* 0x0007a81401007387 */ /* 0x0001e20000100800 */
[----:B------:R-:W2:Y:S02]  /*269c0*/  LDL.LU R12, [R1+0x758] ;  /* 0x00075800010c7983 */ /* 0x000ea40000300800 */
[----:B------:R-:W2:Y:S02]  /*269d0*/  LDL.LU R13, [R1+0x72c] ;  /* 0x00072c00010d7983 */ /* 0x000ea40000300800 */
[----:B------:R-:W2:Y:S01]  /*269e0*/  LDL.LU R14, [R1+0x750] ;  /* 0x00075000010e7983 */ /* 0x000ea20000300800 */
[----:B------:R-:W2:Y:S04]  /*269f0*/  LDL.LU R15, [R1+0x724] ;  /* 0x00072400010f7983 */ /* 0x000ea80000300800 */
[----:B0-----:R-:W2:Y:S01]  /*26a00*/  LDL.LU R20, [R1+0x748] ;  /* 0x0007480001147983 */ /* 0x001ea20000300800 */
[----:B------:R-:W2:Y:S01]  /*26a10*/  LDL.LU R17, [R1+0x71c] ;  /* 0x00071c0001117983 */ /* 0x000ea20000300800 */
[----:B---3--:R-:W-:-:S05]  /*26a20*/  IADD3 R3, P6, R3, R8, RZ ;  /* 0x0000000803037210 */ /* 0x008fca0007fde0ff */
[----:B------:R0:W-:Y:S01]  /*26a30*/  STL [R1+0x77c], R3 ;  /* 0x00077c0301007387 */ /* 0x0001e20000100800 */
[----:B----4-:R-:W-:-:S03]  /*26a40*/  IMAD.X R29, R29, 0x1, R0, P1 ;  /* 0x000000011d1d7824 */ /* 0x010fc600008e0600 */
[----:B0-----:R-:W3:Y:S01]  /*26a50*/  LDL.LU R3, [R1+0x740] ;  /* 0x0007400001037983 */ /* 0x001ee20000300800 */
[----:B------:R-:W4:Y:S01]  /*26a60*/  LDL.LU R16, [R1+0x714] ;  /* 0x0007140001107983 */ /* 0x000f220000300800 */
[-C--:B------:R-:W-:Y:S01]  /*26a70*/  IADD3 R5, P1, R5, R8.reuse, RZ ;  /* 0x0000000805057210 */ /* 0x080fe20007f3e0ff */
[----:B------:R-:W4:Y:S02]  /*26a80*/  LDL.LU R21, [R1+0x738] ;  /* 0x0007380001157983 */ /* 0x000f240000300800 */
[--C-:B------:R-:W-:Y:S01]  /*26a90*/  IMAD.X R4, R4, 0x1, R0.reuse, P2 ;  /* 0x0000000104047824 */ /* 0x100fe200010e0600 */
[----:B------:R0:W-:Y:S01]  /*26aa0*/  STL [R1+0x7a0], R29 ;  /* 0x0007a01d01007387 */ /* 0x0001e20000100800 */
[-C--:B------:R-:W-:Y:S01]  /*26ab0*/  IADD3 R24, P2, R24, R8.reuse, RZ ;  /* 0x0000000818187210 */ /* 0x080fe20007f5e0ff */
[--C-:B------:R-:W-:Y:S01]  /*26ac0*/  IMAD.X R25, R25, 0x1, R0.reuse, P3 ;  /* 0x0000000119197824 */ /* 0x100fe200018e0600 */
[----:B------:R-:W-:Y:S01]  /*26ad0*/  IADD3 R26, P3, R26, R8, RZ ;  /* 0x000000081a1a7210 */ /* 0x000fe20007f7e0ff */
[----:B------:R-:W-:-:S02]  /*26ae0*/  IMAD.X R27, R27, 0x1, R0, P4 ;  /* 0x000000011b1b7824 */ /* 0x000fc400020e0600 */
[--C-:B------:R-:W-:Y:S01]  /*26af0*/  IMAD.X R23, R23, 0x1, R0.reuse, P5 ;  /* 0x0000000117177824 */ /* 0x100fe200028e0600 */
[-C--:B------:R-:W-:Y:S01]  /*26b00*/  IADD3 R22, P4, R22, R8.reuse, RZ ;  /* 0x0000000816167210 */ /* 0x080fe20007f9e0ff */
[----:B0-----:R-:W4:Y:S01]  /*26b10*/  LDL.LU R29, [R1+0x70c] ;  /* 0x00070c00011d7983 */ /* 0x001f220000300800 */
[----:B------:R-:W-:Y:S02]  /*26b20*/  STL [R1+0x774], R5 ;  /* 0x0007740501007387 */ /* 0x000fe40000100800 */
[----:B------:R-:W-:Y:S01]  /*26b30*/  STL [R1+0x798], R4 ;  /* 0x0007980401007387 */ /* 0x000fe20000100800 */
[-C--:B------:R-:W-:Y:S01]  /*26b40*/  IADD3 R2, P5, R2, R8.reuse, RZ ;  /* 0x0000000802027210 */ /* 0x080fe20007fbe0ff */
[----:B------:R-:W-:Y:S01]  /*26b50*/  STL [R1+0x76c], R24 ;  /* 0x00076c1801007387 */ /* 0x000fe20000100800 */
[----:B------:R-:W-:Y:S02]  /*26b60*/  STL [R1+0x790], R25 ;  /* 0x0007901901007387 */ /* 0x000fe40000100800 */
[----:B------:R-:W-:Y:S02]  /*26b70*/  STL [R1+0x764], R26 ;  /* 0x0007641a01007387 */ /* 0x000fe40000100800 */
[----:B------:R-:W-:Y:S01]  /*26b80*/  STL [R1+0x788], R27 ;  /* 0x0007881b01007387 */ /* 0x000fe20000100800 */
[----:B------:R0:W-:Y:S01]  /*26b90*/  STL [R1+0x754], R2 ;  /* 0x0007540201007387 */ /* 0x0001e20000100800 */
[----:B------:R-:W-:Y:S02]  /*26ba0*/  STL [R1+0x75c], R22 ;  /* 0x00075c1601007387 */ /* 0x000fe40000100800 */
[--C-:B------:R-:W-:Y:S01]  /*26bb0*/  IMAD.X R18, R18, 0x1, R0.reuse, P6 ;  /* 0x0000000112127824 */ /* 0x100fe200030e0600 */
[----:B------:R-:W-:Y:S01]  /*26bc0*/  IADD3 R19, P6, R19, R8, RZ ;  /* 0x0000000813137210 */ /* 0x000fe20007fde0ff */
[----:B------:R-:W-:-:S02]  /*26bd0*/  IMAD.X R6, R6, 0x1, R0, P1 ;  /* 0x0000000106067824 */ /* 0x000fc400008e0600 */
[----:B------:R-:W-:Y:S01]  /*26be0*/  IMAD.X R28, R28, 0x1, R0, P2 ;  /* 0x000000011c1c7824 */ /* 0x000fe200010e0600 */
[----:B0-----:R-:W4:Y:S01]  /*26bf0*/  LDL.LU R2, [R1+0x730] ;  /* 0x0007300001027983 */ /* 0x001f220000300800 */
[----:B------:R-:W-:Y:S02]  /*26c00*/  STL [R1+0x780], R23 ;  /* 0x0007801701007387 */ /* 0x000fe40000100800 */
[----:B------:R-:W-:Y:S02]  /*26c10*/  STL [R1+0x778], R18 ;  /* 0x0007781201007387 */ /* 0x000fe40000100800 */
[----:B------:R-:W-:Y:S01]  /*26c20*/  STL [R1+0x74c], R19 ;  /* 0x00074c1301007387 */ /* 0x000fe20000100800 */
[----:B------:R0:W-:Y:S01]  /*26c30*/  STL [R1+0x768], R28 ;  /* 0x0007681c01007387 */ /* 0x0001e20000100800 */
[----:B------:R-:W-:Y:S03]  /*26c40*/  STL [R1+0x770], R6 ;  /* 0x0007700601007387 */ /* 0x000fe60000100800 */
[----:B0-----:R-:W4:Y:S01]  /*26c50*/  LDL.LU R28, [R1+0x704] ;  /* 0x00070400011c7983 */ /* 0x001f220000300800 */
[----:B------:R-:W-:-:S02]  /*26c60*/  IADD3 R7, P1, R7, R8, RZ ;  /* 0x0000000807077210 */ /* 0x000fc40007f3e0ff */
[-C--:B------:R-:W-:Y:S01]  /*26c70*/  IADD3 R9, P2, R9, R8.reuse, RZ ;  /* 0x0000000809097210 */ /* 0x080fe20007f5e0ff */
[--C-:B------:R-:W-:Y:S01]  /*26c80*/  IMAD.X R10, R10, 0x1, R0.reuse, P3 ;  /* 0x000000010a0a7824 */ /* 0x100fe200018e0600 */
[-C--:B------:R-:W-:Y:S01]  /*26c90*/  IADD3 R11, P3, R11, R8.reuse, RZ ;  /* 0x000000080b0b7210 */ /* 0x080fe20007f7e0ff */
[----:B------:R-:W-:Y:S02]  /*26ca0*/  STL [R1+0x744], R7 ;  /* 0x0007440701007387 */ /* 0x000fe40000100800 */
[----:B------:R-:W-:Y:S02]  /*26cb0*/  STL [R1+0x73c], R9 ;  /* 0x00073c0901007387 */ /* 0x000fe40000100800 */
[----:B------:R-:W-:Y:S02]  /*26cc0*/  STL [R1+0x760], R10 ;  /* 0x0007600a01007387 */ /* 0x000fe40000100800 */
[----:B------:R-:W-:Y:S02]  /*26cd0*/  STL [R1+0x734], R11 ;  /* 0x0007340b01007387 */ /* 0x000fe40000100800 */
[--C-:B--2---:R-:W-:Y:S01]  /*26ce0*/  IMAD.X R12, R12, 0x1, R0.reuse, P4 ;  /* 0x000000010c0c7824 */ /* 0x104fe200020e0600 */
[-C--:B------:R-:W-:Y:S01]  /*26cf0*/  IADD3 R13, P4, R13, R8.reuse, RZ ;  /* 0x000000080d0d7210 */ /* 0x080fe20007f9e0ff */
[----:B------:R-:W-:Y:S01]  /*26d00*/  IMAD.X R14, R14, 0x1, R0, P5 ;  /* 0x000000010e0e7824 */ /* 0x000fe200028e0600 */
[----:B------:R-:W-:-:S02]  /*26d10*/  IADD3 R15, P5, R15, R8, RZ ;  /* 0x000000080f0f7210 */ /* 0x000fc40007fbe0ff */
[----:B------:R-:W-:Y:S01]  /*26d20*/  STL [R1+0x758], R12 ;  /* 0x0007580c01007387 */ /* 0x000fe20000100800 */
[----:B------:R-:W-:-:S03]  /*26d30*/  IMAD.X R20, R20, 0x1, R0, P6 ;  /* 0x0000000114147824 */ /* 0x000fc600030e0600 */
[----:B------:R-:W-:Y:S01]  /*26d40*/  STL [R1+0x72c], R13 ;  /* 0x00072c0d01007387 */ /* 0x000fe20000100800 */
[----:B------:R-:W-:-:S03]  /*26d50*/  IADD3 R17, P6, R17, R8, RZ ;  /* 0x0000000811117210 */ /* 0x000fc60007fde0ff */
[----:B------:R0:W-:Y:S01]  /*26d60*/  STL [R1+0x748], R20 ;  /* 0x0007481401007387 */ /* 0x0001e20000100800 */
[----:B------:R-:W-:Y:S03]  /*26d70*/  STL [R1+0x750], R14 ;  /* 0x0007500e01007387 */ /* 0x000fe60000100800 */
[----:B0-----:R-:W2:Y:S01]  /*26d80*/  LDL.LU R20, [R1+0x728] ;  /* 0x0007280001147983 */ /* 0x001ea20000300800 */
[----:B---3--:R-:W-:-:S03]  /*26d90*/  IMAD.X R3, R3, 0x1, R0, P1 ;  /* 0x0000000103037824 */ /* 0x008fc600008e0600 */
[----:B------:R-:W-:Y:S01]  /*26da0*/  STL [R1+0x724], R15 ;  /* 0x0007240f01007387 */ /* 0x000fe20000100800 */
[-C--:B----4-:R-:W-:Y:S01]  /*26db0*/  IADD3 R16, P1, R16, R8.reuse, RZ ;  /* 0x0000000810107210 */ /* 0x090fe20007f3e0ff */
[--C-:B------:R-:W-:Y:S02]  /*26dc0*/  IMAD.X R21, R21, 0x1, R0.reuse, P2 ;  /* 0x0000000115157824 */ /* 0x100fe400010e0600 */
[----:B------:R0:W-:Y:S04]  /*26dd0*/  STL [R1+0x740], R3 ;  /* 0x0007400301007387 */ /* 0x0001e80000100800 */
[----:B0-----:R-:W3:Y:S01]  /*26de0*/  LDL.LU R3, [R1+0x6fc] ;  /* 0x0006fc0001037983 */ /* 0x001ee20000300800 */
[----:B------:R-:W-:Y:S01]  /*26df0*/  STL [R1+0x71c], R17 ;  /* 0x00071c1101007387 */ /* 0x000fe20000100800 */
[-C--:B------:R-:W-:Y:S01]  /*26e00*/  IADD3 R29, P2, R29, R8.reuse, RZ ;  /* 0x000000081d1d7210 */ /* 0x080fe20007f5e0ff */
[----:B------:R-:W4:Y:S01]  /*26e10*/  LDL.LU R4, [R1+0x720] ;  /* 0x0007200001047983 */ /* 0x000f220000300800 */
[----:B------:R-:W-:Y:S01]  /*26e20*/  STL [R1+0x714], R16 ;  /* 0x0007141001007387 */ /* 0x000fe20000100800 */
[----:B------:R-:W4:Y:S02]  /*26e30*/  LDL.LU R5, [R1+0x6f4] ;  /* 0x0006f40001057983 */ /* 0x000f240000300800 */
[----:B------:R-:W-:Y:S02]  /*26e40*/  STL [R1+0x738], R21 ;  /* 0x0007381501007387 */ /* 0x000fe40000100800 */
[----:B------:R-:W4:Y:S01]  /*26e50*/  LDL.LU R24, [R1+0x718] ;  /* 0x0007180001187983 */ /* 0x000f220000300800 */
[----:B------:R0:W-:Y:S01]  /*26e60*/  STL [R1+0x70c], R29 ;  /* 0x00070c1d01007387 */ /* 0x0001e20000100800 */
[----:B------:R-:W4:Y:S02]  /*26e70*/  LDL.LU R25, [R1+0x6ec] ;  /* 0x0006ec0001197983 */ /* 0x000f240000300800 */
[----:B------:R-:W4:Y:S02]  /*26e80*/  LDL.LU R26, [R1+0x710] ;  /* 0x00071000011a7983 */ /* 0x000f240000300800 */
[----:B------:R-:W4:Y:S01]  /*26e90*/  LDL.LU R27, [R1+0x6e4] ;  /* 0x0006e400011b7983 */ /* 0x000f220000300800 */
[----:B------:R-:W4:Y:S01]  /*26ea0*/  LDL.LU R22, [R1+0x708] ;  /* 0x0007080001167983 */ /* 0x000f220000300800 */
[----:B------:R-:W4:Y:S02]  /*26eb0*/  LDL.LU R23, [R1+0x6dc] ;  /* 0x0006dc0001177983 */ /* 0x000f240000300800 */
[--C-:B------:R-:W-:Y:S01]  /*26ec0*/  IMAD.X R2, R2, 0x1, R0.reuse, P3 ;  /* 0x0000000102027824 */ /* 0x100fe200018e0600 */
[----:B0-----:R-:W4:Y:S01]  /*26ed0*/  LDL.LU R29, [R1+0x700] ;  /* 0x00070000011d7983 */ /* 0x001f220000300800 */
[----:B------:R-:W4:Y:S02]  /*26ee0*/  LDL.LU R18, [R1+0x6d4] ;  /* 0x0006d40001127983 */ /* 0x000f240000300800 */
[----:B------:R-:W4:Y:S02]  /*26ef0*/  LDL.LU R19, [R1+0x6f8] ;  /* 0x0006f80001137983 */ /* 0x000f240000300800 */
[----:B------:R-:W4:Y:S01]  /*26f00*/  LDL.LU R6, [R1+0x6cc] ;  /* 0x0006cc0001067983 */ /* 0x000f220000300800 */
[----:B------:R0:W-:Y:S01]  /*26f10*/  STL [R1+0x730], R2 ;  /* 0x0007300201007387 */ /* 0x0001e20000100800 */
[----:B------:R-:W4:Y:S03]  /*26f20*/  LDL.LU R7, [R1+0x6f0] ;  /* 0x0006f00001077983 */ /* 0x000f260000300800 */
[----:B0-----:R-:W4:Y:S01]  /*26f30*/  LDL.LU R2, [R1+0x6c4] ;  /* 0x0006c40001027983 */ /* 0x001f220000300800 */
[----:B------:R-:W-:Y:S01]  /*26f40*/  IADD3 R28, P3, R28, R8, RZ ;  /* 0x000000081c1c7210 */ /* 0x000fe20007f7e0ff */
[----:B------:R-:W4:Y:S02]  /*26f50*/  LDL.LU R9, [R1+0x6e8] ;  /* 0x0006e80001097983 */ /* 0x000f240000300800 */
[----:B------:R-:W4:Y:S01]  /*26f60*/  LDL.LU R10, [R1+0x6bc] ;  /* 0x0006bc00010a7983 */ /* 0x000f220000300800 */
[----:B------:R-:W4:Y:S01]  /*26f70*/  LDL.LU R11, [R1+0x6e0] ;  /* 0x0006e000010b7983 */ /* 0x000f220000300800 */
[----:B------:R0:W-:Y:S02]  /*26f80*/  STL [R1+0x704], R28 ;  /* 0x0007041c01007387 */ /* 0x0001e40000100800 */
[----:B------:R-:W4:Y:S02]  /*26f90*/  LDL.LU R12, [R1+0x6b4] ;  /* 0x0006b400010c7983 */ /* 0x000f240000300800 */
[----:B------:R-:W4:Y:S01]  /*26fa0*/  LDL.LU R13, [R1+0x6d8] ;  /* 0x0006d800010d7983 */ /* 0x000f220000300800 */
[----:B------:R-:W4:Y:S01]  /*26fb0*/  LDL.LU R14, [R1+0xca0] ;  /* 0x000ca000010e7983 */ /* 0x000f220000300800 */
[----:B------:R-:W4:Y:S03]  /*26fc0*/  LDL.LU R15, [R1+0x6d0] ;  /* 0x0006d000010f7983 */ /* 0x000f260000300800 */
[----:B0-----:R-:W4:Y:S01]  /*26fd0*/  LDL.LU R28, [R1+0x8c0] ;  /* 0x0008c000011c7983 */ /* 0x001f220000300800 */
[----:B------:R-:W4:Y:S02]  /*26fe0*/  LDL.LU R17, [R1+0x6c8] ;  /* 0x0006c80001117983 */ /* 0x000f240000300800 */
[----:B--2---:R-:W-:-:S05]  /*26ff0*/  IMAD.X R20, R20, 0x1, R0, P4 ;  /* 0x0000000114147824 */ /* 0x004fca00020e0600 */
[----:B------:R0:W-:Y:S04]  /*27000*/  STL [R1+0x728], R20 ;  /* 0x0007281401007387 */ /* 0x0001e80000100800 */
[----:B0-----:R-:W2:Y:S01]  /*27010*/  LDL.LU R20, [R1+0xc98] ;  /* 0x000c980001147983 */ /* 0x001ea20000300800 */
[----:B------:R-:W2:Y:S02]  /*27020*/  LDL.LU R16, [R1+0x6c0] ;  /* 0x0006c00001107983 */ /* 0x000ea40000300800 */
[----:B------:R-:W2:Y:S01]  /*27030*/  LDL.LU R21, [R1+0xc94] ;  /* 0x000c940001157983 */ /* 0x000ea20000300800 */
[----:B---3--:R-:W-:Y:S01]  /*27040*/  IADD3 R3, P4, R3, R8, RZ ;  /* 0x0000000803037210 */ /* 0x008fe20007f9e0ff */
[----:B----4-:R-:W-:-:S04]  /*27050*/  IMAD.X R4, R4, 0x1, R0, P5 ;  /* 0x0000000104047824 */ /* 0x010fc800028e0600 */
[----:B------:R0:W-:Y:S01]  /*27060*/  STL [R1+0x6fc], R3 ;  /* 0x0006fc0301007387 */ /* 0x0001e20000100800 */
[-C--:B------:R-:W-:Y:S01]  /*27070*/  IADD3 R5, P5, R5, R8.reuse, RZ ;  /* 0x0000000805057210 */ /* 0x080fe20007fbe0ff */
[--C-:B------:R-:W-:Y:S01]  /*27080*/  IMAD.X R24, R24, 0x1, R0.reuse, P6 ;  /* 0x0000000118187824 */ /* 0x100fe200030e0600 */
[-C--:B------:R-:W-:Y:S01]  /*27090*/  IADD3 R25, P6, R25, R8.reuse, RZ ;  /* 0x0000000819197210 */ /* 0x080fe20007fde0ff */
[--C-:B------:R-:W-:Y:S01]  /*270a0*/  IMAD.X R26, R26, 0x1, R0.reuse, P1 ;  /* 0x000000011a1a7824 */ /* 0x100fe200008e0600 */
[-C--:B------:R-:W-:Y:S01]  /*270b0*/  IADD3 R27, P1, R27, R8.reuse, RZ ;  /* 0x000000081b1b7210 */ /* 0x080fe20007f3e0ff */
[----:B0-----:R-:W3:Y:S01]  /*270c0*/  LDL.LU R3, [R1+0x6b8] ;  /* 0x0006b80001037983 */ /* 0x001ee20000300800 */
[----:B------:R0:W-:Y:S02]  /*270d0*/  STL [R1+0x720], R4 ;  /* 0x0007200401007387 */ /* 0x0001e40000100800 */
[--C-:B------:R-:W-:Y:S02]  /*270e0*/  IMAD.X R22, R22, 0x1, R0.reuse, P2 ;  /* 0x0000000116167824 */ /* 0x100fe400010e0600 */
[----:B------:R-:W-:Y:S01]  /*270f0*/  IMAD.X R29, R29, 0x1, R0, P3 ;  /* 0x000000011d1d7824 */ /* 0x000fe200018e0600 */
[----:B------:R-:W-:-:S02]  /*27100*/  IADD3 R23, P2, R23, R8, RZ ;  /* 0x0000000817177210 */ /* 0x000fc40007f5e0ff */
[----:B------:R-:W-:Y:S01]  /*27110*/  IADD3 R18, P3, R18, R8, RZ ;  /* 0x0000000812127210 */ /* 0x000fe20007f7e0ff */
[----:B0-----:R0:W5:Y:S01]  /*27120*/  LDL.LU R4, [R1+0xd1c] ;  /* 0x000d1c0001047983 */ /* 0x0011620000300800 */
[----:B------:R-:W-:Y:S02]  /*27130*/  STL [R1+0x6f4], R5 ;  /* 0x0006f40501007387 */ /* 0x000fe40000100800 */
[----:B------:R-:W-:Y:S02]  /*27140*/  STL [R1+0x718], R24 ;  /* 0x0007181801007387 */ /* 0x000fe40000100800 */
[----:B------:R-:W-:Y:S01]  /*27150*/  STL [R1+0x6ec], R25 ;  /* 0x0006ec1901007387 */ /* 0x000fe20000100800 */
[----:B------:R-:W-:Y:S01]  /*27160*/  STL [R1+0x710], R26 ;  /* 0x0007101a01007387 */ /* 0x000fe20000100800 */
[----:B------:R-:W-:Y:S02]  /*27170*/  STL [R1+0x6e4], R27 ;  /* 0x0006e41b01007387 */ /* 0x000fe40000100800 */
[----:B------:R1:W-:Y:S02]  /*27180*/  STL [R1+0x700], R29 ;  /* 0x0007001d01007387 */ /* 0x0003e40000100800 */
[----:B------:R-:W-:-:S02]  /*27190*/  IMAD.X R19, R19, 0x1, R0, P4 ;  /* 0x0000000113137824 */ /* 0x000fc400020e0600 */
[--C-:B------:R-:W-:Y:S01]  /*271a0*/  IMAD.X R7, R7, 0x1, R0.reuse, P5 ;  /* 0x0000000107077824 */ /* 0x100fe200028e0600 */
[----:B------:R-:W-:Y:S01]  /*271b0*/  STL [R1+0x708], R22 ;  /* 0x0007081601007387 */ /* 0x000fe20000100800 */
[-C--:B------:R-:W-:Y:S02]  /*271c0*/  IADD3 R2, P5, R2, R8.reuse, RZ ;  /* 0x0000000802027210 */ /* 0x080fe40007fbe0ff */
[-C--:B------:R-:W-:Y:S01]  /*271d0*/  IADD3 R6, P4, R6, R8.reuse, RZ ;  /* 0x0000000806067210 */ /* 0x080fe20007f9e0ff */
[----:B-1----:R-:W4:Y:S01]  /*271e0*/  LDL.LU R29, [R1+0xc90] ;  /* 0x000c9000011d7983 */ /* 0x002f220000300800 */
[----:B------:R-:W-:Y:S02]  /*271f0*/  STL [R1+0x6dc], R23 ;  /* 0x0006dc1701007387 */ /* 0x000fe40000100800 */
[----:B------:R-:W-:Y:S02]  /*27200*/  STL [R1+0x6d4], R18 ;  /* 0x0006d41201007387 */ /* 0x000fe40000100800 */
[----:B------:R-:W-:Y:S01]  /*27210*/  STL [R1+0x6f8], R19 ;  /* 0x0006f81301007387 */ /* 0x000fe20000100800 */
[----:B------:R1:W-:Y:S01]  /*27220*/  STL [R1+0x6c4], R2 ;  /* 0x0006c40201007387 */ /* 0x0003e20000100800 */
[----:B------:R-:W-:Y:S02]  /*27230*/  STL [R1+0x6cc], R6 ;  /* 0x0006cc0601007387 */ /* 0x000fe40000100800 */
[--C-:B------:R-:W-:Y:S01]  /*27240*/  IMAD.X R9, R9, 0x1, R0.reuse, P6 ;  /* 0x0000000109097824 */ /* 0x100fe200030e0600 */
[-C--:B------:R-:W-:Y:S01]  /*27250*/  IADD3 R10, P6, R10, R8.reuse, RZ ;  /* 0x000000080a0a7210 */ /* 0x080fe20007fde0ff */
[--C-:B------:R-:W-:Y:S01]  /*27260*/  IMAD.X R11, R11, 0x1, R0.reuse, P1 ;  /* 0x000000010b0b7824 */ /* 0x100fe200008e0600 */
[----:B------:R-:W-:Y:S01]  /*27270*/  IADD3 R12, P1, R12, R8, RZ ;  /* 0x000000080c0c7210 */ /* 0x000fe20007f3e0ff */
[----:B-1----:R-:W4:Y:S01]  /*27280*/  LDL.LU R2, [R1+0x6b0] ;  /* 0x0006b00001027983 */ /* 0x002f220000300800 */
[----:B------:R-:W-:Y:S02]  /*27290*/  STL [R1+0x6f0], R7 ;  /* 0x0006f00701007387 */ /* 0x000fe40000100800 */
[----:B------:R-:W-:-:S02]  /*272a0*/  IMAD.X R13, R13, 0x1, R0, P2 ;  /* 0x000000010d0d7824 */ /* 0x000fc400010e0600 */
[--C-:B------:R-:W-:Y:S01]  /*272b0*/  IMAD.X R15, R15, 0x1, R0.reuse, P3 ;  /* 0x000000010f0f7824 */ /* 0x100fe200018e0600 */
[----:B------:R-:W-:Y:S01]  /*272c0*/  STL [R1+0x6e8], R9 ;  /* 0x0006e80901007387 */ /* 0x000fe20000100800 */
[----:B------:R-:W-:Y:S01]  /*272d0*/  IADD3 R28, P3, R28, UR8, RZ ;  /* 0x000000081c1c7c10 */ /* 0x000fe2000ff7e0ff */
[----:B------:R-:W-:Y:S01]  /*272e0*/  STL [R1+0x6bc], R10 ;  /* 0x0006bc0a01007387 */ /* 0x000fe20000100800 */
[----:B------:R-:W-:Y:S01]  /*272f0*/  IADD3 R14, P2, R14, UR8, RZ ;  /* 0x000000080e0e7c10 */ /* 0x000fe2000ff5e0ff */
[----:B------:R-:W-:Y:S01]  /*27300*/  STL [R1+0x6e0], R11 ;  /* 0x0006e00b01007387 */ /* 0x000fe20000100800 */
[----:B------:R-:W-:Y:S02]  /*27310*/  STL [R1+0x6b4], R12 ;  /* 0x0006b40c01007387 */ /* 0x000fe40000100800 */
[----:B------:R-:W-:Y:S02]  /*27320*/  STL [R1+0x6d8], R13 ;  /* 0x0006d80d01007387 */ /* 0x000fe40000100800 */
[----:B------:R1:W-:Y:S01]  /*27330*/  STL [R1+0x8c0], R28 ;  /* 0x0008c01c01007387 */ /* 0x0003e20000100800 */
[----:B------:R-:W-:Y:S04]  /*27340*/  STL [R1+0xca0], R14 ;  /* 0x000ca00e01007387 */ /* 0x000fe80000100800 */
[----:B-1----:R-:W4:Y:S01]  /*27350*/  LDL.LU R28, [R1+0xc8c] ;  /* 0x000c8c00011c7983 */ /* 0x002f220000300800 */
[----:B------:R-:W-:-:S02]  /*27360*/  IMAD.X R17, R17, 0x1, R0, P4 ;  /* 0x0000000111117824 */ /* 0x000fc400020e0600 */
[----:B------:R-:W-:Y:S01]  /*27370*/  STL [R1+0x6d0], R15 ;  /* 0x0006d00f01007387 */ /* 0x000fe20000100800 */
[----:B--2---:R-:W-:Y:S01]  /*27380*/  IADD3 R20, P4, R20, UR8, RZ ;  /* 0x0000000814147c10 */ /* 0x004fe2000ff9e0ff */
[----:B------:R-:W-:Y:S01]  /*27390*/  IMAD.X R16, R16, 0x1, R0, P5 ;  /* 0x0000000110107824 */ /* 0x000fe200028e0600 */
[----:B------:R-:W-:-:S03]  /*273a0*/  IADD3 R21, P5, R21, UR8, RZ ;  /* 0x0000000815157c10 */ /* 0x000fc6000ffbe0ff */
[----:B------:R1:W-:Y:S04]  /*273b0*/  STL [R1+0xc98], R20 ;  /* 0x000c981401007387 */ /* 0x0003e80000100800 */
[----:B-1----:R-:W2:Y:S01]  /*273c0*/  LDL.LU R20, [R1+0xc9c] ;  /* 0x000c9c0001147983 */ /* 0x002ea20000300800 */
[----:B------:R-:W-:Y:S02]  /*273d0*/  STL [R1+0x6c8], R17 ;  /* 0x0006c81101007387 */ /* 0x000fe40000100800 */
[----:B------:R-:W2:Y:S02]  /*273e0*/  LDL.LU R5, [R1+0xc88] ;  /* 0x000c880001057983 */ /* 0x000ea40000300800 */
[----:B------:R-:W-:Y:S02]  /*273f0*/  STL [R1+0x6c0], R16 ;  /* 0x0006c01001007387 */ /* 0x000fe40000100800 */
[----:B---3--:R-:W-:Y:S01]  /*27400*/  IMAD.X R3, R3, 0x1, R0, P6 ;  /* 0x0000000103037824 */ /* 0x008fe200030e0600 */
[----:B------:R-:W3:Y:S01]  /*27410*/  LDL.LU R24, [R1+0x6ac] ;  /* 0x0006ac0001187983 */ /* 0x000ee20000300800 */
[----:B------:R-:W-:Y:S02]  /*27420*/  STL [R1+0xc94], R21 ;  /* 0x000c941501007387 */ /* 0x000fe40000100800 */
[----:B------:R-:W3:Y:S01]  /*27430*/  LDL.LU R25, [R1+0xc84] ;  /* 0x000c840001197983 */ /* 0x000ee20000300800 */
[----:B------:R1:W-:Y:S01]  /*27440*/  STL [R1+0x6b8], R3 ;  /* 0x0006b80301007387 */ /* 0x0003e20000100800 */
[----:B------:R-:W3:Y:S02]  /*27450*/  LDL.LU R26, [R1+0x8bc] ;  /* 0x0008bc00011a7983 */ /* 0x000ee40000300800 */
[----:B------:R-:W3:Y:S02]  /*27460*/  LDL.LU R27, [R1+0xc80] ;  /* 0x000c8000011b7983 */ /* 0x000ee40000300800 */
[----:B------:R-:W3:Y:S01]  /*27470*/  LDL.LU R22, [R1+0x8b8] ;  /* 0x0008b80001167983 */ /* 0x000ee20000300800 */
[----:B------:R-:W3:Y:S01]  /*27480*/  LDL.LU R23, [R1+0xc78] ;  /* 0x000c780001177983 */ /* 0x000ee20000300800 */
[----:B------:R-:W3:Y:S03]  /*27490*/  LDL.LU R18, [R1+0x8b4] ;  /* 0x0008b40001127983 */ /* 0x000ee60000300800 */
[----:B-1----:R-:W3:Y:S01]  /*274a0*/  LDL.LU R3, [R1+0xc70] ;  /* 0x000c700001037983 */ /* 0x002ee20000300800 */
[----:B------:R-:W3:Y:S02]  /*274b0*/  LDL.LU R19, [R1+0x8b0] ;  /* 0x0008b00001137983 */ /* 0x000ee40000300800 */
[----:B------:R-:W3:Y:S02]  /*274c0*/  LDL.LU R6, [R1+0xc68] ;  /* 0x000c680001067983 */ /* 0x000ee40000300800 */
[----:B------:R-:W3:Y:S01]  /*274d0*/  LDL.LU R7, [R1+0x8ac] ;  /* 0x0008ac0001077983 */ /* 0x000ee20000300800 */
[----:B----4-:R-:W-:-:S05]  /*274e0*/  IADD3 R29, P6, R29, UR8, RZ ;  /* 0x000000081d1d7c10 */ /* 0x010fca000ffde0ff */
[----:B------:R1:W-:Y:S01]  /*274f0*/  STL [R1+0xc90], R29 ;  /* 0x000c901d01007387 */ /* 0x0003e20000100800 */
[----:B------:R-:W4:Y:S02]  /*27500*/  LDL.LU R8, [R1+0xc60] ;  /* 0x000c600001087983 */ /* 0x000f240000300800 */
[----:B------:R-:W-:Y:S01]  /*27510*/  IMAD.X R2, R2, 0x1, R0, P1 ;  /* 0x0000000102027824 */ /* 0x000fe200008e0600 */
[----:B-1----:R-:W4:Y:S01]  /*27520*/  LDL.LU R29, [R1+0x8a8] ;  /* 0x0008a800011d7983 */ /* 0x002f220000300800 */
[----:B------:R-:W4:Y:S02]  /*27530*/  LDL.LU R9, [R1+0xc58] ;  /* 0x000c580001097983 */ /* 0x000f240000300800 */
[----:B------:R-:W4:Y:S02]  /*27540*/  LDL.LU R10, [R1+0xc7c] ;  /* 0x000c7c00010a7983 */ /* 0x000f240000300800 */
[----:B------:R-:W4:Y:S01]  /*27550*/  LDL.LU R11, [R1+0xc50] ;  /* 0x000c5000010b7983 */ /* 0x000f220000300800 */
[----:B------:R1:W-:Y:S01]  /*27560*/  STL [R1+0x6b0], R2 ;  /* 0x0006b00201007387 */ /* 0x0003e20000100800 */
[----:B------:R-:W4:Y:S02]  /*27570*/  LDL.LU R12, [R1+0xc74] ;  /* 0x000c7400010c7983 */ /* 0x000f240000300800 */
[----:B------:R-:W4:Y:S02]  /*27580*/  LDL.LU R13, [R1+0xc48] ;  /* 0x000c4800010d7983 */ /* 0x000f240000300800 */
[----:B------:R-:W4:Y:S01]  /*27590*/  LDL.LU R14, [R1+0xc6c] ;  /* 0x000c6c00010e7983 */ /* 0x000f220000300800 */
[----:B------:R-:W4:Y:S04]  /*275a0*/  LDL.LU R15, [R1+0xc40] ;  /* 0x000c4000010f7983 */ /* 0x000f280000300800 */
[----:B-1----:R-:W4:Y:S01]  /*275b0*/  LDL.LU R2, [R1+0xc64] ;  /* 0x000c640001027983 */ /* 0x002f220000300800 */
[----:B------:R-:W4:Y:S01]  /*275c0*/  LDL.LU R17, [R1+0xc38] ;  /* 0x000c380001117983 */ /* 0x000f220000300800 */
[----:B------:R-:W-:-:S05]  /*275d0*/  IADD3 R28, P1, R28, UR8, RZ ;  /* 0x000000081c1c7c10 */ /* 0x000fca000ff3e0ff */
[----:B------:R1:W-:Y:S04]  /*275e0*/  STL [R1+0xc8c], R28 ;  /* 0x000c8c1c01007387 */ /* 0x0003e80000100800 */
[----:B-1----:R-:W4:Y:S01]  /*275f0*/  LDL.LU R28, [R1+0xc5c] ;  /* 0x000c5c00011c7983 */ /* 0x002f220000300800 */
[----:B------:R-:W4:Y:S02]  /*27600*/  LDL.LU R16, [R1+0xc30] ;  /* 0x000c300001107983 */ /* 0x000f240000300800 */
[----:B------:R-:W4:Y:S01]  /*27610*/  LDL.LU R21, [R1+0xc54] ;  /* 0x000c540001157983 */ /* 0x000f220000300800 */
[----:B--2---:R-:W-:Y:S02]  /*27620*/  IADD3.X R20, R20, UR5, RZ, P2, !PT ;  /* 0x0000000514147c10 */ /* 0x004fe400097fe4ff */
[----:B------:R-:W-:-:S03]  /*27630*/  IADD3 R5, P2, R5, UR8, RZ ;  /* 0x0000000805057c10 */ /* 0x000fc6000ff5e0ff */
[----:B------:R1:W-:Y:S01]  /*27640*/  STL [R1+0xc9c], R20 ;  /* 0x000c9c1401007387 */ /* 0x0003e20000100800 */
[----:B---3--:R-:W-:Y:S01]  /*27650*/  IADD3.X R24, R24, UR5, RZ, P3, !PT ;  /* 0x0000000518187c10 */ /* 0x008fe20009ffe4ff */
[----:B------:R-:W-:Y:S01]  /*27660*/  IADD3 R25, P3, R25, UR8, RZ ;  /* 0x0000000819197c10 */ /* 0x000fe2000ff7e0ff */
[----:B------:R-:W-:Y:S01]  /*27670*/  IADD3.X R26, R26, UR5, RZ, P4, !PT ;  /* 0x000000051a1a7c10 */ /* 0x000fe2000a7fe4ff */
[----:B------:R-:W-:Y:S01]  /*27680*/  IADD3 R27, P4, R27, UR8, RZ ;  /* 0x000000081b1b7c10 */ /* 0x000fe2000ff9e0ff */
[----:B-1----:R-:W2:Y:S01]  /*27690*/  LDL.LU R20, [R1+0xc28] ;  /* 0x000c280001147983 */ /* 0x002ea20000300800 */
[----:B------:R-:W-:Y:S01]  /*276a0*/  STL [R1+0xc88], R5 ;  /* 0x000c880501007387 */ /* 0x000fe20000100800 */
[----:B------:R-:W-:Y:S02]  /*276b0*/  IADD3.X R22, R22, UR5, RZ, P5, !PT ;  /* 0x0000000516167c10 */ /* 0x000fe4000affe4ff */
[----:B------:R-:W-:Y:S01]  /*276c0*/  IADD3.X R18, R18, UR5, RZ, P6, !PT ;  /* 0x0000000512127c10 */ /* 0x000fe2000b7fe4ff */
        /* <DEDUP_REMOVED lines=8> */
[----:B------:R-:W-:Y:S01]  /*27750*/  IADD3.X R19, R19, UR5, RZ, P1, !PT ;  /* 0x0000000513137c10 */ /* 0x000fe20008ffe4ff */
[----:B------:R-:W-:Y:S01]  /*27760*/  STL [R1+0xc78], R23 ;  /* 0x000c781701007387 */ /* 0x000fe20000100800 */
[----:B------:R-:W-:-:S02]  /*27770*/  IADD3 R6, P1, R6, UR8, RZ ;  /* 0x0000000806067c10 */ /* 0x000fc4000ff3e0ff */
[----:B------:R-:W-:Y:S01]  /*27780*/  IADD3.X R7, R7, UR5, RZ, P2, !PT ;  /* 0x0000000507077c10 */ /* 0x000fe200097fe4ff */
[----:B-1----:R-:W3:Y:S01]  /*27790*/  LDL.LU R3, [R1+0xc4c] ;  /* 0x000c4c0001037983 */ /* 0x002ee20000300800 */
[----:B------:R-:W-:Y:S01]  /*277a0*/  STL [R1+0x8b4], R18 ;  /* 0x0008b41201007387 */ /* 0x000fe20000100800 */
[----:B----4-:R-:W-:Y:S02]  /*277b0*/  IADD3 R8, P2, R8, UR8, RZ ;  /* 0x0000000808087c10 */ /* 0x010fe4000ff5e0ff */
[----:B------:R-:W-:Y:S04]  /*277c0*/  STL [R1+0x8b0], R19 ;  /* 0x0008b01301007387 */ /* 0x000fe80000100800 */
[----:B------:R-:W-:Y:S01]  /*277d0*/  STL [R1+0xc68], R6 ;  /* 0x000c680601007387 */ /* 0x000fe20000100800 */
[----:B------:R-:W-:Y:S01]  /*277e0*/  IADD3.X R29, R29, UR5, RZ, P3, !PT ;  /* 0x000000051d1d7c10 */ /* 0x000fe20009ffe4ff */
[----:B------:R-:W-:Y:S01]  /*277f0*/  IADD3 R9, P3, R9, UR8, RZ ;  /* 0x0000000809097c10 */ /* 0x000fe2000ff7e0ff */
[----:B------:R-:W-:Y:S01]  /*27800*/  IADD3.X R10, R10, UR5, RZ, P4, !PT ;  /* 0x000000050a0a7c10 */ /* 0x000fe2000a7fe4ff */
[----:B------:R-:W-:-:S02]  /*27810*/  IADD3 R11, P4, R11, UR8, RZ ;  /* 0x000000080b0b7c10 */ /* 0x000fc4000ff9e0ff */
[----:B------:R1:W-:Y:S01]  /*27820*/  STL [R1+0x8a8], R29 ;  /* 0x0008a81d01007387 */ /* 0x0003e20000100800 */
[----:B------:R-:W-:Y:S01]  /*27830*/  STL [R1+0x8ac], R7 ;  /* 0x0008ac0701007387 */ /* 0x000fe20000100800 */
[----:B------:R-:W-:Y:S01]  /*27840*/  IADD3.X R12, R12, UR5, RZ, P5, !PT ;  /* 0x000000050c0c7c10 */ /* 0x000fe2000affe4ff */
[----:B------:R-:W-:Y:S01]  /*27850*/  IADD3 R13, P5, R13, UR8, RZ ;  /* 0x000000080d0d7c10 */ /* 0x000fe2000ffbe0ff */
[----:B------:R-:W-:Y:S01]  /*27860*/  IADD3.X R14, R14, UR5, RZ, P6, !PT ;  /* 0x000000050e0e7c10 */ /* 0x000fe2000b7fe4ff */
[----:B-1----:R-:W4:Y:S01]  /*27870*/  LDL.LU R29, [R1+0xc20] ;  /* 0x000c2000011d7983 */ /* 0x002f220000300800 */
[----:B------:R-:W-:Y:S02]  /*27880*/  STL [R1+0xc60], R8 ;  /* 0x000c600801007387 */ /* 0x000fe40000100800 */
[----:B------:R-:W-:Y:S01]  /*27890*/  STL [R1+0xc58], R9 ;  /* 0x000c580901007387 */ /* 0x000fe20000100800 */
[----:B------:R-:W-:Y:S01]  /*278a0*/  IADD3.X R2, R2, UR5, RZ, P1, !PT ;  /* 0x0000000502027c10 */ /* 0x000fe20008ffe4ff */
[----:B------:R-:W-:Y:S01]  /*278b0*/  STL [R1+0xc7c], R10 ;  /* 0x000c7c0a01007387 */ /* 0x000fe20000100800 */
[----:B------:R-:W-:Y:S02]  /*278c0*/  STL [R1+0xc50], R11 ;  /* 0x000c500b01007387 */ /* 0x000fe40000100800 */
[----:B------:R-:W-:Y:S02]  /*278d0*/  STL [R1+0xc74], R12 ;  /* 0x000c740c01007387 */ /* 0x000fe40000100800 */
[----:B------:R-:W-:Y:S01]  /*278e0*/  STL [R1+0xc48], R13 ;  /* 0x000c480d01007387 */ /* 0x000fe20000100800 */
[----:B------:R1:W-:Y:S01]  /*278f0*/  STL [R1+0xc64], R2 ;  /* 0x000c640201007387 */ /* 0x0003e20000100800 */
[----:B------:R-:W-:Y:S01]  /*27900*/  STL [R1+0xc6c], R14 ;  /* 0x000c6c0e01007387 */ /* 0x000fe20000100800 */
[----:B------:R-:W-:-:S02]  /*27910*/  IADD3 R15, P6, R15, UR8, RZ ;  /* 0x000000080f0f7c10 */ /* 0x000fc4000ffde0ff */
[----:B-1----:R-:W4:Y:S01]  /*27920*/  LDL.LU R2, [R1+0xc44] ;  /* 0x000c440001027983 */ /* 0x002f220000300800 */
[----:B------:R-:W-:Y:S02]  /*27930*/  IADD3.X R28, R28, UR5, RZ, P2, !PT ;  /* 0x000000051c1c7c10 */ /* 0x000fe400097fe4ff */
[----:B------:R-:W-:Y:S03]  /*27940*/  STL [R1+0xc40], R15 ;  /* 0x000c400f01007387 */ /* 0x000fe60000100800 */
[----:B------:R1:W-:Y:S04]  /*27950*/  STL [R1+0xc5c], R28 ;  /* 0x000c5c1c01007387 */ /* 0x0003e80000100800 */
[----:B-1----:R-:W4:Y:S01]  /*27960*/  LDL.LU R28, [R1+0xc18] ;  /* 0x000c1800011c7983 */ /* 0x002f220000300800 */
[----:B------:R-:W-:-:S02]  /*27970*/  IADD3 R17, P1, R17, UR8, RZ ;  /* 0x0000000811117c10 */ /* 0x000fc4000ff3e0ff */
[----:B------:R-:W-:Y:S02]  /*27980*/  IADD3 R16, P2, R16, UR8, RZ ;  /* 0x0000000810107c10 */ /* 0x000fe4000ff5e0ff */
[----:B------:R-:W-:Y:S01]  /*27990*/  IADD3.X R21, R21, UR5, RZ, P3, !PT ;  /* 0x0000000515157c10 */ /* 0x000fe20009ffe4ff */
[----:B------:R-:W-:Y:S01]  /*279a0*/  STL [R1+0xc38], R17 ;  /* 0x000c381101007387 */ /* 0x000fe20000100800 */
[----:B------:R-:W4:Y:S02]  /*279b0*/  LDL.LU R5, [R1+0xc3c] ;  /* 0x000c3c0001057983 */ /* 0x000f240000300800 */
[----:B------:R-:W-:Y:S02]  /*279c0*/  STL [R1+0xc30], R16 ;  /* 0x000c301001007387 */ /* 0x000fe40000100800 */
[----:B------:R-:W4:Y:S01]  /*279d0*/  LDL.LU R24, [R1+0xc10] ;  /* 0x000c100001187983 */ /* 0x000f220000300800 */
[----:B------:R-:W-:Y:S01]  /*279e0*/  STL [R1+0xc54], R21 ;  /* 0x000c541501007387 */ /* 0x000fe20000100800 */
[----:B------:R-:W4:Y:S01]  /*279f0*/  LDL.LU R25, [R1+0xc34] ;  /* 0x000c340001197983 */ /* 0x000f220000300800 */
[----:B--2---:R-:W-:-:S05]  /*27a00*/  IADD3 R20, P3, R20, UR8, RZ ;  /* 0x0000000814147c10 */ /* 0x004fca000ff7e0ff */
[----:B------:R1:W-:Y:S01]  /*27a10*/  STL [R1+0xc28], R20 ;  /* 0x000c281401007387 */ /* 0x0003e20000100800 */
[----:B------:R-:W2:Y:S02]  /*27a20*/  LDL.LU R26, [R1+0xc08] ;  /* 0x000c0800011a7983 */ /* 0x000ea40000300800 */
[----:B------:R-:W2:Y:S02]  /*27a30*/  LDL.LU R27, [R1+0xc2c] ;  /* 0x000c2c00011b7983 */ /* 0x000ea40000300800 */
[----:B------:R-:W2:Y:S01]  /*27a40*/  LDL.LU R22, [R1+0xc00] ;  /* 0x000c000001167983 */ /* 0x000ea20000300800 */
[----:B------:R-:W2:Y:S01]  /*27a50*/  LDL.LU R23, [R1+0xc24] ;  /* 0x000c240001177983 */ /* 0x000ea20000300800 */
[----:B------:R-:W2:Y:S03]  /*27a60*/  LDL.LU R18, [R1+0xbf8] ;  /* 0x000bf80001127983 */ /* 0x000ea60000300800 */
[----:B-1----:R-:W2:Y:S01]  /*27a70*/  LDL.LU R20, [R1+0xc1c] ;  /* 0x000c1c0001147983 */ /* 0x002ea20000300800 */
[----:B------:R-:W2:Y:S02]  /*27a80*/  LDL.LU R19, [R1+0xbf0] ;  /* 0x000bf00001137983 */ /* 0x000ea40000300800 */
[----:B------:R-:W2:Y:S02]  /*27a90*/  LDL.LU R6, [R1+0xc14] ;  /* 0x000c140001067983 */ /* 0x000ea40000300800 */
[----:B------:R-:W2:Y:S01]  /*27aa0*/  LDL.LU R7, [R1+0xbe8] ;  /* 0x000be80001077983 */ /* 0x000ea20000300800 */
[----:B---3--:R-:W-:-:S05]  /*27ab0*/  IADD3.X R3, R3, UR5, RZ, P4, !PT ;  /* 0x0000000503037c10 */ /* 0x008fca000a7fe4ff */
[----:B------:R1:W-:Y:S01]  /*27ac0*/  STL [R1+0xc4c], R3 ;  /* 0x000c4c0301007387 */ /* 0x0003e20000100800 */
        /* <DEDUP_REMOVED lines=8> */
[----:B------:R-:W4:Y:S02]  /*27b50*/  LDL.LU R13, [R1+0xbf4] ;  /* 0x000bf400010d7983 */ /* 0x000f240000300800 */
[----:B------:R-:W4:Y:S01]  /*27b60*/  LDL.LU R14, [R1+0xbc8] ;  /* 0x000bc800010e7983 */ /* 0x000f220000300800 */
[----:B------:R-:W4:Y:S04]  /*27b70*/  LDL.LU R15, [R1+0xbec] ;  /* 0x000bec00010f7983 */ /* 0x000f280000300800 */
[----:B-1----:R-:W4:Y:S01]  /*27b80*/  LDL.LU R29, [R1+0xbc0] ;  /* 0x000bc000011d7983 */ /* 0x002f220000300800 */
[----:B------:R-:W4:Y:S01]  /*27b90*/  LDL.LU R17, [R1+0xbe4] ;  /* 0x000be40001117983 */ /* 0x000f220000300800 */
[----:B------:R-:W-:-:S05]  /*27ba0*/  IADD3.X R2, R2, UR5, RZ, P5, !PT ;  /* 0x0000000502027c10 */ /* 0x000fca000affe4ff */
[----:B------:R1:W-:Y:S04]  /*27bb0*/  STL [R1+0xc44], R2 ;  /* 0x000c440201007387 */ /* 0x0003e80000100800 */
[----:B-1----:R-:W4:Y:S01]  /*27bc0*/  LDL.LU R2, [R1+0xbb8] ;  /* 0x000bb80001027983 */ /* 0x002f220000300800 */
[----:B------:R-:W4:Y:S01]  /*27bd0*/  LDL.LU R16, [R1+0xbdc] ;  /* 0x000bdc0001107983 */ /* 0x000f220000300800 */
[----:B------:R-:W-:Y:S01]  /*27be0*/  IADD3 R28, P5, R28, UR8, RZ ;  /* 0x000000081c1c7c10 */ /* 0x000fe2000ffbe0ff */
[----:B------:R-:W4:Y:S04]  /*27bf0*/  LDL.LU R21, [R1+0xbb0] ;  /* 0x000bb00001157983 */ /* 0x000f280000300800 */
[----:B------:R1:W-:Y:S04]  /*27c00*/  STL [R1+0xc18], R28 ;  /* 0x000c181c01007387 */ /* 0x0003e80000100800 */
[----:B-1----:R-:W4:Y:S01]  /*27c10*/  LDL.LU R28, [R1+0xbd4] ;  /* 0x000bd400011c7983 */ /* 0x002f220000300800 */
[----:B------:R-:W-:Y:S01]  /*27c20*/  IADD3.X R5, R5, UR5, RZ, P6, !PT ;  /* 0x0000000505057c10 */ /* 0x000fe2000b7fe4ff */
[----:B------:R-:W-:Y:S01]  /*27c30*/  IADD3 R24, P6, R24, UR8, RZ ;  /* 0x0000000818187c10 */ /* 0x000fe2000ffde0ff */
[----:B------:R-:W-:-:S03]  /*27c40*/  IADD3.X R25, R25, UR5, RZ, P1, !PT ;  /* 0x0000000519197c10 */ /* 0x000fc60008ffe4ff */
[----:B------:R-:W-:Y:S01]  /*27c50*/  STL [R1+0xc3c], R5 ;  /* 0x000c3c0501007387 */ /* 0x000fe20000100800 */
[----:B------:R-:W-:Y:S02]  /*27c60*/  STL [R1+0xc10], R24 ;  /* 0x000c101801007387 */ /* 0x000fe40000100800 */
[----:B------:R-:W-:Y:S01]  /*27c70*/  STL [R1+0xc34], R25 ;  /* 0x000c341901007387 */ /* 0x000fe20000100800 */
[----:B--2---:R-:W-:Y:S02]  /*27c80*/  IADD3 R26, P1, R26, UR8, RZ ;  /* 0x000000081a1a7c10 */ /* 0x004fe4000ff3e0ff */
[----:B------:R-:W-:Y:S01]  /*27c90*/  IADD3.X R27, R27, UR5, RZ, P2, !PT ;  /* 0x000000051b1b7c10 */ /* 0x000fe200097fe4ff */
[----:B------:R-:W-:Y:S01]  /*27ca0*/  IADD3 R22, P2, R22, UR8, RZ ;  /* 0x0000000816167c10 */ /* 0x000fe2000ff5e0ff */
[----:B------:R-:W-:Y:S01]  /*27cb0*/  IADD3.X R23, R23, UR5, RZ, P3, !PT ;  /* 0x0000000517177c10 */ /* 0x000fe20009ffe4ff */
[----:B------:R-:W-:Y:S02]  /*27cc0*/  STL [R1+0xc08], R26 ;  /* 0x000c081a01007387 */ /* 0x000fe40000100800 */
[----:B------:R-:W-:Y:S01]  /*27cd0*/  STL [R1+0xc2c], R27 ;  /* 0x000c2c1b01007387 */ /* 0x000fe20000100800 */
[----:B------:R-:W-:Y:S01]  /*27ce0*/  IADD3.X R20, R20, UR5, RZ, P4, !PT ;  /* 0x0000000514147c10 */ /* 0x000fe2000a7fe4ff */
[----:B------:R-:W-:Y:S01]  /*27cf0*/  STL [R1+0xc00], R22 ;  /* 0x000c001601007387 */ /* 0x000fe20000100800 */
[----:B------:R-:W-:-:S02]  /*27d00*/  IADD3 R18, P3, R18, UR8, RZ ;  /* 0x0000000812127c10 */ /* 0x000fc4000ff7e0ff */
[----:B------:R-:W-:Y:S01]  /*27d10*/  IADD3 R19, P4, R19, UR8, RZ ;  /* 0x0000000813137c10 */ /* 0x000fe2000ff9e0ff */
[----:B------:R1:W-:Y:S01]  /*27d20*/  STL [R1+0xc1c], R20 ;  /* 0x000c1c1401007387 */ /* 0x0003e20000100800 */
[----:B------:R-:W-:Y:S01]  /*27d30*/  STL [R1+0xc24], R23 ;  /* 0x000c241701007387 */ /* 0x000fe20000100800 */
[----:B------:R-:W-:Y:S01]  /*27d40*/  IADD3.X R6, R6, UR5, RZ, P5, !PT ;  /* 0x0000000506067c10 */ /* 0x000fe2000affe4ff */
[----:B------:R-:W-:Y:S01]  /*27d50*/  IADD3 R7, P5, R7, UR8, RZ ;  /* 0x0000000807077c10 */ /* 0x000fe2000ffbe0ff */
[----:B---3--:R-:W-:Y:S01]  /*27d60*/  IADD3.X R8, R8, UR5, RZ, P6, !PT ;  /* 0x0000000508087c10 */ /* 0x008fe2000b7fe4ff */
[----:B-1----:R-:W2:Y:S01]  /*27d70*/  LDL.LU R20, [R1+0xba8] ;  /* 0x000ba80001147983 */ /* 0x002ea20000300800 */
[----:B------:R-:W-:Y:S02]  /*27d80*/  STL [R1+0xbf8], R18 ;  /* 0x000bf81201007387 */ /* 0x000fe40000100800 */
[----:B------:R-:W-:Y:S01]  /*27d90*/  STL [R1+0xbf0], R19 ;  /* 0x000bf01301007387 */ /* 0x000fe20000100800 */
[----:B------:R-:W-:Y:S01]  /*27da0*/  IADD3 R3, P6, R3, UR8, RZ ;  /* 0x0000000803037c10 */ /* 0x000fe2000ffde0ff */
[----:B------:R-:W-:Y:S01]  /*27db0*/  STL [R1+0xc14], R6 ;  /* 0x000c140601007387 */ /* 0x000fe20000100800 */
[----:B------:R-:W-:Y:S01]  /*27dc0*/  IADD3.X R9, R9, UR5, RZ, P1, !PT ;  /* 0x0000000509097c10 */ /* 0x000fe20008ffe4ff */
[----:B------:R-:W-:-:S02]  /*27dd0*/  IADD3 R10, P1, R10, UR8, RZ ;  /* 0x000000080a0a7c10 */ /* 0x000fc4000ff3e0ff */
[----:B------:R1:W-:Y:S01]  /*27de0*/  STL [R1+0xbe0], R3 ;  /* 0x000be00301007387 */ /* 0x0003e20000100800 */
[----:B------:R-:W-:Y:S01]  /*27df0*/  STL [R1+0xbe8], R7 ;  /* 0x000be80701007387 */ /* 0x000fe20000100800 */
[----:B------:R-:W-:Y:S02]  /*27e00*/  IADD3.X R11, R11, UR5, RZ, P2, !PT ;  /* 0x000000050b0b7c10 */ /* 0x000fe400097fe4ff */
[----:B-1----:R-:W3:Y:S01]  /*27e10*/  LDL.LU R3, [R1+0xbcc] ;  /* 0x000bcc0001037983 */ /* 0x002ee20000300800 */
[----:B----4-:R-:W-:-:S03]  /*27e20*/  IADD3 R12, P2, R12, UR8, RZ ;  /* 0x000000080c0c7c10 */ /* 0x010fc6000ff5e0ff */
[----:B------:R-:W-:Y:S01]  /*27e30*/  STL [R1+0xc0c], R8 ;  /* 0x000c0c0801007387 */ /* 0x000fe20000100800 */
[----:B------:R-:W-:Y:S02]  /*27e40*/  IADD3.X R13, R13, UR5, RZ, P3, !PT ;  /* 0x000000050d0d7c10 */ /* 0x000fe40009ffe4ff */
[----:B------:R-:W-:Y:S01]  /*27e50*/  IADD3.X R15, R15, UR5, RZ, P4, !PT ;  /* 0x000000050f0f7c10 */ /* 0x000fe2000a7fe4ff */
[----:B------:R-:W-:Y:S01]  /*27e60*/  STL [R1+0xc04], R9 ;  /* 0x000c040901007387 */ /* 0x000fe20000100800 */
[----:B------:R-:W-:Y:S01]  /*27e70*/  STL [R1+0xbd8], R10 ;  /* 0x000bd80a01007387 */ /* 0x000fe20000100800 */
[----:B------:R-:W-:Y:S01]  /*27e80*/  IADD3 R14, P3, R14, UR8, RZ ;  /* 0x000000080e0e7c10 */ /* 0x000fe2000ff7e0ff */
[----:B------:R-:W-:Y:S01]  /*27e90*/  STL [R1+0xbfc], R11 ;  /* 0x000bfc0b01007387 */ /* 0x000fe20000100800 */
[----:B------:R-:W-:Y:S01]  /*27ea0*/  IADD3 R29, P4, R29, UR8, RZ ;  /* 0x000000081d1d7c10 */ /* 0x000fe2000ff9e0ff */
[----:B------:R-:W-:Y:S01]  /*27eb0*/  STL [R1+0xbd0], R12 ;  /* 0x000bd00c01007387 */ /* 0x000fe20000100800 */
[----:B------:R-:W-:Y:S01]  /*27ec0*/  STL [R1+0xbf4], R13 ;  /* 0x000bf40d01007387 */ /* 0x000fe20000100800 */
[----:B------:R-:W-:-:S02]  /*27ed0*/  IADD3.X R17, R17, UR5, RZ, P5, !PT ;  /* 0x0000000511117c10 */ /* 0x000fc4000affe4ff */
[----:B------:R1:W-:Y:S01]  /*27ee0*/  STL [R1+0xbc0], R29 ;  /* 0x000bc01d01007387 */ /* 0x0003e20000100800 */
[----:B------:R-:W-:Y:S03]  /*27ef0*/  STL [R1+0xbc8], R14 ;  /* 0x000bc80e01007387 */ /* 0x000fe60000100800 */
[----:B-1----:R-:W4:Y:S01]  /*27f00*/  LDL.LU R29, [R1+0xba0] ;  /* 0x000ba000011d7983 */ /* 0x002f220000300800 */
[----:B------:R-:W-:-:S03]  /*27f10*/  IADD3 R2, P5, R2, UR8, RZ ;  /* 0x0000000802027c10 */ /* 0x000fc6000ffbe0ff */
[----:B------:R-:W-:Y:S01]  /*27f20*/  STL [R1+0xbec], R15 ;  /* 0x000bec0f01007387 */ /* 0x000fe20000100800 */
[----:B------:R-:W-:Y:S01]  /*27f30*/  IADD3.X R16, R16, UR5, RZ, P6, !PT ;  /* 0x0000000510107c10 */ /* 0x000fe2000b7fe4ff */
[----:B------:R-:W-:Y:S02]  /*27f40*/  IADD3 R21, P6, R21, UR8, RZ ;  /* 0x0000000815157c10 */ /* 0x000fe4000ffde0ff */
[----:B------:R1:W-:Y:S04]  /*27f50*/  STL [R1+0xbb8], R2 ;  /* 0x000bb80201007387 */ /* 0x0003e80000100800 */
[----:B-1----:R-:W4:Y:S01]  /*27f60*/  LDL.LU R2, [R1+0xbc4] ;  /* 0x000bc40001027983 */ /* 0x002f220000300800 */
[----:B------:R-:W-:Y:S01]  /*27f70*/  STL [R1+0xbe4], R17 ;  /* 0x000be41101007387 */ /* 0x000fe20000100800 */
[----:B------:R-:W-:Y:S01]  /*27f80*/  IADD3.X R28, R28, UR5, RZ, P1, !PT ;  /* 0x000000051c1c7c10 */ /* 0x000fe20008ffe4ff */
        /* <DEDUP_REMOVED lines=10> */
[----:B------:R-:W4:Y:S03]  /*28030*/  LDL.LU R18, [R1+0xba4] ;  /* 0x000ba40001127983 */ /* 0x000f260000300800 */
[----:B-1----:R-:W4:Y:S01]  /*28040*/  LDL.LU R28, [R1+0xb78] ;  /* 0x000b7800011c7983 */ /* 0x002f220000300800 */
[----:B------:R-:W4:Y:S02]  /*28050*/  LDL.LU R19, [R1+0xb9c] ;  /* 0x000b9c0001137983 */ /* 0x000f240000300800 */
[----:B------:R-:W4:Y:S02]  /*28060*/  LDL.LU R6, [R1+0xb70] ;  /* 0x000b700001067983 */ /* 0x000f240000300800 */
[----:B------:R-:W4:Y:S01]  /*28070*/  LDL.LU R7, [R1+0xb94] ;  /* 0x000b940001077983 */ /* 0x000f220000300800 */
[----:B--2---:R-:W-:-:S05]  /*28080*/  IADD3 R20, P1, R20, UR8, RZ ;  /* 0x0000000814147c10 */ /* 0x004fca000ff3e0ff */
[----:B------:R1:W-:Y:S01]  /*28090*/  STL [R1+0xba8], R20 ;  /* 0x000ba81401007387 */ /* 0x0003e20000100800 */
[----:B------:R-:W2:Y:S03]  /*280a0*/  LDL.LU R8, [R1+0xb68] ;  /* 0x000b680001087983 */ /* 0x000ea60000300800 */
[----:B-1----:R-:W2:Y:S01]  /*280b0*/  LDL.LU R20, [R1+0xb8c] ;  /* 0x000b8c0001147983 */ /* 0x002ea20000300800 */
[----:B------:R-:W2:Y:S02]  /*280c0*/  LDL.LU R9, [R1+0xb60] ;  /* 0x000b600001097983 */ /* 0x000ea40000300800 */
[----:B------:R-:W2:Y:S02]  /*280d0*/  LDL.LU R10, [R1+0xb84] ;  /* 0x000b8400010a7983 */ /* 0x000ea40000300800 */
[----:B------:R-:W2:Y:S01]  /*280e0*/  LDL.LU R11, [R1+0xb58] ;  /* 0x000b5800010b7983 */ /* 0x000ea20000300800 */
[----:B---3--:R-:W-:-:S05]  /*280f0*/  IADD3.X R3, R3, UR5, RZ, P2, !PT ;  /* 0x0000000503037c10 */ /* 0x008fca00097fe4ff */
[----:B------:R1:W-:Y:S01]  /*28100*/  STL [R1+0xbcc], R3 ;  /* 0x000bcc0301007387 */ /* 0x0003e20000100800 */
[----:B------:R-:W3:Y:S02]  /*28110*/  LDL.LU R12, [R1+0xb7c] ;  /* 0x000b7c00010c7983 */ /* 0x000ee40000300800 */
[----:B------:R-:W3:Y:S02]  /*28120*/  LDL.LU R13, [R1+0xb50] ;  /* 0x000b5000010d7983 */ /* 0x000ee40000300800 */
[----:B------:R-:W3:Y:S01]  /*28130*/  LDL.LU R14, [R1+0xb74] ;  /* 0x000b7400010e7983 */ /* 0x000ee20000300800 */
[----:B------:R-:W3:Y:S04]  /*28140*/  LDL.LU R15, [R1+0xb48] ;  /* 0x000b4800010f7983 */ /* 0x000ee80000300800 */
[----:B-1----:R-:W3:Y:S01]  /*28150*/  LDL.LU R3, [R1+0xb6c] ;  /* 0x000b6c0001037983 */ /* 0x002ee20000300800 */
[----:B------:R-:W3:Y:S01]  /*28160*/  LDL.LU R17, [R1+0xb40] ;  /* 0x000b400001117983 */ /* 0x000ee20000300800 */
[----:B----4-:R-:W-:-:S05]  /*28170*/  IADD3 R29, P2, R29, UR8, RZ ;  /* 0x000000081d1d7c10 */ /* 0x010fca000ff5e0ff */
[----:B------:R1:W-:Y:S04]  /*28180*/  STL [R1+0xba0], R29 ;  /* 0x000ba01d01007387 */ /* 0x0003e80000100800 */
[----:B-1----:R-:W4:Y:S01]  /*28190*/  LDL.LU R29, [R1+0xb64] ;  /* 0x000b6400011d7983 */ /* 0x002f220000300800 */
[----:B------:R-:W4:Y:S02]  /*281a0*/  LDL.LU R16, [R1+0xb38] ;  /* 0x000b380001107983 */ /* 0x000f240000300800 */
[----:B------:R-:W4:Y:S01]  /*281b0*/  LDL.LU R21, [R1+0xb5c] ;  /* 0x000b5c0001157983 */ /* 0x000f220000300800 */
[----:B------:R-:W-:Y:S02]  /*281c0*/  IADD3.X R2, R2, UR5, RZ, P3, !PT ;  /* 0x0000000502027c10 */ /* 0x000fe40009ffe4ff */
[----:B------:R-:W-:-:S02]  /*281d0*/  IADD3 R5, P3, R5, UR8, RZ ;  /* 0x0000000805057c10 */ /* 0x000fc4000ff7e0ff */
[----:B------:R-:W-:Y:S01]  /*281e0*/  IADD3.X R24, R24, UR5, RZ, P4, !PT ;  /* 0x0000000518187c10 */ /* 0x000fe2000a7fe4ff */
[----:B------:R1:W-:Y:S01]  /*281f0*/  STL [R1+0xbc4], R2 ;  /* 0x000bc40201007387 */ /* 0x0003e20000100800 */
[----:B------:R-:W-:Y:S02]  /*28200*/  IADD3 R25, P4, R25, UR8, RZ ;  /* 0x0000000819197c10 */ /* 0x000fe4000ff9e0ff */
[----:B------:R-:W-:Y:S01]  /*28210*/  IADD3.X R26, R26, UR5, RZ, P5, !PT ;  /* 0x000000051a1a7c10 */ /* 0x000fe2000affe4ff */
[----:B------:R-:W-:Y:S01]  /*28220*/  IADD3 R27, P5, R27, UR8, RZ ;  /* 0x000000081b1b7c10 */ /* 0x000fe2000ffbe0ff */
[----:B------:R-:W-:Y:S02]  /*28230*/  IADD3.X R22, R22, UR5, RZ, P6, !PT ;  /* 0x0000000516167c10 */ /* 0x000fe4000b7fe4ff */
[----:B------:R-:W-:Y:S01]  /*28240*/  IADD3.X R18, R18, UR5, RZ, P1, !PT ;  /* 0x0000000512127c10 */ /* 0x000fe20008ffe4ff */
[----:B-1----:R-:W4:Y:S01]  /*28250*/  LDL.LU R2, [R1+0xb30] ;  /* 0x000b300001027983 */ /* 0x002f220000300800 */
[----:B------:R-:W-:Y:S02]  /*28260*/  STL [R1+0xb98], R5 ;  /* 0x000b980501007387 */ /* 0x000fe40000100800 */
[----:B------:R-:W-:Y:S01]  /*28270*/  STL [R1+0xbbc], R24 ;  /* 0x000bbc1801007387 */ /* 0x000fe20000100800 */
[----:B------:R-:W-:Y:S01]  /*28280*/  IADD3 R28, P1, R28, UR8, RZ ;  /* 0x000000081c1c7c10 */ /* 0x000fe2000ff3e0ff */
[----:B------:R-:W-:Y:S01]  /*28290*/  STL [R1+0xb90], R25 ;  /* 0x000b901901007387 */ /* 0x000fe20000100800 */
[----:B------:R-:W-:Y:S01]  /*282a0*/  IADD3 R23, P6, R23, UR8, RZ ;  /* 0x0000000817177c10 */ /* 0x000fe2000ffde0ff */
[----:B------:R-:W-:Y:S02]  /*282b0*/  STL [R1+0xbb4], R26 ;  /* 0x000bb41a01007387 */ /* 0x000fe40000100800 */
[----:B------:R-:W-:Y:S01]  /*282c0*/  STL [R1+0xb88], R27 ;  /* 0x000b881b01007387 */ /* 0x000fe20000100800 */
[----:B------:R-:W-:Y:S01]  /*282d0*/  STL [R1+0xbac], R22 ;  /* 0x000bac1601007387 */ /* 0x000fe20000100800 */
[----:B------:R1:W-:Y:S02]  /*282e0*/  STL [R1+0xb78], R28 ;  /* 0x000b781c01007387 */ /* 0x0003e40000100800 */
[----:B------:R-:W-:Y:S01]  /*282f0*/  STL [R1+0xb80], R23 ;  /* 0x000b801701007387 */ /* 0x000fe20000100800 */
[----:B-1----:R-:W4:Y:S01]  /*28300*/  LDL.LU R28, [R1+0xb54] ;  /* 0x000b5400011c7983 */ /* 0x002f220000300800 */
[----:B------:R-:W-:Y:S01]  /*28310*/  IADD3.X R19, R19, UR5, RZ, P2, !PT ;  /* 0x0000000513137c10 */ /* 0x000fe200097fe4ff */
[----:B------:R-:W-:Y:S01]  /*28320*/  IADD3 R6, P2, R6, UR8, RZ ;  /* 0x0000000806067c10 */ /* 0x000fe2000ff5e0ff */
[----:B------:R-:W-:Y:S01]  /*28330*/  IADD3.X R7, R7, UR5, RZ, P3, !PT ;  /* 0x0000000507077c10 */ /* 0x000fe20009ffe4ff */
[----:B------:R-:W-:Y:S02]  /*28340*/  STL [R1+0xba4], R18 ;  /* 0x000ba41201007387 */ /* 0x000fe40000100800 */
[----:B------:R-:W-:Y:S02]  /*28350*/  STL [R1+0xb9c], R19 ;  /* 0x000b9c1301007387 */ /* 0x000fe40000100800 */
[----:B------:R-:W-:Y:S01]  /*28360*/  STL [R1+0xb70], R6 ;  /* 0x000b700601007387 */ /* 0x000fe20000100800 */
[----:B--2---:R-:W-:-:S02]  /*28370*/  IADD3 R8, P3, R8, UR8, RZ ;  /* 0x0000000808087c10 */ /* 0x004fc4000ff7e0ff */
[----:B------:R-:W-:Y:S01]  /*28380*/  IADD3.X R20, R20, UR5, RZ, P4, !PT ;  /* 0x0000000514147c10 */ /* 0x000fe2000a7fe4ff */
[----:B------:R-:W-:Y:S01]  /*28390*/  IADD3 R9, P4, R9, UR8, RZ ;  /* 0x0000000809097c10 */ /* 0x000fe2000ff9e0ff */
[----:B------:R-:W-:-:S03]  /*283a0*/  IADD3.X R10, R10, UR5, RZ, P5, !PT ;  /* 0x000000050a0a7c10 */ /* 0x000fc6000affe4ff */
[----:B------:R1:W-:Y:S01]  /*283b0*/  STL [R1+0xb8c], R20 ;  /* 0x000b8c1401007387 */ /* 0x0003e20000100800 */
[----:B------:R-:W-:Y:S01]  /*283c0*/  STL [R1+0xb94], R7 ;  /* 0x000b940701007387 */ /* 0x000fe20000100800 */
[----:B------:R-:W-:Y:S02]  /*283d0*/  IADD3 R11, P5, R11, UR8, RZ ;  /* 0x000000080b0b7c10 */ /* 0x000fe4000ffbe0ff */
[----:B---3--:R-:W-:Y:S01]  /*283e0*/  IADD3.X R12, R12, UR5, RZ, P6, !PT ;  /* 0x000000050c0c7c10 */ /* 0x008fe2000b7fe4ff */
[----:B-1----:R-:W2:Y:S01]  /*283f0*/  LDL.LU R20, [R1+0xb28] ;  /* 0x000b280001147983 */ /* 0x002ea20000300800 */
[----:B------:R-:W-:Y:S01]  /*28400*/  STL [R1+0xb68], R8 ;  /* 0x000b680801007387 */ /* 0x000fe20000100800 */
[----:B------:R-:W-:Y:S01]  /*28410*/  IADD3 R13, P6, R13, UR8, RZ ;  /* 0x000000080d0d7c10 */ /* 0x000fe2000ffde0ff */
[----:B------:R-:W-:Y:S01]  /*28420*/  STL [R1+0xb60], R9 ;  /* 0x000b600901007387 */ /* 0x000fe20000100800 */
[----:B------:R-:W-:Y:S01]  /*28430*/  STL [R1+0xb84], R10 ;  /* 0x000b840a01007387 */ /* 0x000fe20000100800 */
[----:B------:R-:W-:-:S02]  /*28440*/  IADD3.X R14, R14, UR5, RZ, P1, !PT ;  /* 0x000000050e0e7c10 */ /* 0x000fc40008ffe4ff */
[----:B------:R-:W-:Y:S01]  /*28450*/  IADD3.X R3, R3, UR5, RZ, P2, !PT ;  /* 0x0000000503037c10 */ /* 0x000fe200097fe4ff */
[----:B------:R-:W-:Y:S01]  /*28460*/  STL [R1+0xb58], R11 ;  /* 0x000b580b01007387 */ /* 0x000fe20000100800 */
[----:B------:R-:W-:Y:S01]  /*28470*/  STL [R1+0xb7c], R12 ;  /* 0x000b7c0c01007387 */ /* 0x000fe20000100800 */
[----:B------:R-:W-:Y:S01]  /*28480*/  STL [R1+0xb50], R13 ;  /* 0x000b500d01007387 */ /* 0x000fe20000100800 */
[----:B------:R-:W-:Y:S01]  /*28490*/  IADD3 R15, P1, R15, UR8, RZ ;  /* 0x000000080f0f7c10 */ /* 0x000fe2000ff3e0ff */
[----:B------:R1:W-:Y:S01]  /*284a0*/  STL [R1+0xb6c], R3 ;  /* 0x000b6c0301007387 */ /* 0x0003e20000100800 */
[----:B------:R-:W-:Y:S01]  /*284b0*/  STL [R1+0xb74], R14 ;  /* 0x000b740e01007387 */ /* 0x000fe20000100800 */
[----:B------:R-:W-:-:S03]  /*284c0*/  IADD3 R17, P2, R17, UR8, RZ ;  /* 0x0000000811117c10 */ /* 0x000fc6000ff5e0ff */
[----:B-1----:R-:W3:Y:S01]  /*284d0*/  LDL.LU R3, [R1+0xb4c] ;  /* 0x000b4c0001037983 */ /* 0x002ee20000300800 */
[----:B------:R-:W-:Y:S01]  /*284e0*/  STL [R1+0xb48], R15 ;  /* 0x000b480f01007387 */ /* 0x000fe20000100800 */
[----:B----4-:R-:W-:Y:S01]  /*284f0*/  IADD3.X R29, R29, UR5, RZ, P3, !PT ;  /* 0x000000051d1d7c10 */ /* 0x010fe20009ffe4ff */
[----:B------:R-:W-:Y:S01]  /*28500*/  IADD3 R16, P3, R16, UR8, RZ ;  /* 0x0000000810107c10 */ /* 0x000fe2000ff7e0ff */
[----:B------:R-:W-:-:S03]  /*28510*/  IADD3.X R21, R21, UR5, RZ, P4, !PT ;  /* 0x0000000515157c10 */ /* 0x000fc6000a7fe4ff */
[----:B------:R1:W-:Y:S04]  /*28520*/  STL [R1+0xb64], R29 ;  /* 0x000b641d01007387 */ /* 0x0003e80000100800 */
[----:B-1----:R-:W4:Y:S01]  /*28530*/  LDL.LU R29, [R1+0xb20] ;  /* 0x000b2000011d7983 */ /* 0x002f220000300800 */
[----:B------:R-:W-:Y:S02]  /*28540*/  STL [R1+0xb40], R17 ;  /* 0x000b401101007387 */ /* 0x000fe40000100800 */
[----:B------:R-:W4:Y:S02]  /*28550*/  LDL.LU R5, [R1+0xb44] ;  /* 0x000b440001057983 */ /* 0x000f240000300800 */
[----:B------:R-:W-:Y:S01]  /*28560*/  STL [R1+0xb38], R16 ;  /* 0x000b381001007387 */ /* 0x000fe20000100800 */
[----:B------:R-:W-:Y:S01]  /*28570*/  IADD3 R2, P4, R2, UR8, RZ ;  /* 0x0000000802027c10 */ /* 0x000fe2000ff9e0ff */
[----:B------:R-:W4:Y:S01]  /*28580*/  LDL.LU R24, [R1+0xb18] ;  /* 0x000b180001187983 */ /* 0x000f220000300800 */
        /* <DEDUP_REMOVED lines=12> */
[----:B------:R-:W-:-:S05]  /*28650*/  IADD3.X R28, R28, UR5, RZ, P5, !PT ;  /* 0x000000051c1c7c10 */ /* 0x000fca000affe4ff */
[----:B------:R1:W-:Y:S01]  /*28660*/  STL [R1+0xb54], R28 ;  /* 0x000b541c01007387 */ /* 0x0003e20000100800 */
[----:B------:R-:W4:Y:S03]  /*28670*/  LDL.LU R8, [R1+0xb14] ;  /* 0x000b140001087983 */ /* 0x000f260000300800 */
[----:B-1----:R-:W4:Y:S01]  /*28680*/  LDL.LU R28, [R1+0xae8] ;  /* 0x000ae800011c7983 */ /* 0x002f220000300800 */
[----:B------:R-:W4:Y:S02]  /*28690*/  LDL.LU R9, [R1+0xb0c] ;  /* 0x000b0c0001097983 */ /* 0x000f240000300800 */
[----:B------:R-:W4:Y:S02]  /*286a0*/  LDL.LU R10, [R1+0xae0] ;  /* 0x000ae000010a7983 */ /* 0x000f240000300800 */
[----:B------:R-:W4:Y:S01]  /*286b0*/  LDL.LU R11, [R1+0xb04] ;  /* 0x000b0400010b7983 */ /* 0x000f220000300800 */
[----:B--2---:R-:W-:-:S05]  /*286c0*/  IADD3 R20, P5, R20, UR8, RZ ;  /* 0x0000000814147c10 */ /* 0x004fca000ffbe0ff */
[----:B------:R1:W-:Y:S01]  /*286d0*/  STL [R1+0xb28], R20 ;  /* 0x000b281401007387 */ /* 0x0003e20000100800 */
[----:B------:R-:W2:Y:S02]  /*286e0*/  LDL.LU R12, [R1+0xad8] ;  /* 0x000ad800010c7983 */ /* 0x000ea40000300800 */
[----:B------:R-:W2:Y:S02]  /*286f0*/  LDL.LU R13, [R1+0xafc] ;  /* 0x000afc00010d7983 */ /* 0x000ea40000300800 */
[----:B------:R-:W2:Y:S01]  /*28700*/  LDL.LU R14, [R1+0xad0] ;  /* 0x000ad000010e7983 */ /* 0x000ea20000300800 */
[----:B------:R-:W2:Y:S04]  /*28710*/  LDL.LU R15, [R1+0xaf4] ;  /* 0x000af400010f7983 */ /* 0x000ea80000300800 */
[----:B-1----:R-:W2:Y:S01]  /*28720*/  LDL.LU R20, [R1+0xac8] ;  /* 0x000ac80001147983 */ /* 0x002ea20000300800 */
[----:B------:R-:W2:Y:S01]  /*28730*/  LDL.LU R17, [R1+0xaec] ;  /* 0x000aec0001117983 */ /* 0x000ea20000300800 */
[----:B---3--:R-:W-:-:S05]  /*28740*/  IADD3.X R3, R3, UR5, RZ, P6, !PT ;  /* 0x0000000503037c10 */ /* 0x008fca000b7fe4ff */
[----:B------:R1:W-:Y:S04]  /*28750*/  STL [R1+0xb4c], R3 ;  /* 0x000b4c0301007387 */ /* 0x0003e80000100800 */
[----:B-1----:R-:W3:Y:S01]  /*28760*/  LDL.LU R3, [R1+0xac0] ;  /* 0x000ac00001037983 */ /* 0x002ee20000300800 */
[----:B------:R-:W3:Y:S02]  /*28770*/  LDL.LU R16, [R1+0xae4] ;  /* 0x000ae40001107983 */ /* 0x000ee40000300800 */
[----:B------:R-:W3:Y:S01]  /*28780*/  LDL.LU R21, [R1+0xab8] ;  /* 0x000ab80001157983 */ /* 0x000ee20000300800 */
[----:B----4-:R-:W-:Y:S02]  /*28790*/  IADD3 R29, P6, R29, UR8, RZ ;  /* 0x000000081d1d7c10 */ /* 0x010fe4000ffde0ff */
[----:B------:R-:W-:-:S03]  /*287a0*/  IADD3.X R5, R5, UR5, RZ, P1, !PT ;  /* 0x0000000505057c10 */ /* 0x000fc60008ffe4ff */
[----:B------:R1:W-:Y:S01]  /*287b0*/  STL [R1+0xb20], R29 ;  /* 0x000b201d01007387 */ /* 0x0003e20000100800 */
[----:B------:R-:W-:Y:S02]  /*287c0*/  IADD3 R24, P1, R24, UR8, RZ ;  /* 0x0000000818187c10 */ /* 0x000fe4000ff3e0ff */
[----:B------:R-:W-:Y:S02]  /*287d0*/  IADD3.X R25, R25, UR5, RZ, P2, !PT ;  /* 0x0000000519197c10 */ /* 0x000fe400097fe4ff */
[----:B------:R-:W-:Y:S02]  /*287e0*/  IADD3 R26, P2, R26, UR8, RZ ;  /* 0x000000081a1a7c10 */ /* 0x000fe4000ff5e0ff */
[----:B------:R-:W-:Y:S01]  /*287f0*/  IADD3.X R27, R27, UR5, RZ, P3, !PT ;  /* 0x000000051b1b7c10 */ /* 0x000fe20009ffe4ff */
[----:B------:R-:W-:Y:S01]  /*28800*/  IADD3 R22, P3, R22, UR8, RZ ;  /* 0x0000000816167c10 */ /* 0x000fe2000ff7e0ff */
[----:B-1----:R-:W4:Y:S01]  /*28810*/  LDL.LU R29, [R1+0xadc] ;  /* 0x000adc00011d7983 */ /* 0x002f220000300800 */
[----:B------:R-:W-:Y:S02]  /*28820*/  STL [R1+0xb44], R5 ;  /* 0x000b440501007387 */ /* 0x000fe40000100800 */
[----:B------:R-:W-:Y:S02]  /*28830*/  STL [R1+0xb18], R24 ;  /* 0x000b181801007387 */ /* 0x000fe40000100800 */
[----:B------:R-:W-:Y:S01]  /*28840*/  STL [R1+0xb3c], R25 ;  /* 0x000b3c1901007387 */ /* 0x000fe20000100800 */
[----:B------:R-:W-:-:S02]  /*28850*/  IADD3.X R2, R2, UR5, RZ, P5, !PT ;  /* 0x0000000502027c10 */ /* 0x000fc4000affe4ff */
[----:B------:R-:W-:Y:S01]  /*28860*/  IADD3.X R23, R23, UR5, RZ, P4, !PT ;  /* 0x0000000517177c10 */ /* 0x000fe2000a7fe4ff */
[----:B------:R-:W-:Y:S01]  /*28870*/  STL [R1+0xb10], R26 ;  /* 0x000b101a01007387 */ /* 0x000fe20000100800 */
[----:B------:R-:W-:Y:S01]  /*28880*/  IADD3 R18, P4, R18, UR8, RZ ;  /* 0x0000000812127c10 */ /* 0x000fe2000ff9e0ff */
[----:B------:R-:W-:Y:S02]  /*28890*/  STL [R1+0xb34], R27 ;  /* 0x000b341b01007387 */ /* 0x000fe40000100800 */
[----:B------:R-:W-:Y:S01]  /*288a0*/  STL [R1+0xb08], R22 ;  /* 0x000b081601007387 */ /* 0x000fe20000100800 */
[----:B------:R-:W-:Y:S01]  /*288b0*/  IADD3 R19, P5, R19, UR8, RZ ;  /* 0x0000000813137c10 */ /* 0x000fe2000ffbe0ff */
[----:B------:R1:W-:Y:S01]  /*288c0*/  STL [R1+0xb24], R2 ;  /* 0x000b240201007387 */ /* 0x0003e20000100800 */
[----:B------:R-:W-:Y:S01]  /*288d0*/  IADD3.X R6, R6, UR5, RZ, P6, !PT ;  /* 0x0000000506067c10 */ /* 0x000fe2000b7fe4ff */
[----:B------:R-:W-:Y:S01]  /*288e0*/  STL [R1+0xb2c], R23 ;  /* 0x000b2c1701007387 */ /* 0x000fe20000100800 */
[----:B------:R-:W-:-:S02]  /*288f0*/  IADD3.X R8, R8, UR5, RZ, P1, !PT ;  /* 0x0000000508087c10 */ /* 0x000fc40008ffe4ff */
[----:B------:R-:W-:Y:S01]  /*28900*/  IADD3 R7, P6, R7, UR8, RZ ;  /* 0x0000000807077c10 */ /* 0x000fe2000ffde0ff */
[----:B-1----:R-:W4:Y:S01]  /*28910*/  LDL.LU R2, [R1+0xab0] ;  /* 0x000ab00001027983 */ /* 0x002f220000300800 */
[----:B------:R-:W-:Y:S01]  /*28920*/  IADD3 R28, P1, R28, UR8, RZ ;  /* 0x000000081c1c7c10 */ /* 0x000fe2000ff3e0ff */
[----:B------:R-:W-:Y:S02]  /*28930*/  STL [R1+0xb00], R18 ;  /* 0x000b001201007387 */ /* 0x000fe40000100800 */
[----:B------:R-:W-:Y:S01]  /*28940*/  STL [R1+0xaf8], R19 ;  /* 0x000af81301007387 */ /* 0x000fe20000100800 */
[----:B------:R-:W-:Y:S02]  /*28950*/  STL [R1+0xb1c], R6 ;  /* 0x000b1c0601007387 */ /* 0x000fe40000100800 */
        /* <DEDUP_REMOVED lines=9> */
[----:B------:R-:W-:Y:S01]  /*289f0*/  STL [R1+0xb04], R11 ;  /* 0x000b040b01007387 */ /* 0x000fe20000100800 */
[----:B--2---:R-:W-:-:S02]  /*28a00*/  IADD3 R12, P3, R12, UR8, RZ ;  /* 0x000000080c0c7c10 */ /* 0x004fc4000ff7e0ff */
[----:B------:R-:W-:Y:S02]  /*28a10*/  IADD3.X R13, R13, UR5, RZ, P4, !PT ;  /* 0x000000050d0d7c10 */ /* 0x000fe4000a7fe4ff */
[----:B------:R-:W-:Y:S01]  /*28a20*/  IADD3.X R15, R15, UR5, RZ, P5, !PT ;  /* 0x000000050f0f7c10 */ /* 0x000fe2000affe4ff */
[----:B------:R-:W-:Y:S01]  /*28a30*/  IADD3 R14, P4, R14, UR8, RZ ;  /* 0x000000080e0e7c10 */ /* 0x000fe2000ff9e0ff */
[----:B------:R-:W-:Y:S01]  /*28a40*/  STL [R1+0xad8], R12 ;  /* 0x000ad80c01007387 */ /* 0x000fe20000100800 */
[----:B------:R-:W-:-:S03]  /*28a50*/  IADD3 R20, P5, R20, UR8, RZ ;  /* 0x0000000814147c10 */ /* 0x000fc6000ffbe0ff */
[----:B------:R-:W-:Y:S01]  /*28a60*/  STL [R1+0xafc], R13 ;  /* 0x000afc0d01007387 */ /* 0x000fe20000100800 */
[----:B------:R-:W-:-:S03]  /*28a70*/  IADD3.X R17, R17, UR5, RZ, P6, !PT ;  /* 0x0000000511117c10 */ /* 0x000fc6000b7fe4ff */
[----:B------:R1:W-:Y:S01]  /*28a80*/  STL [R1+0xac8], R20 ;  /* 0x000ac81401007387 */ /* 0x0003e20000100800 */
[----:B------:R-:W-:Y:S03]  /*28a90*/  STL [R1+0xad0], R14 ;  /* 0x000ad00e01007387 */ /* 0x000fe60000100800 */
[----:B-1----:R-:W2:Y:S01]  /*28aa0*/  LDL.LU R20, [R1+0xaa8] ;  /* 0x000aa80001147983 */ /* 0x002ea20000300800 */
[----:B------:R-:W-:Y:S01]  /*28ab0*/  STL [R1+0xaf4], R15 ;  /* 0x000af40f01007387 */ /* 0x000fe20000100800 */
[----:B---3--:R-:W-:Y:S02]  /*28ac0*/  IADD3 R3, P6, R3, UR8, RZ ;  /* 0x0000000803037c10 */ /* 0x008fe4000ffde0ff */
[----:B------:R-:W-:Y:S01]  /*28ad0*/  IADD3.X R16, R16, UR5, RZ, P1, !PT ;  /* 0x0000000510107c10 */ /* 0x000fe20008ffe4ff */
[----:B------:R-:W-:Y:S02]  /*28ae0*/  IADD3 R21, P1, R21, UR8, RZ ;  /* 0x0000000815157c10 */ /* 0x000fe4000ff3e0ff */
[----:B------:R1:W-:Y:S04]  /*28af0*/  STL [R1+0xac0], R3 ;  /* 0x000ac00301007387 */ /* 0x0003e80000100800 */
[----:B-1----:R-:W3:Y:S01]  /*28b00*/  LDL.LU R3, [R1+0xacc] ;  /* 0x000acc0001037983 */ /* 0x002ee20000300800 */
[----:B------:R-:W-:Y:S02]  /*28b10*/  STL [R1+0xaec], R17 ;  /* 0x000aec1101007387 */ /* 0x000fe40000100800 */
[----:B------:R-:W3:Y:S02]  /*28b20*/  LDL.LU R5, [R1+0xaa0] ;  /* 0x000aa00001057983 */ /* 0x000ee40000300800 */
[----:B------:R-:W-:Y:S01]  /*28b30*/  STL [R1+0xae4], R16 ;  /* 0x000ae41001007387 */ /* 0x000fe20000100800 */
[----:B------:R-:W3:Y:S01]  /*28b40*/  LDL.LU R24, [R1+0xac4] ;  /* 0x000ac40001187983 */ /* 0x000ee20000300800 */
[----:B------:R-:W-:Y:S02]  /*28b50*/  STL [R1+0xab8], R21 ;  /* 0x000ab81501007387 */ /* 0x000fe40000100800 */
[----:B------:R-:W3:Y:S01]  /*28b60*/  LDL.LU R25, [R1+0xa98] ;  /* 0x000a980001197983 */ /* 0x000ee20000300800 */
[----:B----4-:R-:W-:-:S05]  /*28b70*/  IADD3.X R29, R29, UR5, RZ, P2, !PT ;  /* 0x000000051d1d7c10 */ /* 0x010fca00097fe4ff */
        /* <DEDUP_REMOVED lines=10> */
[----:B------:R-:W-:-:S05]  /*28c20*/  IADD3 R2, P2, R2, UR8, RZ ;  /* 0x0000000802027c10 */ /* 0x000fca000ff5e0ff */
[----:B------:R1:W-:Y:S01]  /*28c30*/  STL [R1+0xab0], R2 ;  /* 0x000ab00201007387 */ /* 0x0003e20000100800 */
[----:B------:R-:W4:Y:S03]  /*28c40*/  LDL.LU R8, [R1+0xa70] ;  /* 0x000a700001087983 */ /* 0x000f260000300800 */
[----:B-1----:R-:W4:Y:S01]  /*28c50*/  LDL.LU R2, [R1+0xa94] ;  /* 0x000a940001027983 */ /* 0x002f220000300800 */
[----:B------:R-:W-:Y:S01]  /*28c60*/  IADD3.X R28, R28, UR5, RZ, P3, !PT ;  /* 0x000000051c1c7c10 */ /* 0x000fe20009ffe4ff */
        /* <DEDUP_REMOVED lines=8> */
[----:B-1----:R-:W4:Y:S01]  /*28cf0*/  LDL.LU R28, [R1+0xa74] ;  /* 0x000a7400011c7983 */ /* 0x002f220000300800 */
[----:B------:R-:W4:Y:S01]  /*28d00*/  LDL.LU R17, [R1+0xa48] ;  /* 0x000a480001117983 */ /* 0x000f220000300800 */
[----:B--2---:R-:W-:-:S05]  /*28d10*/  IADD3 R20, P3, R20, UR8, RZ ;  /* 0x0000000814147c10 */ /* 0x004fca000ff7e0ff */
[----:B------:R1:W-:Y:S04]  /*28d20*/  STL [R1+0xaa8], R20 ;  /* 0x000aa81401007387 */ /* 0x0003e80000100800 */
[----:B-1----:R-:W2:Y:S01]  /*28d30*/  LDL.LU R20, [R1+0xa6c] ;  /* 0x000a6c0001147983 */ /* 0x002ea20000300800 */
[----:B------:R-:W2:Y:S02]  /*28d40*/  LDL.LU R16, [R1+0xa40] ;  /* 0x000a400001107983 */ /* 0x000ea40000300800 */
[----:B------:R-:W2:Y:S01]  /*28d50*/  LDL.LU R21, [R1+0xa64] ;  /* 0x000a640001157983 */ /* 0x000ea20000300800 */
[----:B---3--:R-:W-:Y:S02]  /*28d60*/  IADD3.X R3, R3, UR5, RZ, P4, !PT ;  /* 0x0000000503037c10 */ /* 0x008fe4000a7fe4ff */
[----:B------:R-:W-:-:S02]  /*28d70*/  IADD3 R5, P4, R5, UR8, RZ ;  /* 0x0000000805057c10 */ /* 0x000fc4000ff9e0ff */
[----:B------:R-:W-:Y:S01]  /*28d80*/  IADD3.X R24, R24, UR5, RZ, P5, !PT ;  /* 0x0000000518187c10 */ /* 0x000fe2000affe4ff */
[----:B------:R1:W-:Y:S01]  /*28d90*/  STL [R1+0xacc], R3 ;  /* 0x000acc0301007387 */ /* 0x0003e20000100800 */
[----:B------:R-:W-:-:S03]  /*28da0*/  IADD3 R25, P5, R25, UR8, RZ ;  /* 0x0000000819197c10 */ /* 0x000fc6000ffbe0ff */
[----:B-1----:R-:W3:Y:S01]  /*28db0*/  LDL.LU R3, [R1+0xa38] ;  /* 0x000a380001037983 */ /* 0x002ee20000300800 */
[----:B----4-:R-:W-:Y:S01]  /*28dc0*/  IADD3.X R26, R26, UR5, RZ, P6, !PT ;  /* 0x000000051a1a7c10 */ /* 0x010fe2000b7fe4ff */
[----:B------:R-:W-:Y:S02]  /*28dd0*/  IADD3 R27, P6, R27, UR8, RZ ;  /* 0x000000081b1b7c10 */ /* 0x000fe4000ffde0ff */
[----:B------:R-:W-:Y:S01]  /*28de0*/  STL [R1+0xaa0], R5 ;  /* 0x000aa00501007387 */ /* 0x000fe20000100800 */
[----:B------:R-:W-:Y:S02]  /*28df0*/  IADD3.X R22, R22, UR5, RZ, P1, !PT ;  /* 0x0000000516167c10 */ /* 0x000fe40008ffe4ff */
[----:B------:R-:W-:Y:S01]  /*28e00*/  IADD3.X R18, R18, UR5, RZ, P2, !PT ;  /* 0x0000000512127c10 */ /* 0x000fe200097fe4ff */
[----:B------:R-:W-:Y:S01]  /*28e10*/  STL [R1+0xac4], R24 ;  /* 0x000ac41801007387 */ /* 0x000fe20000100800 */
[----:B------:R-:W-:Y:S01]  /*28e20*/  STL [R1+0xa98], R25 ;  /* 0x000a981901007387 */ /* 0x000fe20000100800 */
[----:B------:R-:W-:-:S02]  /*28e30*/  IADD3 R23, P1, R23, UR8, RZ ;  /* 0x0000000817177c10 */ /* 0x000fc4000ff3e0ff */
[----:B------:R-:W-:Y:S01]  /*28e40*/  IADD3 R29, P2, R29, UR8, RZ ;  /* 0x000000081d1d7c10 */ /* 0x000fe2000ff5e0ff */
[----:B------:R-:W-:Y:S01]  /*28e50*/  STL [R1+0xabc], R26 ;  /* 0x000abc1a01007387 */ /* 0x000fe20000100800 */
[----:B------:R-:W-:Y:S02]  /*28e60*/  STL [R1+0xa90], R27 ;  /* 0x000a901b01007387 */ /* 0x000fe40000100800 */
[----:B------:R-:W-:Y:S01]  /*28e70*/  STL [R1+0xab4], R22 ;  /* 0x000ab41601007387 */ /* 0x000fe20000100800 */
[----:B------:R-:W-:Y:S01]  /*28e80*/  IADD3.X R19, R19, UR5, RZ, P3, !PT ;  /* 0x0000000513137c10 */ /* 0x000fe20009ffe4ff */
[----:B------:R1:W-:Y:S01]  /*28e90*/  STL [R1+0xa80], R29 ;  /* 0x000a801d01007387 */ /* 0x0003e20000100800 */
[----:B------:R-:W-:Y:S01]  /*28ea0*/  STL [R1+0xa88], R23 ;  /* 0x000a881701007387 */ /* 0x000fe20000100800 */
[----:B------:R-:W-:Y:S02]  /*28eb0*/  IADD3 R6, P3, R6, UR8, RZ ;  /* 0x0000000806067c10 */ /* 0x000fe4000ff7e0ff */
[----:B------:R-:W-:-:S02]  /*28ec0*/  IADD3.X R7, R7, UR5, RZ, P4, !PT ;  /* 0x0000000507077c10 */ /* 0x000fc4000a7fe4ff */
[----:B------:R-:W-:Y:S01]  /*28ed0*/  IADD3 R8, P4, R8, UR8, RZ ;  /* 0x0000000808087c10 */ /* 0x000fe2000ff9e0ff */
[----:B-1----:R-:W4:Y:S01]  /*28ee0*/  LDL.LU R29, [R1+0xa5c] ;  /* 0x000a5c00011d7983 */ /* 0x002f220000300800 */
[----:B------:R-:W-:Y:S02]  /*28ef0*/  STL [R1+0xaac], R18 ;  /* 0x000aac1201007387 */ /* 0x000fe40000100800 */
[----:B------:R-:W-:Y:S01]  /*28f00*/  STL [R1+0xaa4], R19 ;  /* 0x000aa41301007387 */ /* 0x000fe20000100800 */
[----:B------:R-:W-:Y:S01]  /*28f10*/  IADD3.X R2, R2, UR5, RZ, P5, !PT ;  /* 0x0000000502027c10 */ /* 0x000fe2000affe4ff */
[----:B------:R-:W-:Y:S01]  /*28f20*/  STL [R1+0xa78], R6 ;  /* 0x000a780601007387 */ /* 0x000fe20000100800 */
[----:B------:R-:W-:Y:S02]  /*28f30*/  IADD3 R9, P5, R9, UR8, RZ ;  /* 0x0000000809097c10 */ /* 0x000fe4000ffbe0ff */
[----:B------:R-:W-:Y:S01]  /*28f40*/  IADD3.X R10, R10, UR5, RZ, P6, !PT ;  /* 0x000000050a0a7c10 */ /* 0x000fe2000b7fe4ff */
[----:B------:R-:W-:Y:S01]  /*28f50*/  IADD3 R11, P6, R11, UR8, RZ ;  /* 0x000000080b0b7c10 */ /* 0x000fe2000ffde0ff */
        /* <DEDUP_REMOVED lines=14> */
[----:B------:R-:W-:Y:S03]  /*29040*/  STL [R1+0xa7c], R14 ;  /* 0x000a7c0e01007387 */ /* 0x000fe60000100800 */
[----:B-1----:R-:W4:Y:S01]  /*29050*/  LDL.LU R28, [R1+0xa54] ;  /* 0x000a5400011c7983 */ /* 0x002f220000300800 */
[----:B------:R-:W-:-:S02]  /*29060*/  IADD3 R15, P2, R15, UR8, RZ ;  /* 0x000000080f0f7c10 */ /* 0x000fc4000ff5e0ff */
[----:B------:R-:W-:-:S03]  /*29070*/  IADD3 R17, P3, R17, UR8, RZ ;  /* 0x0000000811117c10 */ /* 0x000fc6000ff7e0ff */
[----:B------:R-:W-:Y:S01]  /*29080*/  STL [R1+0xa50], R15 ;  /* 0x000a500f01007387 */ /* 0x000fe20000100800 */
[----:B--2---:R-:W-:Y:S01]  /*29090*/  IADD3.X R20, R20, UR5, RZ, P4, !PT ;  /* 0x0000000514147c10 */ /* 0x004fe2000a7fe4ff */
[----:B------:R-:W-:Y:S01]  /*290a0*/  IADD3 R16, P4, R16, UR8, RZ ;  /* 0x0000000810107c10 */ /* 0x000fe2000ff9e0ff */
[----:B------:R-:W-:-:S03]  /*290b0*/  IADD3.X R21, R21, UR5, RZ, P5, !PT ;  /* 0x0000000515157c10 */ /* 0x000fc6000affe4ff */
[----:B------:R1:W-:Y:S04]  /*290c0*/  STL [R1+0xa6c], R20 ;  /* 0x000a6c1401007387 */ /* 0x0003e80000100800 */
[----:B-1----:R-:W2:Y:S01]  /*290d0*/  LDL.LU R20, [R1+0xa28] ;  /* 0x000a280001147983 */ /* 0x002ea20000300800 */
[----:B------:R-:W-:Y:S02]  /*290e0*/  STL [R1+0xa48], R17 ;  /* 0x000a481101007387 */ /* 0x000fe40000100800 */
[----:B------:R-:W2:Y:S02]  /*290f0*/  LDL.LU R5, [R1+0xa4c] ;  /* 0x000a4c0001057983 */ /* 0x000ea40000300800 */
[----:B------:R-:W-:Y:S01]  /*29100*/  STL [R1+0xa40], R16 ;  /* 0x000a401001007387 */ /* 0x000fe20000100800 */
[----:B------:R-:W2:Y:S01]  /*29110*/  LDL.LU R24, [R1+0xa20] ;  /* 0x000a200001187983 */ /* 0x000ea20000300800 */
[----:B---3--:R-:W-:Y:S01]  /*29120*/  IADD3 R3, P5, R3, UR8, RZ ;  /* 0x0000000803037c10 */ /* 0x008fe2000ffbe0ff */
[----:B------:R-:W-:Y:S02]  /*29130*/  STL [R1+0xa64], R21 ;  /* 0x000a641501007387 */ /* 0x000fe40000100800 */
[----:B------:R-:W3:Y:S02]  /*29140*/  LDL.LU R25, [R1+0xa44] ;  /* 0x000a440001197983 */ /* 0x000ee40000300800 */
[----:B------:R1:W-:Y:S02]  /*29150*/  STL [R1+0xa38], R3 ;  /* 0x000a380301007387 */ /* 0x0003e40000100800 */
[----:B------:R-:W3:Y:S02]  /*29160*/  LDL.LU R26, [R1+0xa18] ;  /* 0x000a1800011a7983 */ /* 0x000ee40000300800 */
[----:B------:R-:W3:Y:S01]  /*29170*/  LDL.LU R27, [R1+0xa3c] ;  /* 0x000a3c00011b7983 */ /* 0x000ee20000300800 */
[----:B------:R-:W3:Y:S01]  /*29180*/  LDL.LU R22, [R1+0xa10] ;  /* 0x000a100001167983 */ /* 0x000ee20000300800 */
[----:B------:R-:W3:Y:S02]  /*29190*/  LDL.LU R23, [R1+0xa34] ;  /* 0x000a340001177983 */ /* 0x000ee40000300800 */
[----:B------:R-:W3:Y:S01]  /*291a0*/  LDL.LU R18, [R1+0xa08] ;  /* 0x000a080001127983 */ /* 0x000ee20000300800 */
[----:B-1----:R-:W3:Y:S01]  /*291b0*/  LDL.LU R3, [R1+0xa2c] ;  /* 0x000a2c0001037983 */ /* 0x002ee20000300800 */
[----:B------:R-:W3:Y:S02]  /*291c0*/  LDL.LU R19, [R1+0xa00] ;  /* 0x000a000001137983 */ /* 0x000ee40000300800 */
[----:B------:R-:W3:Y:S02]  /*291d0*/  LDL.LU R6, [R1+0xa24] ;  /* 0x000a240001067983 */ /* 0x000ee40000300800 */
[----:B------:R-:W3:Y:S01]  /*291e0*/  LDL.LU R7, [R1+0x9f8] ;  /* 0x0009f80001077983 */ /* 0x000ee20000300800 */
[----:B----4-:R-:W-:-:S05]  /*291f0*/  IADD3.X R29, R29, UR5, RZ, P6, !PT ;  /* 0x000000051d1d7c10 */ /* 0x010fca000b7fe4ff */
[----:B------:R1:W-:Y:S01]  /*29200*/  STL [R1+0xa5c], R29 ;  /* 0x000a5c1d01007387 */ /* 0x0003e20000100800 */
[----:B------:R-:W4:Y:S03]  /*29210*/  LDL.LU R8, [R1+0xa1c] ;  /* 0x000a1c0001087983 */ /* 0x000f260000300800 */
[----:B-1----:R-:W4:Y:S01]  /*29220*/  LDL.LU R29, [R1+0x9f0] ;  /* 0x0009f000011d7983 */ /* 0x002f220000300800 */
[----:B------:R-:W4:Y:S02]  /*29230*/  LDL.LU R9, [R1+0xa14] ;  /* 0x000a140001097983 */ /* 0x000f240000300800 */
[----:B------:R-:W4:Y:S02]  /*29240*/  LDL.LU R10, [R1+0x9e8] ;  /* 0x0009e800010a7983 */ /* 0x000f240000300800 */
[----:B------:R-:W4:Y:S01]  /*29250*/  LDL.LU R11, [R1+0xa0c] ;  /* 0x000a0c00010b7983 */ /* 0x000f220000300800 */
[----:B------:R-:W-:-:S05]  /*29260*/  IADD3 R2, P6, R2, UR8, RZ ;  /* 0x0000000802027c10 */ /* 0x000fca000ffde0ff */
        /* <DEDUP_REMOVED lines=10> */
[----:B------:R-:W4:Y:S02]  /*29310*/  LDL.LU R16, [R1+0x9ec] ;  /* 0x0009ec0001107983 */ /* 0x000f240000300800 */
[----:B------:R-:W4:Y:S01]  /*29320*/  LDL.LU R21, [R1+0x9c0] ;  /* 0x0009c00001157983 */ /* 0x000f220000300800 */
[----:B--2---:R-:W-:Y:S02]  /*29330*/  IADD3 R20, P1, R20, UR8, RZ ;  /* 0x0000000814147c10 */ /* 0x004fe4000ff3e0ff */
[----:B------:R-:W-:-:S02]  /*29340*/  IADD3.X R5, R5, UR5, RZ, P2, !PT ;  /* 0x0000000505057c10 */ /* 0x000fc400097fe4ff */
[----:B------:R-:W-:Y:S01]  /*29350*/  IADD3 R24, P2, R24, UR8, RZ ;  /* 0x0000000818187c10 */ /* 0x000fe2000ff5e0ff */
[----:B------:R1:W-:Y:S01]  /*29360*/  STL [R1+0xa28], R20 ;  /* 0x000a281401007387 */ /* 0x0003e20000100800 */
[----:B---3--:R-:W-:Y:S02]  /*29370*/  IADD3.X R25, R25, UR5, RZ, P3, !PT ;  /* 0x0000000519197c10 */ /* 0x008fe40009ffe4ff */
[----:B------:R-:W-:Y:S02]  /*29380*/  IADD3 R26, P3, R26, UR8, RZ ;  /* 0x000000081a1a7c10 */ /* 0x000fe4000ff7e0ff */
[----:B------:R-:W-:Y:S01]  /*29390*/  IADD3.X R27, R27, UR5, RZ, P4, !PT ;  /* 0x000000051b1b7c10 */ /* 0x000fe2000a7fe4ff */
[----:B------:R-:W-:Y:S01]  /*293a0*/  IADD3 R22, P4, R22, UR8, RZ ;  /* 0x0000000816167c10 */ /* 0x000fe2000ff9e0ff */
[----:B-1----:R-:W2:Y:S01]  /*293b0*/  LDL.LU R20, [R1+0x9e4] ;  /* 0x0009e40001147983 */ /* 0x002ea20000300800 */
[----:B------:R-:W-:Y:S02]  /*293c0*/  STL [R1+0xa4c], R5 ;  /* 0x000a4c0501007387 */ /* 0x000fe40000100800 */
[----:B------:R-:W-:Y:S02]  /*293d0*/  STL [R1+0xa20], R24 ;  /* 0x000a201801007387 */ /* 0x000fe40000100800 */
[----:B------:R-:W-:Y:S01]  /*293e0*/  STL [R1+0xa44], R25 ;  /* 0x000a441901007387 */ /* 0x000fe20000100800 */
[----:B------:R-:W-:-:S02]  /*293f0*/  IADD3.X R3, R3, UR5, RZ, P6, !PT ;  /* 0x0000000503037c10 */ /* 0x000fc4000b7fe4ff */
[----:B------:R-:W-:Y:S01]  /*29400*/  IADD3.X R23, R23, UR5, RZ, P5, !PT ;  /* 0x0000000517177c10 */ /* 0x000fe2000affe4ff */
[----:B------:R-:W-:Y:S01]  /*29410*/  STL [R1+0xa18], R26 ;  /* 0x000a181a01007387 */ /* 0x000fe20000100800 */
[----:B------:R-:W-:Y:S02]  /*29420*/  STL [R1+0xa3c], R27 ;  /* 0x000a3c1b01007387 */ /* 0x000fe40000100800 */
[----:B------:R-:W-:Y:S01]  /*29430*/  STL [R1+0xa10], R22 ;  /* 0x000a101601007387 */ /* 0x000fe20000100800 */
[----:B------:R-:W-:Y:S01]  /*29440*/  IADD3 R18, P5, R18, UR8, RZ ;  /* 0x0000000812127c10 */ /* 0x000fe2000ffbe0ff */
[----:B------:R1:W-:Y:S01]  /*29450*/  STL [R1+0xa2c], R3 ;  /* 0x000a2c0301007387 */ /* 0x0003e20000100800 */
[----:B------:R-:W-:Y:S01]  /*29460*/  STL [R1+0xa34], R23 ;  /* 0x000a341701007387 */ /* 0x000fe20000100800 */
[----:B------:R-:W-:Y:S02]  /*29470*/  IADD3 R19, P6, R19, UR8, RZ ;  /* 0x0000000813137c10 */ /* 0x000fe4000ffde0ff */
[----:B------:R-:W-:Y:S01]  /*29480*/  IADD3.X R6, R6, UR5, RZ, P1, !PT ;  /* 0x0000000506067c10 */ /* 0x000fe20008ffe4ff */
[----:B------:R-:W-:Y:S01]  /*29490*/  IADD3 R7, P1, R7, UR8, RZ ;  /* 0x0000000807077c10 */ /* 0x000fe2000ff3e0ff */
[----:B-1----:R-:W3:Y:S01]  /*294a0*/  LDL.LU R3, [R1+0x9b8] ;  /* 0x0009b80001037983 */ /* 0x002ee20000300800 */
[----:B----4-:R-:W-:-:S03]  /*294b0*/  IADD3.X R8, R8, UR5, RZ, P2, !PT ;  /* 0x0000000508087c10 */ /* 0x010fc600097fe4ff */
[----:B------:R-:W-:Y:S04]  /*294c0*/  STL [R1+0xa08], R18 ;  /* 0x000a081201007387 */ /* 0x000fe80000100800 */
[----:B------:R-:W-:Y:S01]  /*294d0*/  STL [R1+0xa00], R19 ;  /* 0x000a001301007387 */ /* 0x000fe20000100800 */
[----:B------:R-:W-:Y:S01]  /*294e0*/  STL [R1+0xa24], R6 ;  /* 0x000a240601007387 */ /* 0x000fe20000100800 */
[----:B------:R-:W-:Y:S02]  /*294f0*/  IADD3 R29, P2, R29, UR8, RZ ;  /* 0x000000081d1d7c10 */ /* 0x000fe4000ff5e0ff */
[----:B------:R-:W-:Y:S01]  /*29500*/  IADD3.X R9, R9, UR5, RZ, P3, !PT ;  /* 0x0000000509097c10 */ /* 0x000fe20009ffe4ff */
[----:B------:R-:W-:Y:S01]  /*29510*/  IADD3 R10, P3, R10, UR8, RZ ;  /* 0x000000080a0a7c10 */ /* 0x000fe2000ff7e0ff */
[----:B------:R-:W-:Y:S01]  /*29520*/  IADD3.X R11, R11, UR5, RZ, P4, !PT ;  /* 0x000000050b0b7c10 */ /* 0x000fe2000a7fe4ff */
[----:B------:R1:W-:Y:S01]  /*29530*/  STL [R1+0x9f0], R29 ;  /* 0x0009f01d01007387 */ /* 0x0003e20000100800 */
[----:B------:R-:W-:Y:S01]  /*29540*/  STL [R1+0x9f8], R7 ;  /* 0x0009f80701007387 */ /* 0x000fe20000100800 */
[----:B------:R-:W-:-:S02]  /*29550*/  IADD3 R12, P4, R12, UR8, RZ ;  /* 0x000000080c0c7c10 */ /* 0x000fc4000ff9e0ff */
[----:B------:R-:W-:Y:S01]  /*29560*/  IADD3.X R13, R13, UR5, RZ, P5, !PT ;  /* 0x000000050d0d7c10 */ /* 0x000fe2000affe4ff */
[----:B-1----:R-:W2:Y:S01]  /*29570*/  LDL.LU R29, [R1+0x9dc] ;  /* 0x0009dc00011d7983 */ /* 0x002ea20000300800 */
[----:B------:R-:W-:Y:S01]  /*29580*/  STL [R1+0xa1c], R8 ;  /* 0x000a1c0801007387 */ /* 0x000fe20000100800 */
[----:B------:R-:W-:Y:S01]  /*29590*/  IADD3.X R15, R15, UR5, RZ, P6, !PT ;  /* 0x000000050f0f7c10 */ /* 0x000fe2000b7fe4ff */
[----:B------:R-:W-:Y:S01]  /*295a0*/  STL [R1+0xa14], R9 ;  /* 0x000a140901007387 */ /* 0x000fe20000100800 */
[----:B------:R-:W-:Y:S01]  /*295b0*/  STL [R1+0x9e8], R10 ;  /* 0x0009e80a01007387 */ /* 0x000fe20000100800 */
[----:B------:R-:W-:Y:S02]  /*295c0*/  IADD3 R14, P5, R14, UR8, RZ ;  /* 0x000000080e0e7c10 */ /* 0x000fe4000ffbe0ff */
[----:B------:R-:W-:Y:S01]  /*295d0*/  IADD3 R2, P6, R2, UR8, RZ ;  /* 0x0000000802027c10 */ /* 0x000fe2000ffde0ff */
[----:B------:R-:W-:Y:S01]  /*295e0*/  STL [R1+0xa0c], R11 ;  /* 0x000a0c0b01007387 */ /* 0x000fe20000100800 */
[----:B------:R-:W-:Y:S01]  /*295f0*/  STL [R1+0x9e0], R12 ;  /* 0x0009e00c01007387 */ /* 0x000fe20000100800 */
[----:B------:R-:W-:Y:S01]  /*29600*/  STL [R1+0xa04], R13 ;  /* 0x000a040d01007387 */ /* 0x000fe20000100800 */
[----:B------:R-:W-:Y:S01]  /*29610*/  IADD3.X R17, R17, UR5, RZ, P1, !PT ;  /* 0x0000000511117c10 */ /* 0x000fe20008ffe4ff */
[----:B------:R1:W-:Y:S01]  /*29620*/  STL [R1+0x9d0], R2 ;  /* 0x0009d00201007387 */ /* 0x0003e20000100800 */
[----:B------:R-:W-:Y:S04]  /*29630*/  STL [R1+0x9d8], R14 ;  /* 0x0009d80e01007387 */ /* 0x000fe80000100800 */
[----:B-1----:R-:W2:Y:S01]  /*29640*/  LDL.LU R2, [R1+0x9b0] ;  /* 0x0009b00001027983 */ /* 0x002ea20000300800 */
[----:B------:R-:W-:-:S03]  /*29650*/  IADD3 R28, P1, R28, UR8, RZ ;  /* 0x000000081c1c7c10 */ /* 0x000fc6000ff3e0ff */
[----:B------:R-:W-:Y:S04]  /*29660*/  STL [R1+0x9fc], R15 ;  /* 0x0009fc0f01007387 */ /* 0x000fe80000100800 */
[----:B------:R1:W-:Y:S04]  /*29670*/  STL [R1+0x9c8], R28 ;  /* 0x0009c81c01007387 */ /* 0x0003e80000100800 */
[----:B-1----:R-:W2:Y:S01]  /*29680*/  LDL.LU R28, [R1+0x9d4] ;  /* 0x0009d400011c7983 */ /* 0x002ea20000300800 */
[----:B------:R-:W-:Y:S01]  /*29690*/  IADD3.X R16, R16, UR5, RZ, P2, !PT ;  /* 0x0000000510107c10 */ /* 0x000fe200097fe4ff */
[----:B------:R-:W-:-:S02]  /*296a0*/  IADD3 R21, P2, R21, UR8, RZ ;  /* 0x0000000815157c10 */ /* 0x000fc4000ff5e0ff */
[----:B------:R1:W-:Y:S01]  /*296b0*/  STL [R1+0x9f4], R17 ;  /* 0x0009f41101007387 */ /* 0x0003e20000100800 */
[----:B------:R-:W2:Y:S01]  /*296c0*/  LDL.LU R5, [R1+0x9a8] ;  /* 0x0009a80001057983 */ /* 0x000ea20000300800 */
[----:B------:R0:W-:Y:S02]  /*296d0*/  STL [R1+0x9ec], R16 ;  /* 0x0009ec1001007387 */ /* 0x0001e40000100800 */
[----:B------:R-:W2:Y:S02]  /*296e0*/  LDL.LU R24, [R1+0x9cc] ;  /* 0x0009cc0001187983 */ /* 0x000ea40000300800 */
[----:B------:R0:W-:Y:S01]  /*296f0*/  STL [R1+0x9c0], R21 ;  /* 0x0009c01501007387 */ /* 0x0001e20000100800 */
[----:B------:R-:W2:Y:S02]  /*29700*/  LDL.LU R25, [R1+0x9a0] ;  /* 0x0009a00001197983 */ /* 0x000ea40000300800 */
[----:B--2---:R-:W-:-:S05]  /*29710*/  IADD3.X R20, R20, UR5, RZ, P3, !PT ;  /* 0x0000000514147c10 */ /* 0x004fca0009ffe4ff */
[----:B------:R2:W-:Y:S01]  /*29720*/  STL [R1+0x9e4], R20 ;  /* 0x0009e41401007387 */ /* 0x0005e20000100800 */
[----:B------:R-:W4:Y:S02]  /*29730*/  LDL.LU R26, [R1+0x9c4] ;  /* 0x0009c400011a7983 */ /* 0x000f240000300800 */
[----:B------:R-:W4:Y:S02]  /*29740*/  LDL.LU R27, [R1+0x998] ;  /* 0x00099800011b7983 */ /* 0x000f240000300800 */
[----:B------:R-:W4:Y:S01]  /*29750*/  LDL.LU R22, [R1+0x9bc] ;  /* 0x0009bc0001167983 */ /* 0x000f220000300800 */
[----:B------:R-:W4:Y:S01]  /*29760*/  LDL.LU R23, [R1+0x990] ;  /* 0x0009900001177983 */ /* 0x000f220000300800 */
[----:B------:R-:W4:Y:S02]  /*29770*/  LDL.LU R18, [R1+0x9b4] ;  /* 0x0009b40001127983 */ /* 0x000f240000300800 */
[----:B------:R-:W4:Y:S02]  /*29780*/  LDL.LU R12, [R1+0x988] ;  /* 0x00098800010c7983 */ /* 0x000f240000300800 */
[----:B------:R-:W4:Y:S01]  /*29790*/  LDL.LU R19, [R1+0x9ac] ;  /* 0x0009ac0001137983 */ /* 0x000f220000300800 */
[----:B------:R-:W4:Y:S01]  /*297a0*/  LDL.LU R6, [R1+0x980] ;  /* 0x0009800001067983 */ /* 0x000f220000300800 */
[----:B------:R-:W4:Y:S01]  /*297b0*/  LDL.LU R7, [R1+0x9a4] ;  /* 0x0009a40001077983 */ /* 0x000f220000300800 */
[----:B---3--:R-:W-:-:S05]  /*297c0*/  IADD3 R3, P3, R3, UR8, RZ ;  /* 0x0000000803037c10 */ /* 0x008fca000ff7e0ff */
[----:B------:R3:W-:Y:S01]  /*297d0*/  STL [R1+0x9b8], R3 ;  /* 0x0009b80301007387 */ /* 0x0007e20000100800 */
[----:B------:R-:W4:Y:S02]  /*297e0*/  LDL.LU R8, [R1+0x978] ;  /* 0x0009780001087983 */ /* 0x000f240000300800 */
[----:B------:R-:W4:Y:S02]  /*297f0*/  LDL.LU R13, [R1+0x99c] ;  /* 0x00099c00010d7983 */ /* 0x000f240000300800 */
[----:B------:R-:W4:Y:S01]  /*29800*/  LDL.LU R9, [R1+0x970] ;  /* 0x0009700001097983 */ /* 0x000f220000300800 */
[----:B------:R-:W4:Y:S01]  /*29810*/  LDL.LU R10, [R1+0x994] ;  /* 0x00099400010a7983 */ /* 0x000f220000300800 */
[----:B------:R-:W4:Y:S01]  /*29820*/  LDL.LU R11, [R1+0x968] ;  /* 0x00096800010b7983 */ /* 0x000f220000300800 */
[----:B--2---:R-:W-:-:S05]  /*29830*/  IADD3.X R29, R29, UR5, RZ, P4, !PT ;  /* 0x000000051d1d7c10 */ /* 0x004fca000a7fe4ff */
[----:B------:R2:W-:Y:S01]  /*29840*/  STL [R1+0x9dc], R29 ;  /* 0x0009dc1d01007387 */ /* 0x0005e20000100800 */
[----:B------:R-:W4:Y:S02]  /*29850*/  LDL.LU R14, [R1+0x98c] ;  /* 0x00098c00010e7983 */ /* 0x000f240000300800 */
[----:B------:R-:W4:Y:S02]  /*29860*/  LDL.LU R15, [R1+0x960] ;  /* 0x00096000010f7983 */ /* 0x000f240000300800 */
[----:B-1----:R-:W4:Y:S01]  /*29870*/  LDL.LU R17, [R1+0x984] ;  /* 0x0009840001117983 */ /* 0x002f220000300800 */
[----:B0-----:R-:W4:Y:S01]  /*29880*/  LDL.LU R16, [R1+0x958] ;  /* 0x0009580001107983 */ /* 0x001f220000300800 */
[----:B------:R-:W4:Y:S02]  /*29890*/  LDL.LU R21, [R1+0x97c] ;  /* 0x00097c0001157983 */ /* 0x000f240000300800 */
[----:B------:R-:W4:Y:S02]  /*298a0*/  LDL.LU R20, [R1+0x950] ;  /* 0x0009500001147983 */ /* 0x000f240000300800 */
[----:B---3--:R-:W3:Y:S01]  /*298b0*/  LDL.LU R3, [R1+0x974] ;  /* 0x0009740001037983 */ /* 0x008ee20000300800 */
[----:B------:R-:W-:-:S05]  /*298c0*/  IADD3 R2, P4, R2, UR8, RZ ;  /* 0x0000000802027c10 */ /* 0x000fca000ff9e0ff */
[----:B------:R0:W-:Y:S01]  /*298d0*/  STL [R1+0x9b0], R2 ;  /* 0x0009b00201007387 */ /* 0x0001e20000100800 */
[----:B--2---:R-:W2:Y:S03]  /*298e0*/  LDL.LU R29, [R1+0x948] ;  /* 0x00094800011d7983 */ /* 0x004ea60000300800 */
[----:B0-----:R-:W2:Y:S01]  /*298f0*/  LDL.LU R2, [R1+0x96c] ;  /* 0x00096c0001027983 */ /* 0x001ea20000300800 */
[----:B------:R-:W-:-:S05]  /*29900*/  IADD3.X R28, R28, UR5, RZ, P5, !PT ;  /* 0x000000051c1c7c10 */ /* 0x000fca000affe4ff */
[----:B------:R0:W-:Y:S04]  /*29910*/  STL [R1+0x9d4], R28 ;  /* 0x0009d41c01007387 */ /* 0x0001e80000100800 */
[----:B0-----:R-:W2:Y:S01]  /*29920*/  LDL.LU R28, [R1+0x940] ;  /* 0x00094000011c7983 */ /* 0x001ea20000300800 */
[----:B------:R-:W-:Y:S02]  /*29930*/  IADD3 R5, P5, R5, UR8, RZ ;  /* 0x0000000805057c10 */ /* 0x000fe4000ffbe0ff */
[----:B------:R-:W-:Y:S01]  /*29940*/  IADD3.X R24, R24, UR5, RZ, P6, !PT ;  /* 0x0000000518187c10 */ /* 0x000fe2000b7fe4ff */
[----:B------:R-:W-:Y:S02]  /*29950*/  IADD3 R25, P6, R25, UR8, RZ ;  /* 0x0000000819197c10 */ /* 0x000fe4000ffde0ff */
[----:B------:R-:W-:Y:S02]  /*29960*/  STL [R1+0x9a8], R5 ;  /* 0x0009a80501007387 */ /* 0x000fe40000100800 */
[----:B------:R-:W-:Y:S02]  /*29970*/  STL [R1+0x9cc], R24 ;  /* 0x0009cc1801007387 */ /* 0x000fe40000100800 */
[----:B------:R-:W-:Y:S01]  /*29980*/  STL [R1+0x9a0], R25 ;  /* 0x0009a01901007387 */ /* 0x000fe20000100800 */
[----:B----4-:R-:W-:Y:S01]  /*29990*/  IADD3.X R26, R26, UR5, RZ, P1, !PT ;  /* 0x000000051a1a7c10 */ /* 0x010fe20008ffe4ff */
[----:B------:R-:W-:Y:S01]  /*299a0*/  IADD3 R27, P1, R27, UR8, RZ ;  /* 0x000000081b1b7c10 */ /* 0x000fe2000ff3e0ff */
[----:B------:R-:W-:-:S02]  /*299b0*/  IADD3.X R22, R22, UR5, RZ, P2, !PT ;  /* 0x0000000516167c10 */ /* 0x000fc400097fe4ff */
[----:B------:R-:W-:Y:S01]  /*299c0*/  IADD3.X R18, R18, UR5, RZ, P3, !PT ;  /* 0x0000000512127c10 */ /* 0x000fe20009ffe4ff */
[----:B------:R-:W-:Y:S01]  /*299d0*/  IADD3 R12, P3, R12, UR8, RZ ;  /* 0x000000080c0c7c10 */ /* 0x000fe2000ff7e0ff */
[----:B------:R-:W-:Y:S01]  /*299e0*/  IADD3 R23, P2, R23, UR8, RZ ;  /* 0x0000000817177c10 */ /* 0x000fe2000ff5e0ff */
[----:B------:R-:W-:Y:S01]  /*299f0*/  STL [R1+0x9c4], R26 ;  /* 0x0009c41a01007387 */ /* 0x000fe20000100800 */
[----:B------:R-:W-:Y:S02]  /*29a00*/  STL [R1+0x998], R27 ;  /* 0x0009981b01007387 */ /* 0x000fe40000100800 */
[----:B------:R-:W-:Y:S01]  /*29a10*/  STL [R1+0x9bc], R22 ;  /* 0x0009bc1601007387 */ /* 0x000fe20000100800 */
[----:B------:R-:W-:Y:S01]  /*29a20*/  IADD3.X R19, R19, UR5, RZ, P4, !PT ;  /* 0x0000000513137c10 */ /* 0x000fe2000a7fe4ff */
[----:B------:R0:W-:Y:S01]  /*29a30*/  STL [R1+0x988], R12 ;  /* 0x0009880c01007387 */ /* 0x0001e20000100800 */
[----:B------:R-:W-:Y:S01]  /*29a40*/  IADD3 R6, P4, R6, UR8, RZ ;  /* 0x0000000806067c10 */ /* 0x000fe2000ff9e0ff */
[----:B------:R-:W-:Y:S01]  /*29a50*/  STL [R1+0x990], R23 ;  /* 0x0009901701007387 */ /* 0x000fe20000100800 */
[----:B------:R-:W-:-:S02]  /*29a60*/  IADD3.X R7, R7, UR5, RZ, P5, !PT ;  /* 0x0000000507077c10 */ /* 0x000fc4000affe4ff */
[----:B------:R-:W-:Y:S01]  /*29a70*/  IADD3.X R13, R13, UR5, RZ, P6, !PT ;  /* 0x000000050d0d7c10 */ /* 0x000fe2000b7fe4ff */
[----:B0-----:R-:W4:Y:S01]  /*29a80*/  LDL.LU R12, [R1+0x964] ;  /* 0x00096400010c7983 */ /* 0x001f220000300800 */
[----:B------:R-:W-:Y:S01]  /*29a90*/  STL [R1+0x9b4], R18 ;  /* 0x0009b41201007387 */ /* 0x000fe20000100800 */
[----:B------:R-:W-:Y:S01]  /*29aa0*/  IADD3 R8, P5, R8, UR8, RZ ;  /* 0x0000000808087c10 */ /* 0x000fe2000ffbe0ff */
[----:B------:R-:W-:Y:S01]  /*29ab0*/  STL [R1+0x9ac], R19 ;  /* 0x0009ac1301007387 */ /* 0x000fe20000100800 */
[----:B------:R-:W-:Y:S01]  /*29ac0*/  STL [R1+0x980], R6 ;  /* 0x0009800601007387 */ /* 0x000fe20000100800 */
[----:B------:R-:W-:Y:S01]  /*29ad0*/  IADD3 R9, P6, R9, UR8, RZ ;  /* 0x0000000809097c10 */ /* 0x000fe2000ffde0ff */
[----:B------:R0:W-:Y:S01]  /*29ae0*/  STL [R1+0x99c], R13 ;  /* 0x00099c0d01007387 */ /* 0x0001e20000100800 */
[----:B------:R-:W-:Y:S01]  /*29af0*/  IADD3.X R10, R10, UR5, RZ, P1, !PT ;  /* 0x000000050a0a7c10 */ /* 0x000fe20008ffe4ff */
[----:B------:R-:W-:Y:S01]  /*29b00*/  STL [R1+0x9a4], R7 ;  /* 0x0009a40701007387 */ /* 0x000fe20000100800 */
[----:B------:R-:W-:-:S03]  /*29b10*/  IADD3 R11, P1, R11, UR8, RZ ;  /* 0x000000080b0b7c10 */ /* 0x000fc6000ff3e0ff */
[----:B0-----:R-:W4:Y:S01]  /*29b20*/  LDL.LU R13, [R1+0x938] ;  /* 0x00093800010d7983 */ /* 0x001f220000300800 */
[----:B------:R-:W-:Y:S02]  /*29b30*/  STL [R1+0x978], R8 ;  /* 0x0009780801007387 */ /* 0x000fe40000100800 */
[----:B------:R-:W-:Y:S02]  /*29b40*/  STL [R1+0x970], R9 ;  /* 0x0009700901007387 */ /* 0x000fe40000100800 */
[----:B------:R-:W-:Y:S01]  /*29b50*/  STL [R1+0x994], R10 ;  /* 0x0009940a01007387 */ /* 0x000fe20000100800 */
[----:B------:R-:W-:Y:S01]  /*29b60*/  STL [R1+0x968], R11 ;  /* 0x0009680b01007387 */ /* 0x000fe20000100800 */
[----:B------:R-:W-:Y:S01]  /*29b70*/  IADD3.X R14, R14, UR5, RZ, P2, !PT ;  /* 0x000000050e0e7c10 */ /* 0x000fe200097fe4ff */
[----:B------:R-:W-:Y:S01]  /*29b80*/  IADD3 R15, P2, R15, UR8, RZ ;  /* 0x000000080f0f7c10 */ /* 0x000fe2000ff5e0ff */
[----:B------:R-:W-:Y:S01]  /*29b90*/  IADD3.X R17, R17, UR5, RZ, P3, !PT ;  /* 0x0000000511117c10 */ /* 0x000fe20009ffe4ff */
[----:B------:R-:W-:Y:S01]  /*29ba0*/  IADD3 R16, P3, R16, UR8, RZ ;  /* 0x0000000810107c10 */ /* 0x000fe2000ff7e0ff */
[----:B------:R-:W-:Y:S01]  /*29bb0*/  IADD3.X R21, R21, UR5, RZ, P4, !PT ;  /* 0x0000000515157c10 */ /* 0x000fe2000a7fe4ff */
[----:B------:R0:W-:Y:S01]  /*29bc0*/  STL [R1+0x98c], R14 ;  /* 0x00098c0e01007387 */ /* 0x0001e20000100800 */
[----:B------:R1:W-:Y:S01]  /*29bd0*/  STL [R1+0x960], R15 ;  /* 0x0009600f01007387 */ /* 0x0003e20000100800 */
[----:B------:R-:W-:-:S02]  /*29be0*/  IADD3 R20, P4, R20, UR8, RZ ;  /* 0x0000000814147c10 */ /* 0x000fc4000ff9e0ff */
[----:B---3--:R-:W-:Y:S01]  /*29bf0*/  IADD3.X R3, R3, UR5, RZ, P5, !PT ;  /* 0x0000000503037c10 */ /* 0x008fe2000affe4ff */
[----:B0-----:R-:W3:Y:S01]  /*29c00*/  LDL.LU R14, [R1+0x95c] ;  /* 0x00095c00010e7983 */ /* 0x001ee20000300800 */
[----:B------:R0:W-:Y:S02]  /*29c10*/  STL [R1+0x984], R17 ;  /* 0x0009841101007387 */ /* 0x0001e40000100800 */
[----:B------:R2:W-:Y:S02]  /*29c20*/  STL [R1+0x958], R16 ;  /* 0x0009581001007387 */ /* 0x0005e40000100800 */
[----:B------:R2:W-:Y:S01]  /*29c30*/  STL [R1+0x97c], R21 ;  /* 0x00097c1501007387 */ /* 0x0005e20000100800 */
[----:B-1----:R-:W3:Y:S01]  /*29c40*/  LDL.LU R15, [R1+0x930] ;  /* 0x00093000010f7983 */ /* 0x002ee20000300800 */
[----:B--2---:R-:W-:Y:S01]  /*29c50*/  IADD3 R29, P5, R29, UR8, RZ ;  /* 0x000000081d1d7c10 */ /* 0x004fe2000ffbe0ff */
[----:B------:R-:W-:Y:S02]  /*29c60*/  STL [R1+0x950], R20 ;  /* 0x0009501401007387 */ /* 0x000fe40000100800 */
[----:B------:R1:W-:Y:S01]  /*29c70*/  STL [R1+0x974], R3 ;  /* 0x0009740301007387 */ /* 0x0003e20000100800 */
[----:B------:R-:W2:Y:S02]  /*29c80*/  LDL.LU R5, [R1+0x954] ;  /* 0x0009540001057983 */ /* 0x000ea40000300800 */
[----:B------:R1:W-:Y:S01]  /*29c90*/  STL [R1+0x948], R29 ;  /* 0x0009481d01007387 */ /* 0x0003e20000100800 */
[----:B0-----:R-:W2:Y:S01]  /*29ca0*/  LDL.LU R17, [R1+0x928] ;  /* 0x0009280001117983 */ /* 0x001ea20000300800 */
[----:B------:R-:W-:-:S05]  /*29cb0*/  IADD3.X R2, R2, UR5, RZ, P6, !PT ;  /* 0x0000000502027c10 */ /* 0x000fca000b7fe4ff */
[----:B------:R0:W-:Y:S01]  /*29cc0*/  STL [R1+0x96c], R2 ;  /* 0x00096c0201007387 */ /* 0x0001e20000100800 */
[----:B------:R-:W2:Y:S01]  /*29cd0*/  LDL.LU R16, [R1+0x94c] ;  /* 0x00094c0001107983 */ /* 0x000ea20000300800 */
[----:B------:R-:W-:-:S05]  /*29ce0*/  IADD3 R28, P6, R28, UR8, RZ ;  /* 0x000000081c1c7c10 */ /* 0x000fca000ffde0ff */
[----:B------:R0:W-:Y:S01]  /*29cf0*/  STL [R1+0x940], R28 ;  /* 0x0009401c01007387 */ /* 0x0001e20000100800 */
[----:B------:R-:W2:Y:S02]  /*29d00*/  LDL.LU R21, [R1+0x920] ;  /* 0x0009200001157983 */ /* 0x000ea40000300800 */
[----:B-1----:R-:W2:Y:S02]  /*29d10*/  LDL.LU R3, [R1+0x944] ;  /* 0x0009440001037983 */ /* 0x002ea40000300800 */
[----:B------:R-:W2:Y:S01]  /*29d20*/  LDL.LU R20, [R1+0x918] ;  /* 0x0009180001147983 */ /* 0x000ea20000300800 */
[----:B------:R-:W2:Y:S01]  /*29d30*/  LDL.LU R29, [R1+0x93c] ;  /* 0x00093c00011d7983 */ /* 0x000ea20000300800 */
[----:B0-----:R-:W2:Y:S03]  /*29d40*/  LDL.LU R2, [R1+0x910] ;  /* 0x0009100001027983 */ /* 0x001ea60000300800 */
[----:B------:R-:W2:Y:S01]  /*29d50*/  LDL.LU R28, [R1+0x934] ;  /* 0x00093400011c7983 */ /* 0x000ea20000300800 */
[----:B------:R-:W2:Y:S02]  /*29d60*/  LDL.LU R24, [R1+0x92c] ;  /* 0x00092c0001187983 */ /* 0x000ea40000300800 */
[----:B------:R-:W2:Y:S02]  /*29d70*/  LDL.LU R25, [R1+0x900] ;  /* 0x0009000001197983 */ /* 0x000ea40000300800 */
[----:B------:R-:W2:Y:S01]  /*29d80*/  LDL.LU R26, [R1+0x924] ;  /* 0x00092400011a7983 */ /* 0x000ea20000300800 */
[----:B----4-:R-:W-:-:S05]  /*29d90*/  IADD3.X R12, R12, UR5, RZ, P1, !PT ;  /* 0x000000050c0c7c10 */ /* 0x010fca0008ffe4ff */
[----:B------:R0:W-:Y:S01]  /*29da0*/  STL [R1+0x964], R12 ;  /* 0x0009640c01007387 */ /* 0x0001e20000100800 */
[----:B------:R-:W4:Y:S02]  /*29db0*/  LDL.LU R27, [R1+0x8f8] ;  /* 0x0008f800011b7983 */ /* 0x000f240000300800 */
[----:B------:R-:W4:Y:S02]  /*29dc0*/  LDL.LU R22, [R1+0x91c] ;  /* 0x00091c0001167983 */ /* 0x000f240000300800 */
[----:B------:R-:W4:Y:S01]  /*29dd0*/  LDL.LU R23, [R1+0x914] ;  /* 0x0009140001177983 */ /* 0x000f220000300800 */
[----:B------:R-:W4:Y:S01]  /*29de0*/  LDL.LU R18, [R1+0x8e8] ;  /* 0x0008e80001127983 */ /* 0x000f220000300800 */
[----:B------:R-:W4:Y:S01]  /*29df0*/  LDL.LU R19, [R1+0x90c] ;  /* 0x00090c0001137983 */ /* 0x000f220000300800 */
[----:B------:R-:W-:-:S05]  /*29e00*/  IADD3 R13, P1, R13, UR8, RZ ;  /* 0x000000080d0d7c10 */ /* 0x000fca000ff3e0ff */
[----:B------:R1:W-:Y:S01]  /*29e10*/  STL [R1+0x938], R13 ;  /* 0x0009380d01007387 */ /* 0x0003e20000100800 */
[----:B------:R-:W4:Y:S02]  /*29e20*/  LDL.LU R6, [R1+0x8e0] ;  /* 0x0008e00001067983 */ /* 0x000f240000300800 */
[----:B------:R-:W4:Y:S02]  /*29e30*/  LDL.LU R7, [R1+0x904] ;  /* 0x0009040001077983 */ /* 0x000f240000300800 */
[----:B------:R-:W4:Y:S01]  /*29e40*/  LDL.LU R8, [R1+0x8d8] ;  /* 0x0008d80001087983 */ /* 0x000f220000300800 */
[----:B------:R-:W4:Y:S01]  /*29e50*/  LDL.LU R9, [R1+0x8fc] ;  /* 0x0008fc0001097983 */ /* 0x000f220000300800 */
[----:B------:R-:W4:Y:S02]  /*29e60*/  LDL.LU R10, [R1+0x8d0] ;  /* 0x0008d000010a7983 */ /* 0x000f240000300800 */
[----:B------:R-:W4:Y:S02]  /*29e70*/  LDL.LU R11, [R1+0x8c8] ;  /* 0x0008c800010b7983 */ /* 0x000f240000300800 */
[----:B0-----:R-:W4:Y:S01]  /*29e80*/  LDL.LU R12, [R1+0x8ec] ;  /* 0x0008ec00010c7983 */ /* 0x001f220000300800 */
[----:B---3--:R-:W-:-:S02]  /*29e90*/  IADD3.X R14, R14, UR5, RZ, P2, !PT ;  /* 0x000000050e0e7c10 */ /* 0x008fc400097fe4ff */
[----:B------:R-:W-:-:S03]  /*29ea0*/  IADD3 R15, P2, R15, UR8, RZ ;  /* 0x000000080f0f7c10 */ /* 0x000fc6000ff5e0ff */
[----:B------:R0:W-:Y:S01]  /*29eb0*/  STL [R1+0x95c], R14 ;  /* 0x00095c0e01007387 */ /* 0x0001e20000100800 */
[----:B-1----:R-:W3:Y:S01]  /*29ec0*/  LDL.LU R13, [R1+0x8dc] ;  /* 0x0008dc00010d7983 */ /* 0x002ee20000300800 */
[----:B--2---:R-:W-:Y:S02]  /*29ed0*/  IADD3.X R5, R5, UR5, RZ, P3, !PT ;  /* 0x0000000505057c10 */ /* 0x004fe40009ffe4ff */
[----:B------:R-:W-:Y:S01]  /*29ee0*/  IADD3 R17, P3, R17, UR8, RZ ;  /* 0x0000000811117c10 */ /* 0x000fe2000ff7e0ff */
[----:B0-----:R-:W2:Y:S01]  /*29ef0*/  LDL.LU R14, [R1+0x8d4] ;  /* 0x0008d400010e7983 */ /* 0x001ea20000300800 */
[----:B------:R0:W-:Y:S01]  /*29f00*/  STL [R1+0x930], R15 ;  /* 0x0009300f01007387 */ /* 0x0001e20000100800 */
[----:B------:R-:W-:Y:S02]  /*29f10*/  IADD3.X R16, R16, UR5, RZ, P4, !PT ;  /* 0x0000000510107c10 */ /* 0x000fe4000a7fe4ff */
[----:B0-----:R-:W2:Y:S01]  /*29f20*/  LDL.LU R15, [R1+0x8cc] ;  /* 0x0008cc00010f7983 */ /* 0x001ea20000300800 */
[----:B------:R0:W-:Y:S03]  /*29f30*/  STL [R1+0x954], R5 ;  /* 0x0009540501007387 */ /* 0x0001e60000100800 */
[----:B0-----:R0:W5:Y:S01]  /*29f40*/  LDL.LU R5, [R1+0xd18] ;  /* 0x000d180001057983 */ /* 0x0011620000300800 */
[----:B------:R1:W-:Y:S01]  /*29f50*/  STL [R1+0x928], R17 ;  /* 0x0009281101007387 */ /* 0x0003e20000100800 */
[----:B------:R-:W-:-:S02]  /*29f60*/  IADD3 R21, P4, R21, UR8, RZ ;  /* 0x0000000815157c10 */ /* 0x000fc4000ff9e0ff */
[----:B------:R-:W-:Y:S01]  /*29f70*/  IADD3.X R3, R3, UR5, RZ, P5, !PT ;  /* 0x0000000503037c10 */ /* 0x000fe2000affe4ff */
[----:B------:R-:W-:Y:S01]  /*29f80*/  IADD3 R20, P5, R20, UR8, RZ ;  /* 0x0000000814147c10 */ /* 0x000fe2000ffbe0ff */
[----:B------:R-:W-:Y:S01]  /*29f90*/  IADD3.X R29, R29, UR5, RZ, P6, !PT ;  /* 0x000000051d1d7c10 */ /* 0x000fe2000b7fe4ff */
[----:B-1----:R0:W5:Y:S01]  /*29fa0*/  LDL.LU R17, [R1+0xd14] ;  /* 0x000d140001117983 */ /* 0x0021620000300800 */
[----:B------:R1:W-:Y:S01]  /*29fb0*/  STL [R1+0x94c], R16 ;  /* 0x00094c1001007387 */ /* 0x0003e20000100800 */
[----:B------:R-:W-:Y:S02]  /*29fc0*/  IADD3 R2, P6, R2, UR8, RZ ;  /* 0x0000000802027c10 */ /* 0x000fe4000ffde0ff */
[----:B------:R-:W-:Y:S01]  /*29fd0*/  IADD3.X R28, R28, UR5, RZ, P1, !PT ;  /* 0x000000051c1c7c10 */ /* 0x000fe20008ffe4ff */
[----:B-1----:R0:W5:Y:S01]  /*29fe0*/  LDL.LU R16, [R1+0xd10] ;  /* 0x000d100001107983 */ /* 0x0021620000300800 */
[----:B------:R1:W-:Y:S03]  /*29ff0*/  STL [R1+0x920], R21 ;  /* 0x0009201501007387 */ /* 0x0003e60000100800 */
        /* <DEDUP_REMOVED lines=8> */
[----:B-1----:R-:W2:Y:S01]  /*2a080*/  LDL.LU R2, [R1+0xcfc] ;  /* 0x000cfc0001027983 */ /* 0x002ea20000300800 */
[----:B------:R1:W-:Y:S03]  /*2a090*/  STL [R1+0x934], R28 ;  /* 0x0009341c01007387 */ /* 0x0003e60000100800 */
[----:B-1----:R-:W2:Y:S02]  /*2a0a0*/  LDL.LU R28, [R1+0xcf8] ;  /* 0x000cf800011c7983 */ /* 0x002ea40000300800 */
[----:B--2---:R-:W-:-:S05]  /*2a0b0*/  IADD3 R28, P1, R28, UR8, RZ ;  /* 0x000000081c1c7c10 */ /* 0x004fca000ff3e0ff */
[----:B------:R1:W-:Y:S04]  /*2a0c0*/  STL [R1+0x908], R28 ;  /* 0x0009081c01007387 */ /* 0x0003e80000100800 */
[----:B-1----:R-:W2:Y:S01]  /*2a0d0*/  LDL.LU R28, [R1+0xcf4] ;  /* 0x000cf400011c7983 */ /* 0x002ea20000300800 */
[----:B------:R-:W-:Y:S01]  /*2a0e0*/  IADD3.X R24, R24, UR5, RZ, P2, !PT ;  /* 0x0000000518187c10 */ /* 0x000fe200097fe4ff */
[----:B------:R-:W-:Y:S01]  /*2a0f0*/  IADD3 R25, P2, R25, UR8, RZ ;  /* 0x0000000819197c10 */ /* 0x000fe2000ff5e0ff */
[----:B------:R-:W-:Y:S02]  /*2a100*/  IADD3.X R26, R26, UR5, RZ, P3, !PT ;  /* 0x000000051a1a7c10 */ /* 0x000fe40009ffe4ff */
[----:B----4-:R-:W-:Y:S01]  /*2a110*/  IADD3.X R22, R22, UR5, RZ, P4, !PT ;  /* 0x0000000516167c10 */ /* 0x010fe2000a7fe4ff */
[----:B------:R-:W-:Y:S01]  /*2a120*/  IADD3 R27, P3, R27, UR8, RZ ;  /* 0x000000081b1b7c10 */ /* 0x000fe2000ff7e0ff */
[----:B------:R-:W-:Y:S01]  /*2a130*/  STL [R1+0x92c], R24 ;  /* 0x00092c1801007387 */ /* 0x000fe20000100800 */
[----:B------:R-:W-:Y:S02]  /*2a140*/  STL [R1+0x900], R25 ;  /* 0x0009001901007387 */ /* 0x000fe40000100800 */
[----:B------:R-:W-:Y:S01]  /*2a150*/  STL [R1+0x924], R26 ;  /* 0x0009241a01007387 */ /* 0x000fe20000100800 */
[----:B--2---:R-:W-:-:S05]  /*2a160*/  IADD3 R28, P4, R28, UR8, RZ ;  /* 0x000000081c1c7c10 */ /* 0x004fca000ff9e0ff */
[----:B------:R1:W-:Y:S01]  /*2a170*/  STL [R1+0x8f0], R28 ;  /* 0x0008f01c01007387 */ /* 0x0003e20000100800 */
[----:B------:R-:W-:Y:S03]  /*2a180*/  STL [R1+0x8f8], R27 ;  /* 0x0008f81b01007387 */ /* 0x000fe60000100800 */
[----:B-1----:R-:W2:Y:S01]  /*2a190*/  LDL.LU R28, [R1+0xcf0] ;  /* 0x000cf000011c7983 */ /* 0x002ea20000300800 */
[----:B------:R-:W-:Y:S01]  /*2a1a0*/  IADD3.X R23, R23, UR5, RZ, P5, !PT ;  /* 0x0000000517177c10 */ /* 0x000fe2000affe4ff */
[----:B------:R-:W-:Y:S01]  /*2a1b0*/  IADD3 R18, P5, R18, UR8, RZ ;  /* 0x0000000812127c10 */ /* 0x000fe2000ffbe0ff */
[----:B------:R-:W-:Y:S01]  /*2a1c0*/  IADD3.X R19, R19, UR5, RZ, P6, !PT ;  /* 0x0000000513137c10 */ /* 0x000fe2000b7fe4ff */
[----:B------:R-:W-:Y:S01]  /*2a1d0*/  IADD3 R6, P6, R6, UR8, RZ ;  /* 0x0000000806067c10 */ /* 0x000fe2000ffde0ff */
[----:B------:R-:W-:Y:S01]  /*2a1e0*/  STL [R1+0x91c], R22 ;  /* 0x00091c1601007387 */ /* 0x000fe20000100800 */
[----:B------:R-:W-:Y:S01]  /*2a1f0*/  IADD3.X R7, R7, UR5, RZ, P1, !PT ;  /* 0x0000000507077c10 */ /* 0x000fe20008ffe4ff */
[----:B------:R-:W-:Y:S01]  /*2a200*/  STL [R1+0x914], R23 ;  /* 0x0009141701007387 */ /* 0x000fe20000100800 */
[----:B------:R-:W-:Y:S01]  /*2a210*/  IADD3 R8, P1, R8, UR8, RZ ;  /* 0x0000000808087c10 */ /* 0x000fe2000ff3e0ff */
[----:B------:R-:W-:Y:S01]  /*2a220*/  STL [R1+0x8e8], R18 ;  /* 0x0008e81201007387 */ /* 0x000fe20000100800 */
[----:B------:R-:W-:Y:S01]  /*2a230*/  STL [R1+0x90c], R19 ;  /* 0x00090c1301007387 */ /* 0x000fe20000100800 */
[----:B------:R-:W-:Y:S01]  /*2a240*/  IADD3.X R9, R9, UR5, RZ, P2, !PT ;  /* 0x0000000509097c10 */ /* 0x000fe200097fe4ff */
[----:B------:R-:W-:Y:S01]  /*2a250*/  STL [R1+0x8e0], R6 ;  /* 0x0008e00601007387 */ /* 0x000fe20000100800 */
[----:B------:R-:W-:Y:S01]  /*2a260*/  STL [R1+0x904], R7 ;  /* 0x0009040701007387 */ /* 0x000fe20000100800 */
[----:B------:R-:W-:Y:S01]  /*2a270*/  STL [R1+0x8d8], R8 ;  /* 0x0008d80801007387 */ /* 0x000fe20000100800 */
[----:B--2---:R-:W-:-:S05]  /*2a280*/  IADD3.X R28, R28, UR5, RZ, P3, !PT ;  /* 0x000000051c1c7c10 */ /* 0x004fca0009ffe4ff */
[----:B------:R1:W-:Y:S01]  /*2a290*/  STL [R1+0x8f4], R28 ;  /* 0x0008f41c01007387 */ /* 0x0003e20000100800 */
[----:B------:R-:W-:Y:S03]  /*2a2a0*/  STL [R1+0x8fc], R9 ;  /* 0x0008fc0901007387 */ /* 0x000fe60000100800 */
[----:B-1----:R-:W2:Y:S01]  /*2a2b0*/  LDL.LU R28, [R1+0xcec] ;  /* 0x000cec00011c7983 */ /* 0x002ea20000300800 */
[----:B------:R-:W-:Y:S02]  /*2a2c0*/  IADD3 R10, P2, R10, UR8, RZ ;  /* 0x000000080a0a7c10 */ /* 0x000fe4000ff5e0ff */
[----:B------:R-:W-:Y:S02]  /*2a2d0*/  IADD3.X R2, R2, UR5, RZ, P5, !PT ;  /* 0x0000000502027c10 */ /* 0x000fe4000affe4ff */
[----:B------:R-:W-:Y:S02]  /*2a2e0*/  IADD3 R11, P3, R11, UR8, RZ ;  /* 0x000000080b0b7c10 */ /* 0x000fe4000ff7e0ff */
[----:B------:R-:W-:-:S02]  /*2a2f0*/  IADD3.X R12, R12, UR5, RZ, P4, !PT ;  /* 0x000000050c0c7c10 */ /* 0x000fc4000a7fe4ff */
[----:B---3--:R-:W-:Y:S01]  /*2a300*/  IADD3.X R13, R13, UR5, RZ, P6, !PT ;  /* 0x000000050d0d7c10 */ /* 0x008fe2000b7fe4ff */
[----:B------:R-:W-:Y:S01]  /*2a310*/  STL [R1+0x8d0], R10 ;  /* 0x0008d00a01007387 */ /* 0x000fe20000100800 */
[----:B------:R1:W-:Y:S02]  /*2a320*/  STL [R1+0x8e4], R2 ;  /* 0x0008e40201007387 */ /* 0x0003e40000100800 */
[----:B------:R-:W-:Y:S01]  /*2a330*/  STL [R1+0x8c8], R11 ;  /* 0x0008c80b01007387 */ /* 0x000fe20000100800 */
[----:B------:R-:W-:Y:S02]  /*2a340*/  IADD3.X R14, R14, UR5, RZ, P1, !PT ;  /* 0x000000050e0e7c10 */ /* 0x000fe40008ffe4ff */
[----:B------:R-:W-:Y:S01]  /*2a350*/  IADD3.X R15, R15, UR5, RZ, P2, !PT ;  /* 0x000000050f0f7c10 */ /* 0x000fe200097fe4ff */
[----:B-1----:R0:W5:Y:S01]  /*2a360*/  LDL.LU R2, [R1+0xce8] ;  /* 0x000ce80001027983 */ /* 0x0021620000300800 */
[----:B------:R-:W-:Y:S02]  /*2a370*/  STL [R1+0x8ec], R12 ;  /* 0x0008ec0c01007387 */ /* 0x000fe40000100800 */
[----:B------:R-:W-:Y:S01]  /*2a380*/  STL [R1+0x8dc], R13 ;  /* 0x0008dc0d01007387 */ /* 0x000fe20000100800 */
[----:B--2---:R-:W-:-:S05]  /*2a390*/  IADD3.X R28, R28, UR5, RZ, P3, !PT ;  /* 0x000000051c1c7c10 */ /* 0x004fca0009ffe4ff */
[----:B------:R1:W-:Y:S01]  /*2a3a0*/  STL [R1+0x8c4], R28 ;  /* 0x0008c41c01007387 */ /* 0x0003e20000100800 */
[----:B------:R0:W-:Y:S03]  /*2a3b0*/  STL [R1+0x8d4], R14 ;  /* 0x0008d40e01007387 */ /* 0x0001e60000100800 */
[----:B-1----:R0:W5:Y:S01]  /*2a3c0*/  LDL.LU R28, [R1+0xce4] ;  /* 0x000ce400011c7983 */ /* 0x0021620000300800 */
[----:B------:R0:W-:Y:S01]  /*2a3d0*/  STL [R1+0x8cc], R15 ;  /* 0x0008cc0f01007387 */ /* 0x0001e20000100800 */
[----:B------:R-:W-:Y:S01]  /*2a3e0*/  @!P0 CALL.REL.NOINC `(.L_x_2) ;  /* 0x0000001000008944 */ /* 0x000fe20003c00000 */
[----:B------:R-:W-:Y:S05]  /*2a3f0*/  BRA `(.L_x_3) ;  /* 0xfffe571000007947 */ /* 0x000fea000383ffff */
.L_x_2:
[----:B-----5:R-:W2:Y:S04]  /*2a400*/  LDL.LU R2, [R1+0x290] ;  /* 0x0002900001027983 */ /* 0x020ea80000300800 */
[----:B--2---:R1:W-:Y:S04]  /*2a410*/  STL [R1+0xe8c], R2 ;  /* 0x000e8c0201007387 */ /* 0x0043e80000100800 */
[----:B-1----:R-:W2:Y:S04]  /*2a420*/  LDL.LU R2, [R1+0x2ac] ;  /* 0x0002ac0001027983 */ /* 0x002ea80000300800 */
        /* <DEDUP_REMOVED lines=33> */
[----:B------:R-:W2:Y:S01]  /*2a640*/  LDL.LU R29, [R1+0x2a4] ;  /* 0x0002a400011d7983 */ /* 0x000ea20000300800 */
[----:B-1----:R-:W-:-:S03]  /*2a650*/  IMAD.MOV.U32 R2, RZ, RZ, R5 ;  /* 0x000000ffff027224 */ /* 0x002fc600078e0005 */
        /* <DEDUP_REMOVED lines=33> */
[----:B------:R-:W2:Y:S04]  /*2a870*/  LDL.LU R0, [R1+0x2a0] ;  /* 0x0002a00001007983 */ /* 0x000ea80000300800 */
[----:B------:R-:W3:Y:S04]  /*2a880*/  LDL.LU R24, [R1+0x2b4] ;  /* 0x0002b40001187983 */ /* 0x000ee80000300800 */
[----:B------:R-:W3:Y:S04]  /*2a890*/  LDL.LU R25, [R1+0x2b0] ;  /* 0x0002b00001197983 */ /* 0x000ee80000300800 */
[----:B------:R-:W4:Y:S04]  /*2a8a0*/  LDL.LU R26, [R1+0x2d4] ;  /* 0x0002d400011a7983 */ /* 0x000f280000300800 */
[----:B------:R-:W4:Y:S01]  /*2a8b0*/  LDL.LU R27, [R1+0x2d0] ;  /* 0x0002d000011b7983 */ /* 0x000f220000300800 */
[----:B-1----:R-:W-:-:S03]  /*2a8c0*/  IMAD.MOV.U32 R29, RZ, RZ, R4 ;  /* 0x000000ffff1d7224 */ /* 0x002fc600078e0004 */
        /* <DEDUP_REMOVED lines=14> */
[----:B0-----:R-:W2:Y:S04]  /*2a9b0*/  LDL.LU R14, [R1+0x3a4] ;  /* 0x0003a400010e7983 */ /* 0x001ea80000300800 */
[----:B------:R-:W2:Y:S04]  /*2a9c0*/  LDL.LU R15, [R1+0x3a0] ;  /* 0x0003a000010f7983 */ /* 0x000ea80000300800 */
[----:B------:R0:W-:Y:S01]  /*2a9d0*/  STL [R1+0xcfc], R17 ;  /* 0x000cfc1101007387 */ /* 0x0001e20000100800 */
[----:B------:R-:W-:-:S03]  /*2a9e0*/  F2FP.PACK_AB R2, R29, R2 ;  /* 0x000000021d02723e */ /* 0x000fc600000000ff */
        /* <DEDUP_REMOVED lines=11> */
[----:B------:R-:W2:Y:S04]  /*2aaa0*/  LDL.LU R29, [R1+0xf14] ;  /* 0x000f1400011d7983 */ /* 0x000ea80000300800 */
[----:B------:R0:W-:Y:S04]  /*2aab0*/  STL [R1+0x19c], R2 ;  /* 0x00019c0201007387 */ /* 0x0001e80000100800 */
[----:B0-----:R-:W2:Y:S02]  /*2aac0*/  LDL.LU R2, [R1+0xf10] ;  /* 0x000f100001027983 */ /* 0x001ea40000300800 */
[----:B--2---:R-:W-:-:S02]  /*2aad0*/  F2FP.PACK_AB R2, R29, R2 ;  /* 0x000000021d02723e */ /* 0x004fc400000000ff */
        /* <DEDUP_REMOVED lines=62> */
[----:B0-----:R-:W2:Y:S01]  /*2aec0*/  LDL.LU R2, [R1+0xe90] ;  /* 0x000e900001027983 */ /* 0x001ea20000300800 */
[----:B------:R-:W-:Y:S02]  /*2aed0*/  F2FP.PACK_AB R20, R3, R20 ;  /* 0x000000140314723e */ /* 0x000fe400000000ff */
[----:B--2---:R-:W-:-:S02]  /*2aee0*/  F2FP.PACK_AB R28, R2, R28 ;  /* 0x0000001c021c723e */ /* 0x004fc400000000ff */
[----:B------:R-:W2:Y:S01]  /*2aef0*/  LDL.LU R2, [R1+0xe8c] ;  /* 0x000e8c0001027983 */ /* 0x000ea20000300800 */
[----:B------:R-:W-:-:S03]  /*2af00*/  F2FP.PACK_AB R16, R21, R16 ;  /* 0x000000101510723e */ /* 0x000fc600000000ff */
[----:B------:R-:W-:Y:S04]  /*2af10*/  STL [R1+0x158], R28 ;  /* 0x0001581c01007387 */ /* 0x000fe80000100800 */
[----:B------:R-:W-:Y:S04]  /*2af20*/  STL [R1+0x154], R20 ;  /* 0x0001541401007387 */ /* 0x000fe80000100800 */
[----:B------:R-:W-:Y:S01]  /*2af30*/  STL [R1+0x150], R16 ;  /* 0x0001501001007387 */ /* 0x000fe20000100800 */
[----:B--2---:R-:W-:Y:S02]  /*2af40*/  F2FP.PACK_AB R3, R17, R2 ;  /* 0x000000021103723e */ /* 0x004fe400000000ff */
[----:B------:R-:W-:-:S02]  /*2af50*/  F2FP.PACK_AB R2, R29, R0 ;  /* 0x000000001d02723e */ /* 0x000fc400000000ff */
[----:B---3--:R-:W-:Y:S01]  /*2af60*/  F2FP.PACK_AB R0, R24, R25 ;  /* 0x000000191800723e */ /* 0x008fe200000000ff */
[----:B------:R4:W-:Y:S04]  /*2af70*/  STL [R1+0x14c], R3 ;  /* 0x00014c0301007387 */ /* 0x0009e80000100800 */
[----:B------:R0:W-:Y:S01]  /*2af80*/  STL [R1+0x148], R2 ;  /* 0x0001480201007387 */ /* 0x0001e20000100800 */
[----:B----4-:R-:W-:-:S03]  /*2af90*/  F2FP.PACK_AB R3, R26, R27 ;  /* 0x0000001b1a03723e */ /* 0x010fc600000000ff */
[----:B------:R1:W-:Y:S01]  /*2afa0*/  STL [R1+0x144], R0 ;  /* 0x0001440001007387 */ /* 0x0003e20000100800 */
[----:B0-----:R-:W-:-:S03]  /*2afb0*/  F2FP.PACK_AB R2, R22, R23 ;  /* 0x000000171602723e */ /* 0x001fc600000000ff */
[----:B------:R0:W-:Y:S01]  /*2afc0*/  STL [R1+0x140], R3 ;  /* 0x0001400301007387 */ /* 0x0001e20000100800 */
[----:B-1----:R-:W-:-:S03]  /*2afd0*/  F2FP.PACK_AB R0, R18, R19 ;  /* 0x000000131200723e */ /* 0x002fc600000000ff */
[----:B------:R1:W-:Y:S01]  /*2afe0*/  STL [R1+0x13c], R2 ;  /* 0x00013c0201007387 */ /* 0x0003e20000100800 */
[----:B0-----:R-:W-:-:S03]  /*2aff0*/  F2FP.PACK_AB R3, R4, R5 ;  /* 0x000000050403723e */ /* 0x001fc600000000ff */
[----:B------:R0:W-:Y:S04]  /*2b000*/  STL [R1+0x138], R0 ;  /* 0x0001380001007387 */ /* 0x0001e80000100800 */
[----:B------:R2:W-:Y:S01]  /*2b010*/  STL [R1+0x134], R3 ;  /* 0x0001340301007387 */ /* 0x0005e20000100800 */
[----:B-1----:R-:W-:Y:S02]  /*2b020*/  F2FP.PACK_AB R2, R6, R7 ;  /* 0x000000070602723e */ /* 0x002fe400000000ff */
[----:B0-----:R-:W-:-:S03]  /*2b030*/  F2FP.PACK_AB R0, R8, R9 ;  /* 0x000000090800723e */ /* 0x001fc600000000ff */
[----:B------:R0:W-:Y:S01]  /*2b040*/  STL [R1+0x130], R2 ;  /* 0x0001300201007387 */ /* 0x0001e20000100800 */
[----:B--2---:R-:W-:-:S03]  /*2b050*/  F2FP.PACK_AB R3, R10, R11 ;  /* 0x0000000b0a03723e */ /* 0x004fc600000000ff */
[----:B------:R1:W-:Y:S04]  /*2b060*/  STL [R1+0x12c], R0 ;  /* 0x00012c0001007387 */ /* 0x0003e80000100800 */
[----:B------:R-:W-:Y:S04]  /*2b070*/  STL [R1+0x128], R3 ;  /* 0x0001280301007387 */ /* 0x000fe80000100800 */
[----:B------:R-:W2:Y:S01]  /*2b080*/  LDL.LU R28, [R1+0x498] ;  /* 0x00049800011c7983 */ /* 0x000ea20000300800 */
[----:B0-----:R-:W-:Y:S02]  /*2b090*/  F2FP.PACK_AB R2, R12, R13 ;  /* 0x0000000d0c02723e */ /* 0x001fe400000000ff */
[----:B-1----:R-:W-:-:S03]  /*2b0a0*/  F2FP.PACK_AB R0, R14, R15 ;  /* 0x0000000f0e00723e */ /* 0x002fc600000000ff */
[----:B------:R-:W-:Y:S04]  /*2b0b0*/  STL [R1+0x124], R2 ;  /* 0x0001240201007387 */ /* 0x000fe80000100800 */
[----:B--2---:R0:W-:Y:S04]  /*2b0c0*/  STL [R1+0xe04], R28 ;  /* 0x000e041c01007387 */ /* 0x0041e80000100800 */
[----:B------:R-:W-:Y:S04]  /*2b0d0*/  STL [R1+0x120], R0 ;  /* 0x0001200001007387 */ /* 0x000fe80000100800 */
[----:B0-----:R-:W2:Y:S04]  /*2b0e0*/  LDL.LU R28, [R1+0x338] ;  /* 0x00033800011c7983 */ /* 0x001ea80000300800 */
[----:B--2---:R0:W-:Y:S04]  /*2b0f0*/  STL [R1+0xe0c], R28 ;  /* 0x000e0c1c01007387 */ /* 0x0041e80000100800 */
        /* <DEDUP_REMOVED lines=31> */
[----:B------:R-:W3:Y:S04]  /*2b2f0*/  LDL.LU R3, [R1+0x4ac] ;  /* 0x0004ac0001037983 */ /* 0x000ee80000300800 */
[----:B---3--:R0:W-:Y:S04]  /*2b300*/  STL [R1+0xe00], R3 ;  /* 0x000e000301007387 */ /* 0x0081e80000100800 */
[----:B0-----:R-:W3:Y:S04]  /*2b310*/  LDL.LU R3, [R1+0x49c] ;  /* 0x00049c0001037983 */ /* 0x001ee80000300800 */
        /* <DEDUP_REMOVED lines=33> */
[----:B0-----:R-:W2:Y:S04]  /*2b530*/  LDL.LU R3, [R1+0x3bc] ;  /* 0x0003bc0001037983 */ /* 0x001ea80000300800 */
[----:B------:R-:W3:Y:S04]  /*2b540*/  LDL.LU R20, [R1+0x4a8] ;  /* 0x0004a80001147983 */ /* 0x000ee80000300800 */
[----:B------:R-:W4:Y:S04]  /*2b550*/  LDL.LU R21, [R1+0x4bc] ;  /* 0x0004bc0001157983 */ /* 0x000f280000300800 */
        /* <DEDUP_REMOVED lines=25> */
[----:B--2---:R-:W-:-:S03]  /*2b6f0*/  F2FP.PACK_AB R28, R3, R28 ;  /* 0x0000001c031c723e */ /* 0x004fc600000000ff */
        /* <DEDUP_REMOVED lines=68> */
[----:B------:R-:W3:Y:S01]  /*2bb40*/  LDL.LU R3, [R1+0xe00] ;  /* 0x000e000001037983 */ /* 0x000ee20000300800 */
[----:B----4-:R-:W-:-:S03]  /*2bb50*/  F2FP.PACK_AB R16, R21, R16 ;  /* 0x000000101510723e */ /* 0x010fc600000000ff */
[----:B------:R-:W-:Y:S01]  /*2bb60*/  STL [R1+0xd8], R28 ;  /* 0x0000d81c01007387 */ /* 0x000fe20000100800 */
[----:B---3--:R-:W-:Y:S02]  /*2bb70*/  F2FP.PACK_AB R20, R3, R20 ;  /* 0x000000140314723e */ /* 0x008fe400000000ff */
[----:B------:R-:W-:Y:S02]  /*2bb80*/  F2FP.PACK_AB R3, R17, R2 ;  /* 0x000000021103723e */ /* 0x000fe400000000ff */
[----:B------:R-:W-:Y:S01]  /*2bb90*/  F2FP.PACK_AB R2, R29, R0 ;  /* 0x000000001d02723e */ /* 0x000fe200000000ff */
[----:B------:R-:W-:Y:S01]  /*2bba0*/  STL [R1+0xd4], R20 ;  /* 0x0000d41401007387 */ /* 0x000fe20000100800 */
[----:B------:R-:W-:-:S03]  /*2bbb0*/  F2FP.PACK_AB R0, R24, R25 ;  /* 0x000000191800723e */ /* 0x000fc600000000ff */
[----:B------:R-:W-:Y:S04]  /*2bbc0*/  STL [R1+0xd0], R16 ;  /* 0x0000d01001007387 */ /* 0x000fe80000100800 */
[----:B------:R0:W-:Y:S04]  /*2bbd0*/  STL [R1+0xcc], R3 ;  /* 0x0000cc0301007387 */ /* 0x0001e80000100800 */
[----:B------:R1:W-:Y:S01]  /*2bbe0*/  STL [R1+0xc8], R2 ;  /* 0x0000c80201007387 */ /* 0x0003e20000100800 */
[----:B0-----:R-:W-:-:S03]  /*2bbf0*/  F2FP.PACK_AB R3, R26, R27 ;  /* 0x0000001b1a03723e */ /* 0x001fc600000000ff */
[----:B------:R0:W-:Y:S01]  /*2bc00*/  STL [R1+0xc4], R0 ;  /* 0x0000c40001007387 */ /* 0x0001e20000100800 */
[----:B-1----:R-:W-:-:S03]  /*2bc10*/  F2FP.PACK_AB R2, R22, R23 ;  /* 0x000000171602723e */ /* 0x002fc600000000ff */
[----:B------:R1:W-:Y:S01]  /*2bc20*/  STL [R1+0xc0], R3 ;  /* 0x0000c00301007387 */ /* 0x0003e20000100800 */
[----:B0-----:R-:W-:-:S03]  /*2bc30*/  F2FP.PACK_AB R0, R18, R19 ;  /* 0x000000131200723e */ /* 0x001fc600000000ff */
[----:B------:R0:W-:Y:S01]  /*2bc40*/  STL [R1+0xbc], R2 ;  /* 0x0000bc0201007387 */ /* 0x0001e20000100800 */
[----:B-1----:R-:W-:-:S03]  /*2bc50*/  F2FP.PACK_AB R3, R4, R5 ;  /* 0x000000050403723e */ /* 0x002fc600000000ff */
[----:B------:R1:W-:Y:S04]  /*2bc60*/  STL [R1+0xb8], R0 ;  /* 0x0000b80001007387 */ /* 0x0003e80000100800 */
[----:B------:R2:W-:Y:S01]  /*2bc70*/  STL [R1+0xb4], R3 ;  /* 0x0000b40301007387 */ /* 0x0005e20000100800 */
[----:B0-----:R-:W-:Y:S02]  /*2bc80*/  F2FP.PACK_AB R2, R6, R7 ;  /* 0x000000070602723e */ /* 0x001fe400000000ff */
[----:B-1----:R-:W-:-:S03]  /*2bc90*/  F2FP.PACK_AB R0, R8, R9 ;  /* 0x000000090800723e */ /* 0x002fc600000000ff */
        /* <DEDUP_REMOVED lines=243> */
[----:B---3--:R0:W-:Y:S04]  /*2cbd0*/  STL [R1+0xd2c], R5 ;  /* 0x000d2c0501007387 */ /* 0x0081e80000100800 */
[----:B0-----:R-:W3:Y:S04]  /*2cbe0*/  LDL.LU R5, [R1+0x59c] ;  /* 0x00059c0001057983 */ /* 0x001ee80000300800 */
[----:B------:R-:W4:Y:S04]  /*2cbf0*/  LDL.LU R4, [R1+0x5b8] ;  /* 0x0005b80001047983 */ /* 0x000f280000300800 */
[----:B----4-:R0:W-:Y:S04]  /*2cc00*/  STL [R1+0xd28], R4 ;  /* 0x000d280401007387 */ /* 0x0101e80000100800 */
[----:B0-----:R-:W4:Y:S04]  /*2cc10*/  LDL.LU R4, [R1+0x5ac] ;  /* 0x0005ac0001047983 */ /* 0x001f280000300800 */
[----:B------:R-:W2:Y:S04]  /*2cc20*/  LDL.LU R11, [R1+0x580] ;  /* 0x00058000010b7983 */ /* 0x000ea80000300800 */
[----:B--2---:R0:W-:Y:S04]  /*2cc30*/  STL [R1+0xd24], R11 ;  /* 0x000d240b01007387 */ /* 0x0041e80000100800 */
[----:B0-----:R-:W2:Y:S04]  /*2cc40*/  LDL.LU R11, [R1+0x5bc] ;  /* 0x0005bc00010b7983 */ /* 0x001ea80000300800 */
        /* <DEDUP_REMOVED lines=28> */
[----:B------:R-:W2:Y:S04]  /*2ce10*/  LDL.LU R16, [R1+0x5e4] ;  /* 0x0005e40001107983 */ /* 0x000ea80000300800 */
[----:B------:R-:W2:Y:S01]  /*2ce20*/  LDL.LU R21, [R1+0x60c] ;  /* 0x00060c0001157983 */ /* 0x000ea20000300800 */
[----:B------:R-:W-:-:S03]  /*2ce30*/  F2FP.PACK_AB R7, R6, R7 ;  /* 0x000000070607723e */ /* 0x000fc600000000ff */
[----:B--2---:R0:W-:Y:S04]  /*2ce40*/  STL [R1+0xcf4], R21 ;  /* 0x000cf41501007387 */ /* 0x0041e80000100800 */
[----:B0-----:R-:W2:Y:S04]  /*2ce50*/  LDL.LU R21, [R1+0x5f4] ;  /* 0x0005f40001157983 */ /* 0x001ea80000300800 */
        /* <DEDUP_REMOVED lines=41> */
[----:B------:R0:W-:Y:S04]  /*2d0f0*/  STL [R1], R7 ;  /* 0x0000000701007387 */ /* 0x0001e80000100800 */
[----:B0-----:R-:W2:Y:S02]  /*2d100*/  LDL.LU R7, [R1+0xd34] ;  /* 0x000d340001077983 */ /* 0x001ea40000300800 */
[----:B--2---:R-:W-:-:S02]  /*2d110*/  F2FP.PACK_AB R7, R6, R7 ;  /* 0x000000070607723e */ /* 0x004fc400000000ff */
[----:B------:R-:W3:Y:S02]  /*2d120*/  LDL.LU R6, [R1+0xd30] ;  /* 0x000d300001067983 */ /* 0x000ee40000300800 */
[----:B---3--:R-:W-:Y:S02]  /*2d130*/  F2FP.PACK_AB R6, R5, R6 ;  /* 0x000000060506723e */ /* 0x008fe400000000ff */
[----:B------:R-:W4:Y:S02]  /*2d140*/  LDL.LU R5, [R1+0xd2c] ;  /* 0x000d2c0001057983 */ /* 0x000f240000300800 */
[----:B----4-:R-:W-:Y:S02]  /*2d150*/  F2FP.PACK_AB R5, R4, R5 ;  /* 0x000000050405723e */ /* 0x010fe400000000ff */
[----:B------:R-:W2:Y:S02]  /*2d160*/  LDL.LU R4, [R1+0xd28] ;  /* 0x000d280001047983 */ /* 0x000ea40000300800 */
[----:B--2---:R-:W-:-:S02]  /*2d170*/  F2FP.PACK_AB R4, R11, R4 ;  /* 0x000000040b04723e */ /* 0x004fc400000000ff */
[----:B------:R-:W2:Y:S02]  /*2d180*/  LDL.LU R11, [R1+0xd24] ;  /* 0x000d2400010b7983 */ /* 0x000ea40000300800 */
[----:B--2---:R-:W-:Y:S02]  /*2d190*/  F2FP.PACK_AB R11, R10, R11 ;  /* 0x0000000b0a0b723e */ /* 0x004fe400000000ff */
[----:B------:R-:W2:Y:S02]  /*2d1a0*/  LDL.LU R10, [R1+0xd20] ;  /* 0x000d2000010a7983 */ /* 0x000ea40000300800 */
[----:B--2---:R-:W-:Y:S02]  /*2d1b0*/  F2FP.PACK_AB R10, R9, R10 ;  /* 0x0000000a090a723e */ /* 0x004fe400000000ff */
        /* <DEDUP_REMOVED lines=20> */
[----:B------:R-:W2:Y:S01]  /*2d300*/  LDL.LU R21, [R1+0xcf4] ;  /* 0x000cf40001157983 */ /* 0x000ea20000300800 */
[----:B------:R-:W-:Y:S02]  /*2d310*/  F2FP.PACK_AB R22, R20, R22 ;  /* 0x000000161416723e */ /* 0x000fe400000000ff */
[----:B--2---:R-:W-:Y:S02]  /*2d320*/  F2FP.PACK_AB R23, R21, R23 ;  /* 0x000000171517723e */ /* 0x004fe400000000ff */
[----:B------:R-:W2:Y:S04]  /*2d330*/  LDL.LU R21, [R1+0xcf0] ;  /* 0x000cf00001157983 */ /* 0x000ea80000300800 */
[----:B------:R-:W3:Y:S01]  /*2d340*/  LDL.LU R20, [R1+0xcec] ;  /* 0x000cec0001147983 */ /* 0x000ee20000300800 */
[----:B--2---:R-:W-:-:S03]  /*2d350*/  F2FP.PACK_AB R21, R3, R21 ;  /* 0x000000150315723e */ /* 0x004fc600000000ff */
[----:B------:R-:W2:Y:S01]  /*2d360*/  LDL.LU R3, [R1+0xce8] ;  /* 0x000ce80001037983 */ /* 0x000ea20000300800 */
[----:B---3--:R-:W-:-:S03]  /*2d370*/  F2FP.PACK_AB R20, R28, R20 ;  /* 0x000000141c14723e */ /* 0x008fc600000000ff */
[----:B------:R0:W5:Y:S01]  /*2d380*/  LDL.LU R28, [R1+0xce4] ;  /* 0x000ce400011c7983 */ /* 0x0001620000300800 */
[----:B------:R-:W-:Y:S02]  /*2d390*/  F2FP.PACK_AB R27, R2, R27 ;  /* 0x0000001b021b723e */ /* 0x000fe400000000ff */
[----:B------:R-:W-:Y:S02]  /*2d3a0*/  F2FP.PACK_AB R26, R29, R26 ;  /* 0x0000001a1d1a723e */ /* 0x000fe400000000ff */
[----:B------:R-:W-:Y:S02]  /*2d3b0*/  F2FP.PACK_AB R25, R0, R25 ;  /* 0x000000190019723e */ /* 0x000fe400000000ff */
[----:B--2---:R-:W-:Y:S02]  /*2d3c0*/  F2FP.PACK_AB R24, R24, R3 ;  /* 0x000000031818723e */ /* 0x004fe400000000ff */
.L_x_1:
[----:B0-----:R-:W2:Y:S04]  /*2d3d0*/  LDL.LU R0, [R1+0xce0] ;  /* 0x000ce00001007983 */ /* 0x001ea80000300800 */
[----:B------:R-:W3:Y:S04]  /*2d3e0*/  LDL R2, [R1+0xcdc] ;  /* 0x000cdc0001027983 */ /* 0x000ee80000100800 */
[----:B------:R-:W0:Y:S04]  /*2d3f0*/  S2R R3, SR_TID.X ;  /* 0x0000000000037919 */ /* 0x000e280000002100 */
[----:B------:R1:W-:Y:S01]  /*2d400*/  STL [R1+0xe48], R7 ;  /* 0x000e480701007387 */ /* 0x0003e20000100800 */
[----:B0-----:R-:W-:-:S03]  /*2d410*/  IMAD.SHL.U32 R29, R3, 0x4, RZ ;  /* 0x00000004031d7824 */ /* 0x001fc600078e00ff */
[----:B------:R-:W-:Y:S01]  /*2d420*/  BAR.SYNC.DEFER_BLOCKING 0x0 ;  /* 0x0000000000007b1d */ /* 0x000fe20000010000 */
[----:B--2---:R-:W-:Y:S02]  /*2d430*/  LOP3.LUT R0, R0, 0x60, RZ, 0xc0, !PT ;  /* 0x0000006000007812 */ /* 0x004fe400078ec0ff */
[----:B---3--:R-:W-:Y:S02]  /*2d440*/  ISETP.GE.AND P0, PT, R2, c[0x0][0x178], PT ;  /* 0x00005e0002007a0c */ /* 0x008fe40003f06270 */
[----:B-----5:R-:W-:Y:S02]  /*2d450*/  IADD3 R2, R28, 0x1, RZ ;  /* 0x000000011c027810 */ /* 0x020fe40007ffe0ff */
[----:B------:R-:W-:Y:S02]  /*2d460*/  LOP3.LUT R29, R0, 0x70, R29, 0x78, !PT ;  /* 0x00000070001d7812 */ /* 0x000fe400078e781d */
[----:B------:R-:W-:Y:S01]  /*2d470*/  ISETP.LT.AND P4, PT, R2, c[0x0][0x17c], !P0 ;  /* 0x00005f0002007a0c */ /* 0x000fe20004781270 */
[C---:B------:R-:W-:Y:S01]  /*2d480*/  IMAD.SHL.U32 R2, R3.reuse, 0x400, RZ ;  /* 0x0000040003027824 */ /* 0x040fe200078e00ff */
[----:B------:R-:W-:Y:S01]  /*2d490*/  IADD3 R0, R28, 0x2, RZ ;  /* 0x000000021c007810 */ /* 0x000fe20007ffe0ff */
[----:B------:R-:W-:-:S03]  /*2d4a0*/  IMAD.SHL.U32 R3, R3, 0x40, RZ ;  /* 0x0000004003037824 */ /* 0x000fc600078e00ff */
[----:B------:R-:W-:Y:S02]  /*2d4b0*/  ISETP.LT.AND P3, PT, R0, c[0x0][0x17c], !P0 ;  /* 0x00005f0000007a0c */ /* 0x000fe40004761270 */
[----:B-1----:R-:W-:Y:S02]  /*2d4c0*/  LOP3.LUT R7, R2, 0x6000, RZ, 0xc0, !PT ;  /* 0x0000600002077812 */ /* 0x002fe400078ec0ff */
[----:B------:R-:W-:Y:S02]  /*2d4d0*/  LOP3.LUT R0, R3, 0x1800, RZ, 0xc0, !PT ;  /* 0x0000180003007812 */ /* 0x000fe400078ec0ff */
[C---:B------:R-:W-:Y:S02]  /*2d4e0*/  IADD3 R2, R28.reuse, 0x3, RZ ;  /* 0x000000031c027810 */ /* 0x040fe40007ffe0ff */
[----:B------:R-:W-:Y:S02]  /*2d4f0*/  IADD3 R0, R29, R7, R0 ;  /* 0x000000071d007210 */ /* 0x000fe40007ffe000 */
[----:B------:R-:W2:Y:S01]  /*2d500*/  LDL.LU R7, [R1+0xe48] ;  /* 0x000e480001077983 */ /* 0x000ea20000300800 */
[----:B------:R-:W-:-:S03]  /*2d510*/  IADD3 R3, R28, 0x4, RZ ;  /* 0x000000041c037810 */ /* 0x000fc60007ffe0ff */
[----:B------:R-:W-:Y:S04]  /*2d520*/  STL [R1+0xd04], R27 ;  /* 0x000d041b01007387 */ /* 0x000fe80000100800 */
[----:B------:R0:W-:Y:S04]  /*2d530*/  STS.128 [R0], R24 ;  /* 0x0000001800007388 */ /* 0x0001e80000000c00 */
[----:B------:R1:W-:Y:S04]  /*2d540*/  STL [R1+0xe00], R26 ;  /* 0x000e001a01007387 */ /* 0x0003e80000100800 */
[----:B0-----:R-:W3:Y:S04]  /*2d550*/  LDL.LU R24, [R1+0x40] ;  /* 0x0000400001187983 */ /* 0x001ee80000300800 */
[----:B------:R-:W3:Y:S04]  /*2d560*/  LDL.LU R25, [R1+0x44] ;  /* 0x0000440001197983 */ /* 0x000ee80000300800 */
[----:B-1----:R-:W4:Y:S04]  /*2d570*/  LDL.LU R26, [R1+0x48] ;  /* 0x00004800011a7983 */ /* 0x002f280000300800 */
[----:B------:R-:W4:Y:S04]  /*2d580*/  LDL.LU R27, [R1+0x4c] ;  /* 0x00004c00011b7983 */ /* 0x000f280000300800 */
[----:B----4-:R-:W-:Y:S04]  /*2d590*/  STL.64 [R1+0xe10], R26 ;  /* 0x000e101a01007387 */ /* 0x010fe80000100a00 */
[----:B---3--:R0:W-:Y:S04]  /*2d5a0*/  STL.64 [R1+0xe08], R24 ;  /* 0x000e081801007387 */ /* 0x0081e80000100a00 */
[----:B0-----:R-:W3:Y:S04]  /*2d5b0*/  LDL.LU R24, [R1+0x30] ;  /* 0x0000300001187983 */ /* 0x001ee80000300800 */
[----:B------:R-:W3:Y:S04]  /*2d5c0*/  LDL.LU R25, [R1+0x34] ;  /* 0x0000340001197983 */ /* 0x000ee80000300800 */
[----:B------:R-:W4:Y:S04]  /*2d5d0*/  LDL.LU R26, [R1+0x38] ;  /* 0x00003800011a7983 */ /* 0x000f280000300800 */
        /* <DEDUP_REMOVED lines=13> */
[----:B------:R-:W-:Y:S04]  /*2d6b0*/  STS.128 [R0+0x80], R20 ;  /* 0x0000801400007388 */ /* 0x000fe80000000c00 */
[----:B------:R-:W-:Y:S04]  /*2d6c0*/  STS.128 [R0+0x100], R16 ;  /* 0x0001001000007388 */ /* 0x000fe80000000c00 */
[----:B----4-:R-:W-:Y:S04]  /*2d6d0*/  STL.64 [R1+0xe40], R26 ;  /* 0x000e401a01007387 */ /* 0x010fe80000100a00 */
[----:B---3--:R0:W-:Y:S04]  /*2d6e0*/  STL.64 [R1+0xe38], R24 ;  /* 0x000e381801007387 */ /* 0x0081e80000100a00 */
[----:B0-----:R-:W3:Y:S04]  /*2d6f0*/  LDL.LU R24, [R1] ;  /* 0x0000000001187983 */ /* 0x001ee80000300800 */
[----:B------:R-:W3:Y:S04]  /*2d700*/  LDL.LU R25, [R1+0x4] ;  /* 0x0000040001197983 */ /* 0x000ee80000300800 */
[----:B------:R-:W3:Y:S04]  /*2d710*/  LDL.LU R26, [R1+0x8] ;  /* 0x00000800011a7983 */ /* 0x000ee80000300800 */
[----:B------:R-:W3:Y:S04]  /*2d720*/  LDL.LU R27, [R1+0xc] ;  /* 0x00000c00011b7983 */ /* 0x000ee80000300800 */
[----:B------:R-:W4:Y:S04]  /*2d730*/  LDL.LU R20, [R1+0x90] ;  /* 0x0000900001147983 */ /* 0x000f280000300800 */
[----:B------:R-:W4:Y:S04]  /*2d740*/  LDL.LU R21, [R1+0x94] ;  /* 0x0000940001157983 */ /* 0x000f280000300800 */
[----:B------:R-:W4:Y:S04]  /*2d750*/  LDL.LU R22, [R1+0x98] ;  /* 0x0000980001167983 */ /* 0x000f280000300800 */
[----:B------:R-:W4:Y:S04]  /*2d760*/  LDL.LU R23, [R1+0x9c] ;  /* 0x00009c0001177983 */ /* 0x000f280000300800 */
[----:B------:R-:W4:Y:S04]  /*2d770*/  LDL.LU R16, [R1+0x80] ;  /* 0x0000800001107983 */ /* 0x000f280000300800 */
[----:B------:R-:W4:Y:S04]  /*2d780*/  LDL.LU R17, [R1+0x84] ;  /* 0x0000840001117983 */ /* 0x000f280000300800 */
[----:B------:R-:W4:Y:S04]  /*2d790*/  LDL.LU R18, [R1+0x88] ;  /* 0x0000880001127983 */ /* 0x000f280000300800 */
[----:B------:R-:W4:Y:S04]  /*2d7a0*/  LDL.LU R19, [R1+0x8c] ;  /* 0x00008c0001137983 */ /* 0x000f280000300800 */
[----:B------:R0:W-:Y:S04]  /*2d7b0*/  STS.128 [R0+0x180], R12 ;  /* 0x0001800c00007388 */ /* 0x0001e80000000c00 */
[----:B------:R1:W-:Y:S04]  /*2d7c0*/  STS.128 [R0+0x200], R8 ;  /* 0x0002000800007388 */ /* 0x0003e80000000c00 */
[----:B--2---:R2:W-:Y:S04]  /*2d7d0*/  STS.128 [R0+0x280], R4 ;  /* 0x0002800400007388 */ /* 0x0045e80000000c00 */
[----:B0-----:R-:W4:Y:S04]  /*2d7e0*/  LDL.LU R12, [R1+0x70] ;  /* 0x00007000010c7983 */ /* 0x001f280000300800 */
[----:B------:R-:W4:Y:S04]  /*2d7f0*/  LDL.LU R13, [R1+0x74] ;  /* 0x00007400010d7983 */ /* 0x000f280000300800 */
[----:B------:R-:W4:Y:S04]  /*2d800*/  LDL.LU R14, [R1+0x78] ;  /* 0x00007800010e7983 */ /* 0x000f280000300800 */
[----:B------:R-:W4:Y:S04]  /*2d810*/  LDL.LU R15, [R1+0x7c] ;  /* 0x00007c00010f7983 */ /* 0x000f280000300800 */
[----:B-1----:R-:W4:Y:S04]  /*2d820*/  LDL.LU R8, [R1+0x60] ;  /* 0x0000600001087983 */ /* 0x002f280000300800 */
[----:B------:R-:W4:Y:S04]  /*2d830*/  LDL.LU R9, [R1+0x64] ;  /* 0x0000640001097983 */ /* 0x000f280000300800 */
[----:B------:R-:W4:Y:S04]  /*2d840*/  LDL.LU R10, [R1+0x68] ;  /* 0x00006800010a7983 */ /* 0x000f280000300800 */
[----:B------:R-:W4:Y:S04]  /*2d850*/  LDL.LU R11, [R1+0x6c] ;  /* 0x00006c00010b7983 */ /* 0x000f280000300800 */
[----:B--2---:R-:W2:Y:S04]  /*2d860*/  LDL.LU R4, [R1+0x50] ;  /* 0x0000500001047983 */ /* 0x004ea80000300800 */
[----:B------:R-:W2:Y:S04]  /*2d870*/  LDL.LU R5, [R1+0x54] ;  /* 0x0000540001057983 */ /* 0x000ea80000300800 */
[----:B------:R-:W2:Y:S04]  /*2d880*/  LDL.LU R6, [R1+0x58] ;  /* 0x0000580001067983 */ /* 0x000ea80000300800 */
[----:B------:R-:W2:Y:S04]  /*2d890*/  LDL.LU R7, [R1+0x5c] ;  /* 0x00005c0001077983 */ /* 0x000ea80000300800 */
[----:B---3--:R0:W-:Y:S04]  /*2d8a0*/  STS.128 [R0+0x300], R24 ;  /* 0x0003001800007388 */ /* 0x0081e80000000c00 */
[----:B0-----:R-:W3:Y:S04]  /*2d8b0*/  LDL.LU.64 R26, [R1+0xe40] ;  /* 0x000e4000011a7983 */ /* 0x001ee80000300a00 */
[----:B------:R-:W3:Y:S04]  /*2d8c0*/  LDL.LU.64 R24, [R1+0xe38] ;  /* 0x000e380001187983 */ /* 0x000ee80000300a00 */
        /* <DEDUP_REMOVED lines=8> */
[----:B------:R-:W3:Y:S01]  /*2d950*/  LDL.LU.64 R24, [R1+0xe08] ;  /* 0x000e080001187983 */ /* 0x000ee20000300a00 */
[----:B------:R-:W-:-:S03]  /*2d960*/  ISETP.LT.AND P2, PT, R2, c[0x0][0x17c], !P0 ;  /* 0x00005f0002007a0c */ /* 0x000fc60004741270 */
[----:B------:R-:W0:Y:S04]  /*2d970*/  S2R R2, SR_TID.X ;  /* 0x0000000000027919 */ /* 0x000e280000002100 */
[----:B------:R-:W1:Y:S04]  /*2d980*/  S2R R29, SR_TID.X ;  /* 0x00000000001d7919 */ /* 0x000e680000002100 */
[----:B--2---:R-:W-:Y:S04]  /*2d990*/  STS.128 [R0+0x580], R4 ;  /* 0x0005800400007388 */ /* 0x004fe80000000c00 */
[----:B----4-:R-:W-:Y:S04]  /*2d9a0*/  STS.128 [R0+0x600], R8 ;  /* 0x0006000800007388 */ /* 0x010fe80000000c00 */
[----:B------:R-:W-:Y:S04]  /*2d9b0*/  STS.128 [R0+0x680], R12 ;  /* 0x0006800c00007388 */ /* 0x000fe80000000c00 */
[----:B------:R-:W-:Y:S04]  /*2d9c0*/  STS.128 [R0+0x700], R16 ;  /* 0x0007001000007388 */ /* 0x000fe80000000c00 */
[----:B------:R-:W-:Y:S01]  /*2d9d0*/  STS.128 [R0+0x780], R20 ;  /* 0x0007801400007388 */ /* 0x000fe20000000c00 */
[----:B0-----:R-:W-:Y:S01]  /*2d9e0*/  IMAD.SHL.U32 R2, R2, 0x1000, RZ ;  /* 0x0000100002027824 */ /* 0x001fe200078e00ff */
[----:B-1----:R-:W-:-:S04]  /*2d9f0*/  LOP3.LUT R29, R29, 0x7f, RZ, 0xc0, !PT ;  /* 0x0000007f1d1d7812 */ /* 0x002fc800078ec0ff */
[----:B------:R-:W-:-:S05]  /*2da00*/  LOP3.LUT R2, R2, 0x6000, RZ, 0xc0, !PT ;  /* 0x0000600002027812 */ /* 0x000fca00078ec0ff */
[----:B------:R-:W-:Y:S01]  /*2da10*/  IMAD R2, R29, 0x10, R2 ;  /* 0x000000101d027824 */ /* 0x000fe200078e0202 */
[----:B---3--:R0:W-:Y:S04]  /*2da20*/  STS.128 [R0+0x500], R24 ;  /* 0x0005001800007388 */ /* 0x0081e80000000c00 */
[----:B------:R-:W-:Y:S06]  /*2da30*/  BAR.SYNC.DEFER_BLOCKING 0x0 ;  /* 0x0000000000007b1d */ /* 0x000fec0000010000 */
[----:B0-----:R-:W2:Y:S04]  /*2da40*/  LDL.LU R26, [R1+0xe00] ;  /* 0x000e0000011a7983 */ /* 0x001ea80000300800 */
[----:B------:R-:W0:Y:S04]  /*2da50*/  LDS.128 R4, [R2] ;  /* 0x0000000002047984 */ /* 0x000e280000000c00 */
[----:B------:R-:W1:Y:S04]  /*2da60*/  LDS.128 R12, [R2+0x800] ;  /* 0x00080000020c7984 */ /* 0x000e680000000c00 */
[----:B------:R-:W3:Y:S04]  /*2da70*/  LDS.128 R8, [R2+0x1000] ;  /* 0x0010000002087984 */ /* 0x000ee80000000c00 */
[----:B0-----:R-:W-:Y:S01]  /*2da80*/  STL [R1+0x44], R5 ;  /* 0x0000440501007387 */ /* 0x001fe20000100800 */
[----:B------:R-:W-:-:S03]  /*2da90*/  IMAD.MOV.U32 R27, RZ, RZ, R4 ;  /* 0x000000ffff1b7224 */ /* 0x000fc600078e0004 */
[----:B------:R-:W-:Y:S04]  /*2daa0*/  STL.64 [R1+0x48], R6 ;  /* 0x0000480601007387 */ /* 0x000fe80000100a00 */
[----:B------:R-:W0:Y:S01]  /*2dab0*/  LDS.128 R4, [R2+0x1800] ;  /* 0x0018000002047984 */ /* 0x000e220000000c00 */
[C---:B------:R-:W-:Y:S02]  /*2dac0*/  LOP3.LUT R29, R2.reuse, 0x20, RZ, 0x3c, !PT ;  /* 0x00000020021d7812 */ /* 0x040fe400078e3cff */
[----:B------:R-:W-:Y:S02]  /*2dad0*/  ISETP.LT.AND P1, PT, R3, c[0x0][0x17c], !P0 ;  /* 0x00005f0003007a0c */ /* 0x000fe40004721270 */
[----:B------:R-:W-:Y:S01]  /*2dae0*/  LOP3.LUT R3, R2, 0x40, RZ, 0x3c, !PT ;  /* 0x0000004002037812 */ /* 0x000fe200078e3cff */
[----:B--2---:R-:W-:Y:S04]  /*2daf0*/  STL.64 [R1+0xd08], R26 ;  /* 0x000d081a01007387 */ /* 0x004fe80000100a00 */
[----:B-1----:R-:W-:Y:S04]  /*2db00*/  STL.64 [R1+0x80], R12 ;  /* 0x0000800c01007387 */ /* 0x002fe80000100a00 */
[----:B------:R-:W-:Y:S04]  /*2db10*/  STL.64 [R1+0x88], R14 ;  /* 0x0000880e01007387 */ /* 0x000fe80000100a00 */
[----:B------:R-:W-:Y:S04]  /*2db20*/  STL [R1+0xcf0], R2 ;  /* 0x000cf00201007387 */ /* 0x000fe80000100800 */
[----:B---3--:R-:W-:Y:S04]  /*2db30*/  STL.64 [R1+0x90], R8 ;  /* 0x0000900801007387 */ /* 0x008fe80000100a00 */
[----:B------:R-:W-:Y:S04]  /*2db40*/  STL.64 [R1+0x98], R10 ;  /* 0x0000980a01007387 */ /* 0x000fe80000100a00 */
[----:B------:R-:W1:Y:S04]  /*2db50*/  LDS.128 R12, [R29] ;  /* 0x000000001d0c7984 */ /* 0x000e680000000c00 */
[----:B0-----:R-:W-:Y:S04]  /*2db60*/  STL.64 [R1+0x70], R4 ;  /* 0x0000700401007387 */ /* 0x001fe80000100a00 */
[----:B------:R-:W-:Y:S04]  /*2db70*/  STL.64 [R1+0x78], R6 ;  /* 0x0000780601007387 */ /* 0x000fe80000100a00 */
[----:B------:R-:W0:Y:S04]  /*2db80*/  LDS.128 R4, [R29+0x1000] ;  /* 0x001000001d047984 */ /* 0x000e280000000c00 */
[----:B------:R-:W2:Y:S04]  /*2db90*/  LDS.128 R8, [R29+0x800] ;  /* 0x000800001d087984 */ /* 0x000ea80000000c00 */
[----:B-1----:R-:W-:Y:S04]  /*2dba0*/  STL.64 [R1+0x50], R12 ;  /* 0x0000500c01007387 */ /* 0x002fe80000100a00 */
[----:B------:R-:W-:Y:S04]  /*2dbb0*/  STL.64 [R1+0x58], R14 ;  /* 0x0000580e01007387 */ /* 0x000fe80000100a00 */
[----:B0-----:R-:W-:Y:S01]  /*2dbc0*/  STL.64 [R1+0x30], R4 ;  /* 0x0000300401007387 */ /* 0x001fe20000100a00 */
[----:B------:R-:W-:-:S03]  /*2dbd0*/  IMAD.MOV.U32 R2, RZ, RZ, R7 ;  /* 0x000000ffff027224 */ /* 0x000fc600078e0007 */
[----:B--2---:R-:W-:Y:S04]  /*2dbe0*/  STL.64 [R1+0x60], R8 ;  /* 0x0000600801007387 */ /* 0x004fe80000100a00 */
[----:B------:R-:W-:Y:S04]  /*2dbf0*/  STL.64 [R1+0x68], R10 ;  /* 0x0000680a01007387 */ /* 0x000fe80000100a00 */
[----:B------:R-:W-:Y:S04]  /*2dc00*/  STL [R1+0x38], R6 ;  /* 0x0000380601007387 */ /* 0x000fe80000100800 */
[----:B------:R-:W0:Y:S04]  /*2dc10*/  LDS.128 R4, [R29+0x1800] ;  /* 0x001800001d047984 */ /* 0x000e280000000c00 */
[----:B------:R-:W-:Y:S04]  /*2dc20*/  STL [R1+0xcf4], R2 ;  /* 0x000cf40201007387 */ /* 0x000fe80000100800 */
[----:B------:R-:W-:Y:S04]  /*2dc30*/  STL [R1+0xcf8], R29 ;  /* 0x000cf81d01007387 */ /* 0x000fe80000100800 */
[----:B------:R-:W-:Y:S04]  /*2dc40*/  LDS.128 R8, [R3] ;  /* 0x0000000003087984 */ /* 0x000fe80000000c00 */
[----:B0-----:R-:W-:Y:S04]  /*2dc50*/  STL.64 [R1+0x20], R4 ;  /* 0x0000200401007387 */ /* 0x001fe80000100a00 */
[----:B------:R-:W-:Y:S04]  /*2dc60*/  STL.64 [R1+0x28], R6 ;  /* 0x0000280601007387 */ /* 0x000fe80000100a00 */
[----:B------:R-:W0:Y:S04]  /*2dc70*/  LDS.128 R4, [R3+0x800] ;  /* 0x0008000003047984 */ /* 0x000e280000000c00 */
[----:B0-----:R-:W-:Y:S01]  /*2dc80*/  STL.64 [R1], R4 ;  /* 0x0000000401007387 */ /* 0x001fe20000100a00 */
[----:B------:R-:W-:-:S03]  /*2dc90*/  IMAD.MOV.U32 R2, RZ, RZ, R7 ;  /* 0x000000ffff027224 */ /* 0x000fc600078e0007 */
[----:B------:R-:W-:Y:S04]  /*2dca0*/  STL.64 [R1+0x10], R8 ;  /* 0x0000100801007387 */ /* 0x000fe80000100a00 */
[----:B------:R-:W-:Y:S04]  /*2dcb0*/  STL.64 [R1+0x18], R10 ;  /* 0x0000180a01007387 */ /* 0x000fe80000100a00 */
[----:B------:R-:W0:Y:S04]  /*2dcc0*/  LDS.128 R8, [R3+0x1000] ;  /* 0x0010000003087984 */ /* 0x000e280000000c00 */
[----:B------:R-:W-:Y:S04]  /*2dcd0*/  STL [R1+0x8], R6 ;  /* 0x0000080601007387 */ /* 0x000fe80000100800 */
[----:B------:R-:W1:Y:S04]  /*2dce0*/  LDS.128 R4, [R3+0x1800] ;  /* 0x0018000003047984 */ /* 0x000e680000000c00 */
[----:B------:R-:W-:Y:S04]  /*2dcf0*/  STL [R1+0xcfc], R2 ;  /* 0x000cfc0201007387 */ /* 0x000fe80000100800 */
[----:B0-----:R-:W-:Y:S04]  /*2dd00*/  STL [R1+0xd00], R11 ;  /* 0x000d000b01007387 */ /* 0x001fe80000100800 */
[----:B------:R-:W2:Y:S04]  /*2dd10*/  LDL.LU R24, [R1+0x190] ;  /* 0x0001900001187983 */ /* 0x000ea80000300800 */
[----:B-1----:R-:W-:Y:S04]  /*2dd20*/  STL.64 [R1+0x1a0], R4 ;  /* 0x0001a00401007387 */ /* 0x002fe80000100a00 */
[----:B------:R-:W-:Y:S04]  /*2dd30*/  STL.64 [R1+0x1a8], R6 ;  /* 0x0001a80601007387 */ /* 0x000fe80000100a00 */
[----:B------:R-:W2:Y:S04]  /*2dd40*/  LDL.LU R25, [R1+0x194] ;  /* 0x0001940001197983 */ /* 0x000ea80000300800 */
[----:B------:R-:W3:Y:S04]  /*2dd50*/  LDL.LU R26, [R1+0x198] ;  /* 0x00019800011a7983 */ /* 0x000ee80000300800 */
[----:B------:R-:W3:Y:S04]  /*2dd60*/  LDL.LU R27, [R1+0x19c] ;  /* 0x00019c00011b7983 */ /* 0x000ee80000300800 */
[----:B---3--:R-:W-:Y:S04]  /*2dd70*/  STL.64 [R1+0xd18], R26 ;  /* 0x000d181a01007387 */ /* 0x008fe80000100a00 */
[----:B--2---:R0:W-:Y:S04]  /*2dd80*/  STL.64 [R1+0xd10], R24 ;  /* 0x000d101801007387 */ /* 0x0041e80000100a00 */
[----:B0-----:R-:W2:Y:S04]  /*2dd90*/  LDL.LU R24, [R1+0x180] ;  /* 0x0001800001187983 */ /* 0x001ea80000300800 */
        /* <DEDUP_REMOVED lines=15> */
[----:B------:R-:W4:Y:S04]  /*2de90*/  LDL.LU R20, [R1+0x130] ;  /* 0x0001300001147983 */ /* 0x000f280000300800 */
[----:B------:R-:W4:Y:S04]  /*2dea0*/  LDL.LU R21, [R1+0x134] ;  /* 0x0001340001157983 */ /* 0x000f280000300800 */
[----:B------:R-:W2:Y:S04]  /*2deb0*/  LDL.LU R22, [R1+0x138] ;  /* 0x0001380001167983 */ /* 0x000ea80000300800 */
[----:B------:R-:W2:Y:S04]  /*2dec0*/  LDL.LU R23, [R1+0x13c] ;  /* 0x00013c0001177983 */ /* 0x000ea80000300800 */
[----:B--2---:R-:W-:Y:S04]  /*2ded0*/  STL.64 [R1+0xd68], R22 ;  /* 0x000d681601007387 */ /* 0x004fe80000100a00 */
[----:B----4-:R0:W-:Y:S04]  /*2dee0*/  STL.64 [R1+0xd60], R20 ;  /* 0x000d601401007387 */ /* 0x0101e80000100a00 */
[----:B0-----:R-:W2:Y:S04]  /*2def0*/  LDL.LU R20, [R1+0x120] ;  /* 0x0001200001147983 */ /* 0x001ea80000300800 */
[----:B------:R-:W2:Y:S04]  /*2df00*/  LDL.LU R21, [R1+0x124] ;  /* 0x0001240001157983 */ /* 0x000ea80000300800 */
[----:B------:R-:W4:Y:S04]  /*2df10*/  LDL.LU R22, [R1+0x128] ;  /* 0x0001280001167983 */ /* 0x000f280000300800 */
[----:B------:R-:W4:Y:S04]  /*2df20*/  LDL.LU R23, [R1+0x12c] ;  /* 0x00012c0001177983 */ /* 0x000f280000300800 */
[----:B------:R-:W2:Y:S04]  /*2df30*/  LDL.LU R3, [R1+0xcdc] ;  /* 0x000cdc0001037983 */ /* 0x000ea80000300800 */
[----:B----4-:R-:W-:Y:S04]  /*2df40*/  STL.64 [R1+0xd78], R22 ;  /* 0x000d781601007387 */ /* 0x010fe80000100a00 */
[----:B--2---:R0:W-:Y:S04]  /*2df50*/  STL.64 [R1+0xd70], R20 ;  /* 0x000d701401007387 */ /* 0x0041e80000100a00 */
[----:B0-----:R-:W2:Y:S04]  /*2df60*/  LDL.LU R20, [R1+0x110] ;  /* 0x0001100001147983 */ /* 0x001ea80000300800 */
[----:B------:R-:W2:Y:S04]  /*2df70*/  LDL.LU R21, [R1+0x114] ;  /* 0x0001140001157983 */ /* 0x000ea80000300800 */
[----:B------:R-:W4:Y:S04]  /*2df80*/  LDL.LU R22, [R1+0x118] ;  /* 0x0001180001167983 */ /* 0x000f280000300800 */
[----:B------:R-:W4:Y:S04]  /*2df90*/  LDL.LU R23, [R1+0x11c] ;  /* 0x00011c0001177983 */ /* 0x000f280000300800 */
        /* <DEDUP_REMOVED lines=42> */
[----:B------:R-:W0:Y:S02]  /*2e240*/  S2R R18, SR_TID.X ;  /* 0x0000000000127919 */ /* 0x000e240000002100 */
[C---:B0-----:R-:W-:Y:S01]  /*2e250*/  IMAD.SHL.U32 R19, R18.reuse, 0x1000, RZ ;  /* 0x0000100012137824 */ /* 0x041fe200078e00ff */
[----:B------:R-:W-:-:S04]  /*2e260*/  LOP3.LUT R2, R18, 0x7f, RZ, 0xc0, !PT ;  /* 0x0000007f12027812 */ /* 0x000fc800078ec0ff */
[----:B------:R-:W-:Y:S01]  /*2e270*/  LOP3.LUT R19, R19, 0x6000, RZ, 0xc0, !PT ;  /* 0x0000600013137812 */ /* 0x000fe200078ec0ff */
[----:B----4-:R-:W-:Y:S04]  /*2e280*/  STL.64 [R1+0xdf8], R22 ;  /* 0x000df81601007387 */ /* 0x010fe80000100a00 */
[----:B--2---:R-:W-:Y:S04]  /*2e290*/  STL.64 [R1+0xdf0], R20 ;  /* 0x000df01401007387 */ /* 0x004fe80000100a00 */
[----:B---3--:R-:W-:Y:S04]  /*2e2a0*/  STL.64 [R1+0xd48], R26 ;  /* 0x000d481a01007387 */ /* 0x008fe80000100a00 */
[----:B------:R0:W-:Y:S04]  /*2e2b0*/  STL.64 [R1+0xd40], R24 ;  /* 0x000d401801007387 */ /* 0x0001e80000100a00 */
[----:B0-----:R-:W2:Y:S04]  /*2e2c0*/  LDL.LU R24, [R1+0x150] ;  /* 0x0001500001187983 */ /* 0x001ea80000300800 */
[----:B------:R-:W2:Y:S04]  /*2e2d0*/  LDL.LU R25, [R1+0x154] ;  /* 0x0001540001197983 */ /* 0x000ea80000300800 */
[----:B------:R-:W3:Y:S04]  /*2e2e0*/  LDL.LU R26, [R1+0x158] ;  /* 0x00015800011a7983 */ /* 0x000ee80000300800 */
[----:B------:R-:W3:Y:S01]  /*2e2f0*/  LDL.LU R27, [R1+0x15c] ;  /* 0x00015c00011b7983 */ /* 0x000ee20000300800 */
[----:B------:R-:W-:-:S05]  /*2e300*/  IMAD R29, R2, 0x10, R19 ;  /* 0x00000010021d7824 */ /* 0x000fca00078e0213 */
[----:B------:R-:W-:-:S05]  /*2e310*/  LOP3.LUT R29, R29, 0x60, RZ, 0x3c, !PT ;  /* 0x000000601d1d7812 */ /* 0x000fca00078e3cff */
[----:B------:R-:W0:Y:S04]  /*2e320*/  LDS.128 R20, [R29+0x1800] ;  /* 0x001800001d147984 */ /* 0x000e280000000c00 */
[----:B------:R-:W1:Y:S04]  /*2e330*/  LDS.128 R16, [R29] ;  /* 0x000000001d107984 */ /* 0x000e680000000c00 */
[----:B------:R-:W4:Y:S04]  /*2e340*/  LDS.128 R12, [R29+0x800] ;  /* 0x000800001d0c7984 */ /* 0x000f280000000c00 */
[----:B------:R0:W1:Y:S02]  /*2e350*/  LDS.128 R4, [R29+0x1000] ;  /* 0x001000001d047984 */ /* 0x0000640000000c00 */
[----:B0-----:R-:W-:-:S02]  /*2e360*/  IMAD.MOV.U32 R29, RZ, RZ, R22 ;  /* 0x000000ffff1d7224 */ /* 0x001fc400078e0016 */
[----:B------:R-:W-:Y:S02]  /*2e370*/  IMAD.MOV.U32 R11, RZ, RZ, R20 ;  /* 0x000000ffff0b7224 */ /* 0x000fe400078e0014 */
[----:B------:R-:W-:Y:S01]  /*2e380*/  IMAD.MOV.U32 R2, RZ, RZ, R21 ;  /* 0x000000ffff027224 */ /* 0x000fe200078e0015 */
[----:B------:R-:W-:Y:S06]  /*2e390*/  BAR.SYNC.DEFER_BLOCKING 0x0 ;  /* 0x0000000000007b1d */ /* 0x000fec0000010000 */
[----:B---3--:R-:W-:Y:S04]  /*2e3a0*/  STL.64 [R1+0xd58], R26 ;  /* 0x000d581a01007387 */ /* 0x008fe80000100a00 */
[----:B--2---:R0:W-:Y:S04]  /*2e3b0*/  STL.64 [R1+0xd50], R24 ;  /* 0x000d501801007387 */ /* 0x0041e80000100a00 */
[----:B0-----:R-:W2:Y:S04]  /*2e3c0*/  LDL.LU R24, [R1+0x140] ;  /* 0x0001400001187983 */ /* 0x001ea80000300800 */
[----:B------:R-:W2:Y:S04]  /*2e3d0*/  LDL.LU R25, [R1+0x144] ;  /* 0x0001440001197983 */ /* 0x000ea80000300800 */
[----:B------:R-:W2:Y:S04]  /*2e3e0*/  LDL.LU R26, [R1+0x148] ;  /* 0x00014800011a7983 */ /* 0x000ea80000300800 */
[----:B------:R-:W2:Y:S04]  /*2e3f0*/  LDL.LU R27, [R1+0x14c] ;  /* 0x00014c00011b7983 */ /* 0x000ea80000300800 */
[----:B------:R0:W-:Y:S04]  /*2e400*/  STL [R1+0x1bc], R23 ;  /* 0x0001bc1701007387 */ /* 0x0001e80000100800 */
[----:B0-----:R-:W3:Y:S04]  /*2e410*/  LDL.LU.64 R22, [R1+0xdf8] ;  /* 0x000df80001167983 */ /* 0x001ee80000300a00 */
[----:B------:R-:W3:Y:S04]  /*2e420*/  LDL.LU.64 R20, [R1+0xdf0] ;  /* 0x000df00001147983 */ /* 0x000ee80000300a00 */
[----:B---3--:R0:W-:Y:S04]  /*2e430*/  STS.128 [R0], R20 ;  /* 0x0000001400007388 */ /* 0x0081e80000000c00 */
        /* <DEDUP_REMOVED lines=23> */
[----:B--2---:R-:W-:Y:S04]  /*2e5b0*/  STS.128 [R0+0x500], R24 ;  /* 0x0005001800007388 */ /* 0x004fe80000000c00 */
[----:B---3--:R0:W-:Y:S04]  /*2e5c0*/  STS.128 [R0+0x400], R20 ;  /* 0x0004001400007388 */ /* 0x0081e80000000c00 */
[----:B0-----:R-:W2:Y:S04]  /*2e5d0*/  LDL.LU.64 R22, [R1+0xd68] ;  /* 0x000d680001167983 */ /* 0x001ea80000300a00 */
[----:B------:R-:W2:Y:S04]  /*2e5e0*/  LDL.LU.64 R20, [R1+0xd60] ;  /* 0x000d600001147983 */ /* 0x000ea80000300a00 */
[----:B------:R-:W3:Y:S04]  /*2e5f0*/  LDL.LU.64 R26, [R1+0xd58] ;  /* 0x000d5800011a7983 */ /* 0x000ee80000300a00 */
        /* <DEDUP_REMOVED lines=13> */
[----:B--2---:R-:W-:Y:S01]  /*2e6d0*/  STS.128 [R0+0x480], R20 ;  /* 0x0004801400007388 */ /* 0x004fe20000000c00 */
[----:B------:R-:W-:Y:S01]  /*2e6e0*/  IMAD R3, R3, c[0x0][0x194], RZ ;  /* 0x0000650003037a24 */ /* 0x000fe200078e02ff */
[----:B------:R-:W-:-:S02]  /*2e6f0*/  ISETP.LT.AND P5, PT, R28, c[0x0][0x17c], !P0 ;  /* 0x00005f001c007a0c */ /* 0x000fc400047a1270 */
[----:B---3--:R0:W-:Y:S04]  /*2e700*/  STS.128 [R0+0x780], R24 ;  /* 0x0007801800007388 */ /* 0x0081e80000000c00 */
[----:B0-----:R-:W2:Y:S01]  /*2e710*/  LDL.LU.64 R26, [R1+0xd08] ;  /* 0x000d0800011a7983 */ /* 0x001ea20000300a00 */
[----:B------:R-:W-:-:S03]  /*2e720*/  IMAD R23, R28, c[0x0][0x198], RZ ;  /* 0x000066001c177a24 */ /* 0x000fc600078e02ff */
[----:B------:R-:W-:Y:S01]  /*2e730*/  BAR.SYNC.DEFER_BLOCKING 0x0 ;  /* 0x0000000000007b1d */ /* 0x000fe20000010000 */
[----:B------:R-:W-:-:S04]  /*2e740*/  LEA R20, P6, R3, c[0x0][0x170], 0x1 ;  /* 0x00005c0003147a11 */ /* 0x000fc800078c08ff */
[----:B------:R-:W-:Y:S02]  /*2e750*/  LEA.HI.X.SX32 R3, R3, c[0x0][0x174], 0x1, P6 ;  /* 0x00005d0003037a11 */ /* 0x000fe400030f0eff */
[CC--:B------:R-:W-:Y:S02]  /*2e760*/  LEA R22, P6, R23.reuse, R20.reuse, 0x1 ;  /* 0x0000001417167211 */ /* 0x0c0fe400078c08ff */
[C---:B------:R-:W-:Y:S02]  /*2e770*/  IADD3 R21, R23.reuse, c[0x0][0x198], RZ ;  /* 0x0000660017157a10 */ /* 0x040fe40007ffe0ff */
[-C--:B------:R-:W-:Y:S02]  /*2e780*/  LEA.HI.X.SX32 R23, R23, R3.reuse, 0x1, P6 ;  /* 0x0000000317177211 */ /* 0x080fe400030f0eff */
[C---:B------:R-:W-:Y:S01]  /*2e790*/  LEA R24, P6, R21.reuse, R20, 0x1 ;  /* 0x0000001415187211 */ /* 0x040fe200078c08ff */
[----:B--2---:R-:W-:Y:S02]  /*2e7a0*/  IMAD.MOV.U32 R25, RZ, RZ, R27 ;  /* 0x000000ffff197224 */ /* 0x004fe400078e001b */
[----:B------:R-:W2:Y:S04]  /*2e7b0*/  LDL.LU R27, [R1+0xd04] ;  /* 0x000d0400011b7983 */ /* 0x000ea80000300800 */
[----:B------:R0:W-:Y:S02]  /*2e7c0*/  @P5 STG.E.U16 [R22.64], R25 ;  /* 0x0000001916005986 */ /* 0x0001e4000c101506 */
[----:B0-----:R-:W-:Y:S01]  /*2e7d0*/  IMAD.MOV.U32 R22, RZ, RZ, R25 ;  /* 0x000000ffff167224 */ /* 0x001fe200078e0019 */
[----:B------:R-:W-:-:S04]  /*2e7e0*/  LEA.HI.X.SX32 R25, R21, R3, 0x1, P6 ;  /* 0x0000000315197211 */ /* 0x000fc800030f0eff */
[----:B------:R-:W-:-:S05]  /*2e7f0*/  PRMT R26, R22, 0x7632, R26 ;  /* 0x00007632161a7816 */ /* 0x000fca000000001a */
[----:B------:R0:W-:Y:S04]  /*2e800*/  @P4 STG.E.U16 [R24.64], R26 ;  /* 0x0000001a18004986 */ /* 0x0001e8000c101506 */
[----:B0-----:R-:W3:Y:S01]  /*2e810*/  LDL.LU R26, [R1+0x50] ;  /* 0x00005000011a7983 */ /* 0x001ee20000300800 */
[----:B------:R-:W-:Y:S02]  /*2e820*/  IADD3 R23, R21, c[0x0][0x198], RZ ;  /* 0x0000660015177a10 */ /* 0x000fe40007ffe0ff */
[----:B------:R-:W-:Y:S02]  /*2e830*/  IADD3 R0, R28, 0x5, RZ ;  /* 0x000000051c007810 */ /* 0x000fe40007ffe0ff */
[----:B------:R-:W-:Y:S02]  /*2e840*/  LEA R22, P6, R23, R20, 0x1 ;  /* 0x0000001417167211 */ /* 0x000fe400078c08ff */
[----:B------:R-:W-:-:S02]  /*2e850*/  ISETP.LT.AND P5, PT, R0, c[0x0][0x17c], !P0 ;  /* 0x00005f0000007a0c */ /* 0x000fc400047a1270 */
[C---:B------:R-:W-:Y:S02]  /*2e860*/  IADD3 R0, R23.reuse, c[0x0][0x198], RZ ;  /* 0x0000660017007a10 */ /* 0x040fe40007ffe0ff */
[-C--:B------:R-:W-:Y:S02]  /*2e870*/  LEA.HI.X.SX32 R23, R23, R3.reuse, 0x1, P6 ;  /* 0x0000000317177211 */ /* 0x080fe400030f0eff */
[----:B------:R-:W-:Y:S02]  /*2e880*/  IADD3 R25, R28, 0x7, RZ ;  /* 0x000000071c197810 */ /* 0x000fe40007ffe0ff */
[C---:B------:R-:W-:Y:S01]  /*2e890*/  LEA R24, P6, R0.reuse, R20, 0x1 ;  /* 0x0000001400187211 */ /* 0x040fe200078c08ff */
[----:B---3--:R0:W-:Y:S01]  /*2e8a0*/  @P3 STG.E.U16 [R22.64], R26 ;  /* 0x0000001a16003986 */ /* 0x0081e2000c101506 */
[----:B------:R-:W-:Y:S02]  /*2e8b0*/  ISETP.LT.AND P3, PT, R25, c[0x0][0x17c], !P0 ;  /* 0x00005f0019007a0c */ /* 0x000fe40004761270 */
[----:B------:R-:W-:-:S02]  /*2e8c0*/  LEA.HI.X.SX32 R25, R0, R3, 0x1, P6 ;  /* 0x0000000300197211 */ /* 0x000fc400030f0eff */
[----:B--2---:R-:W-:Y:S02]  /*2e8d0*/  PRMT R27, R26, 0x7632, R27 ;  /* 0x000076321a1b7816 */ /* 0x004fe4000000001b */
[----:B0-----:R-:W-:-:S03]  /*2e8e0*/  IADD3 R26, R28, 0x8, RZ ;  /* 0x000000081c1a7810 */ /* 0x001fc60007ffe0ff */
[----:B------:R0:W-:Y:S01]  /*2e8f0*/  @P2 STG.E.U16 [R24.64], R27 ;  /* 0x0000001b18002986 */ /* 0x0001e2000c101506 */
[----:B------:R-:W-:-:S03]  /*2e900*/  ISETP.LT.AND P2, PT, R26, c[0x0][0x17c], !P0 ;  /* 0x00005f001a007a0c */ /* 0x000fc60004741270 */
[----:B------:R-:W2:Y:S01]  /*2e910*/  LDL.LU R26, [R1+0x10] ;  /* 0x00001000011a7983 */ /* 0x000ea20000300800 */
[----:B------:R-:W-:-:S04]  /*2e920*/  IADD3 R21, R28, 0x6, RZ ;  /* 0x000000061c157810 */ /* 0x000fc80007ffe0ff */
[----:B------:R-:W-:Y:S02]  /*2e930*/  ISETP.LT.AND P4, PT, R21, c[0x0][0x17c], !P0 ;  /* 0x00005f0015007a0c */ /* 0x000fe40004781270 */
[----:B------:R-:W-:-:S04]  /*2e940*/  IADD3 R21, R0, c[0x0][0x198], RZ ;  /* 0x0000660000157a10 */ /* 0x000fc80007ffe0ff */
[CC--:B------:R-:W-:Y:S02]  /*2e950*/  LEA R22, P6, R21.reuse, R20.reuse, 0x1 ;  /* 0x0000001415167211 */ /* 0x0c0fe400078c08ff */
[C---:B------:R-:W-:Y:S02]  /*2e960*/  IADD3 R0, R21.reuse, c[0x0][0x198], RZ ;  /* 0x0000660015007a10 */ /* 0x040fe40007ffe0ff */
[----:B------:R-:W-:Y:S02]  /*2e970*/  LEA.HI.X.SX32 R23, R21, R3, 0x1, P6 ;  /* 0x0000000315177211 */ /* 0x000fe400030f0eff */
[----:B0-----:R-:W-:Y:S02]  /*2e980*/  IADD3 R25, R28, 0x9, RZ ;  /* 0x000000091c197810 */ /* 0x001fe40007ffe0ff */
[C---:B------:R-:W-:Y:S02]  /*2e990*/  LEA R24, P6, R0.reuse, R20, 0x1 ;  /* 0x0000001400187211 */ /* 0x040fe400078c08ff */
[----:B------:R-:W-:Y:S01]  /*2e9a0*/  IADD3 R21, R0, c[0x0][0x198], RZ ;  /* 0x0000660000157a10 */ /* 0x000fe20007ffe0ff */
[----:B--2---:R0:W-:Y:S01]  /*2e9b0*/  @P1 STG.E.U16 [R22.64], R26 ;  /* 0x0000001a16001986 */ /* 0x0041e2000c101506 */
[----:B------:R-:W-:-:S02]  /*2e9c0*/  ISETP.LT.AND P1, PT, R25, c[0x0][0x17c], !P0 ;  /* 0x00005f0019007a0c */ /* 0x000fc40004721270 */
[-C--:B------:R-:W-:Y:S02]  /*2e9d0*/  LEA.HI.X.SX32 R25, R0, R3.reuse, 0x1, P6 ;  /* 0x0000000300197211 */ /* 0x080fe400030f0eff */
[----:B------:R-:W-:Y:S02]  /*2e9e0*/  PRMT R27, R26, 0x7632, R27 ;  /* 0x000076321a1b7816 */ /* 0x000fe4000000001b */
[C---:B------:R-:W-:Y:S02]  /*2e9f0*/  IADD3 R0, R21.reuse, c[0x0][0x198], RZ ;  /* 0x0000660015007a10 */ /* 0x040fe40007ffe0ff */
[C---:B0-----:R-:W-:Y:S01]  /*2ea00*/  LEA R22, P6, R21.reuse, R20, 0x1 ;  /* 0x0000001415167211 */ /* 0x041fe200078c08ff */
[----:B------:R0:W-:Y:S03]  /*2ea10*/  @P5 STG.E.U16 [R24.64], R27 ;  /* 0x0000001b18005986 */ /* 0x0001e6000c101506 */
[----:B------:R-:W-:-:S02]  /*2ea20*/  LEA.HI.X.SX32 R23, R21, R3, 0x1, P6 ;  /* 0x0000000315177211 */ /* 0x000fc400030f0eff */
[----:B------:R-:W-:-:S03]  /*2ea30*/  IADD3 R21, R0, c[0x0][0x198], RZ ;  /* 0x0000660000157a10 */ /* 0x000fc60007ffe0ff */
[----:B-1----:R1:W-:Y:S01]  /*2ea40*/  @P4 STG.E.U16 [R22.64], R16 ;  /* 0x0000001016004986 */ /* 0x0023e2000c101506 */
[----:B0-----:R-:W-:-:S03]  /*2ea50*/  IADD3 R25, R28, 0xb, RZ ;  /* 0x0000000b1c197810 */ /* 0x001fc60007ffe0ff */
[----:B------:R-:W2:Y:S01]  /*2ea60*/  LDL.LU R27, [R1] ;  /* 0x00000000011b7983 */ /* 0x000ea20000300800 */
[CC--:B------:R-:W-:Y:S02]  /*2ea70*/  LEA R24, P6, R0.reuse, R20.reuse, 0x1 ;  /* 0x0000001400187211 */ /* 0x0c0fe400078c08ff */
[----:B------:R-:W-:Y:S02]  /*2ea80*/  ISETP.LT.AND P4, PT, R25, c[0x0][0x17c], !P0 ;  /* 0x00005f0019007a0c */ /* 0x000fe40004781270 */
[-C--:B------:R-:W-:Y:S02]  /*2ea90*/  LEA.HI.X.SX32 R25, R0, R3.reuse, 0x1, P6 ;  /* 0x0000000300197211 */ /* 0x080fe400030f0eff */
[C---:B-1----:R-:W-:Y:S02]  /*2eaa0*/  LEA R22, P6, R21.reuse, R20, 0x1 ;  /* 0x0000001415167211 */ /* 0x042fe400078c08ff */
[C---:B------:R-:W-:Y:S02]  /*2eab0*/  IADD3 R0, R21.reuse, c[0x0][0x198], RZ ;  /* 0x0000660015007a10 */ /* 0x040fe40007ffe0ff */
[----:B------:R-:W-:-:S02]  /*2eac0*/  LEA.HI.X.SX32 R23, R21, R3, 0x1, P6 ;  /* 0x0000000315177211 */ /* 0x000fc400030f0eff */
[----:B------:R-:W3:Y:S01]  /*2ead0*/  LDL.LU R21, [R1+0x80] ;  /* 0x0000800001157983 */ /* 0x000ee20000300800 */
[----:B------:R-:W-:-:S04]  /*2eae0*/  IADD3 R26, R28, 0xa, RZ ;  /* 0x0000000a1c1a7810 */ /* 0x000fc80007ffe0ff */
[----:B------:R-:W-:Y:S02]  /*2eaf0*/  ISETP.LT.AND P5, PT, R26, c[0x0][0x17c], !P0 ;  /* 0x00005f001a007a0c */ /* 0x000fe400047a1270 */
[----:B------:R-:W-:Y:S02]  /*2eb00*/  PRMT R26, R16, 0x7632, R26 ;  /* 0x00007632101a7816 */ /* 0x000fe4000000001a */
[----:B------:R-:W-:-:S03]  /*2eb10*/  IADD3 R16, R28, 0xc, RZ ;  /* 0x0000000c1c107810 */ /* 0x000fc60007ffe0ff */
[----:B------:R0:W-:Y:S01]  /*2eb20*/  @P3 STG.E.U16 [R24.64], R26 ;  /* 0x0000001a18003986 */ /* 0x0001e2000c101506 */
[----:B------:R-:W-:Y:S02]  /*2eb30*/  ISETP.LT.AND P3, PT, R16, c[0x0][0x17c], !P0 ;  /* 0x00005f0010007a0c */ /* 0x000fe40004761270 */
[----:B0-----:R-:W-:-:S04]  /*2eb40*/  LEA R24, P6, R0, R20, 0x1 ;  /* 0x0000001400187211 */ /* 0x001fc800078c08ff */
[----:B------:R-:W-:Y:S01]  /*2eb50*/  LEA.HI.X.SX32 R25, R0, R3, 0x1, P6 ;  /* 0x0000000300197211 */ /* 0x000fe200030f0eff */
[----:B---3--:R-:W-:-:S05]  /*2eb60*/  IMAD.MOV.U32 R16, RZ, RZ, R21 ;  /* 0x000000ffff107224 */ /* 0x008fca00078e0015 */
[----:B------:R0:W-:Y:S02]  /*2eb70*/  @P2 STG.E.U16 [R22.64], R16 ;  /* 0x0000001016002986 */ /* 0x0001e4000c101506 */
[----:B0-----:R-:W-:Y:S01]  /*2eb80*/  IMAD.MOV.U32 R23, RZ, RZ, R16 ;  /* 0x000000ffff177224 */ /* 0x001fe200078e0010 */
[----:B------:R-:W-:-:S04]  /*2eb90*/  IADD3 R16, R0, c[0x0][0x198], RZ ;  /* 0x0000660000107a10 */ /* 0x000fc80007ffe0ff */
[C---:B------:R-:W-:Y:S02]  /*2eba0*/  LEA R22, P6, R16.reuse, R20, 0x1 ;  /* 0x0000001410167211 */ /* 0x040fe400078c08ff */
[----:B------:R-:W-:Y:S02]  /*2ebb0*/  PRMT R26, R23, 0x7632, R26 ;  /* 0x00007632171a7816 */ /* 0x000fe4000000001a */
[C---:B------:R-:W-:Y:S02]  /*2ebc0*/  IADD3 R0, R16.reuse, c[0x0][0x198], RZ ;  /* 0x0000660010007a10 */ /* 0x040fe40007ffe0ff */
[----:B------:R-:W-:Y:S02]  /*2ebd0*/  LEA.HI.X.SX32 R23, R16, R3, 0x1, P6 ;  /* 0x0000000310177211 */ /* 0x000fe400030f0eff */
[----:B------:R-:W3:Y:S04]  /*2ebe0*/  LDL.LU R16, [R1+0x60] ;  /* 0x0000600001107983 */ /* 0x000ee80000300800 */
[----:B------:R0:W-:Y:S01]  /*2ebf0*/  @P1 STG.E.U16 [R24.64], R26 ;  /* 0x0000001a18001986 */ /* 0x0001e2000c101506 */
[----:B------:R-:W-:-:S04]  /*2ec00*/  IADD3 R21, R28, 0xd, RZ ;  /* 0x0000000d1c157810 */ /* 0x000fc80007ffe0ff */
[----:B------:R-:W-:Y:S02]  /*2ec10*/  ISETP.LT.AND P2, PT, R21, c[0x0][0x17c], !P0 ;  /* 0x00005f0015007a0c */ /* 0x000fe40004741270 */
[----:B0-----:R-:W-:-:S04]  /*2ec20*/  LEA R24, P6, R0, R20, 0x1 ;  /* 0x0000001400187211 */ /* 0x001fc800078c08ff */
[C---:B------:R-:W-:Y:S01]  /*2ec30*/  LEA.HI.X.SX32 R25, R0.reuse, R3, 0x1, P6 ;  /* 0x0000000300197211 */ /* 0x040fe200030f0eff */
[----:B---3--:R0:W-:Y:S02]  /*2ec40*/  @P5 STG.E.U16 [R22.64], R16 ;  /* 0x0000001016005986 */ /* 0x0081e4000c101506 */
[----:B0-----:R-:W-:Y:S01]  /*2ec50*/  IMAD.MOV.U32 R23, RZ, RZ, R16 ;  /* 0x000000ffff177224 */ /* 0x001fe200078e0010 */
[----:B------:R-:W-:-:S04]  /*2ec60*/  IADD3 R16, R0, c[0x0][0x198], RZ ;  /* 0x0000660000107a10 */ /* 0x000fc80007ffe0ff */
[----:B------:R-:W-:Y:S02]  /*2ec70*/  PRMT R26, R23, 0x7632, R26 ;  /* 0x00007632171a7816 */ /* 0x000fe4000000001a */
[CC--:B------:R-:W-:Y:S02]  /*2ec80*/  LEA R22, P6, R16.reuse, R20.reuse, 0x1 ;  /* 0x0000001410167211 */ /* 0x0c0fe400078c08ff */
[C---:B------:R-:W-:Y:S01]  /*2ec90*/  IADD3 R0, R16.reuse, c[0x0][0x198], RZ ;  /* 0x0000660010007a10 */ /* 0x040fe20007ffe0ff */
[----:B------:R0:W-:Y:S01]  /*2eca0*/  @P4 STG.E.U16 [R24.64], R26 ;  /* 0x0000001a18004986 */ /* 0x0001e2000c101506 */
[----:B------:R-:W-:Y:S02]  /*2ecb0*/  LEA.HI.X.SX32 R23, R16, R3, 0x1, P6 ;  /* 0x0000000310177211 */ /* 0x000fe400030f0eff */
[----:B0-----:R-:W-:Y:S02]  /*2ecc0*/  LEA R24, P6, R0, R20, 0x1 ;  /* 0x0000001400187211 */ /* 0x001fe400078c08ff */
[----:B--2---:R-:W-:-:S02]  /*2ecd0*/  PRMT R26, R27, 0x7632, R26 ;  /* 0x000076321b1a7816 */ /* 0x004fc4000000001a */
[----:B------:R-:W-:Y:S01]  /*2ece0*/  LEA.HI.X.SX32 R25, R0, R3, 0x1, P6 ;  /* 0x0000000300197211 */ /* 0x000fe200030f0eff */
[----:B------:R0:W-:Y:S04]  /*2ecf0*/  @P3 STG.E.U16 [R22.64], R27 ;  /* 0x0000001b16003986 */ /* 0x0001e8000c101506 */
[----:B------:R1:W-:Y:S04]  /*2ed00*/  @P2 STG.E.U16 [R24.64], R26 ;  /* 0x0000001a18002986 */ /* 0x0003e8000c101506 */
[----:B0-----:R-:W2:Y:S04]  /*2ed10*/  LDL.LU R27, [R1+0x30] ;  /* 0x00003000011b7983 */ /* 0x001ea80000300800 */
[----:B-1----:R-:W3:Y:S01]  /*2ed20*/  LDL.LU R26, [R1+0x90] ;  /* 0x00009000011a7983 */ /* 0x002ee20000300800 */
[----:B------:R-:W-:-:S02]  /*2ed30*/  IADD3 R21, R28, 0xe, RZ ;  /* 0x0000000e1c157810 */ /* 0x000fc40007ffe0ff */
[----:B------:R-:W-:Y:S02]  /*2ed40*/  IADD3 R16, R0, c[0x0][0x198], RZ ;  /* 0x0000660000107a10 */ /* 0x000fe40007ffe0ff */
[----:B------:R-:W-:Y:S02]  /*2ed50*/  ISETP.LT.AND P1, PT, R21, c[0x0][0x17c], !P0 ;  /* 0x00005f0015007a0c */ /* 0x000fe40004721270 */
[----:B------:R-:W-:Y:S02]  /*2ed60*/  IADD3 R21, R28, 0xf, RZ ;  /* 0x0000000f1c157810 */ /* 0x000fe40007ffe0ff */
[C---:B------:R-:W-:Y:S02]  /*2ed70*/  LEA R22, P6, R16.reuse, R20, 0x1 ;  /* 0x0000001410167211 */ /* 0x040fe400078c08ff */
[----:B------:R-:W-:Y:S02]  /*2ed80*/  ISETP.LT.AND P5, PT, R21, c[0x0][0x17c], !P0 ;  /* 0x00005f0015007a0c */ /* 0x000fe400047a1270 */
[----:B------:R-:W-:-:S02]  /*2ed90*/  IADD3 R0, R16, c[0x0][0x198], RZ ;  /* 0x0000660010007a10 */ /* 0x000fc40007ffe0ff */
[----:B------:R-:W-:Y:S02]  /*2eda0*/  IADD3 R21, R28, 0x10, RZ ;  /* 0x000000101c157810 */ /* 0x000fe40007ffe0ff */
[----:B------:R-:W-:Y:S02]  /*2edb0*/  LEA.HI.X.SX32 R23, R16, R3, 0x1, P6 ;  /* 0x0000000310177211 */ /* 0x000fe400030f0eff */
[C---:B------:R-:W-:Y:S02]  /*2edc0*/  LEA R24, P6, R0.reuse, R20, 0x1 ;  /* 0x0000001400187211 */ /* 0x040fe400078c08ff */
[----:B------:R-:W-:Y:S02]  /*2edd0*/  ISETP.LT.AND P4, PT, R21, c[0x0][0x17c], !P0 ;  /* 0x00005f0015007a0c */ /* 0x000fe40004781270 */
[----:B------:R-:W-:Y:S01]  /*2ede0*/  IADD3 R16, R0, c[0x0][0x198], RZ ;  /* 0x0000660000107a10 */ /* 0x000fe20007ffe0ff */
[----:B----4-:R0:W-:Y:S01]  /*2edf0*/  @P1 STG.E.U16 [R22.64], R12 ;  /* 0x0000000c16001986 */ /* 0x0101e2000c101506 */
[----:B------:R-:W-:-:S02]  /*2ee00*/  IADD3 R21, R28, 0x11, RZ ;  /* 0x000000111c157810 */ /* 0x000fc40007ffe0ff */
[----:B------:R-:W-:Y:S02]  /*2ee10*/  LEA.HI.X.SX32 R25, R0, R3, 0x1, P6 ;  /* 0x0000000300197211 */ /* 0x000fe400030f0eff */
[----:B------:R-:W-:Y:S02]  /*2ee20*/  ISETP.LT.AND P3, PT, R21, c[0x0][0x17c], !P0 ;  /* 0x00005f0015007a0c */ /* 0x000fe40004761270 */
[----:B------:R-:W-:Y:S02]  /*2ee30*/  IADD3 R0, R16, c[0x0][0x198], RZ ;  /* 0x0000660010007a10 */ /* 0x000fe40007ffe0ff */
[----:B------:R-:W-:Y:S02]  /*2ee40*/  IADD3 R21, R28, 0x12, RZ ;  /* 0x000000121c157810 */ /* 0x000fe40007ffe0ff */
[----:B0-----:R-:W-:Y:S02]  /*2ee50*/  PRMT R12, R12, 0x7632, R12 ;  /* 0x000076320c0c7816 */ /* 0x001fe4000000000c */
[----:B------:R-:W-:-:S03]  /*2ee60*/  LEA R22, P6, R16, R20, 0x1 ;  /* 0x0000001410167211 */ /* 0x000fc600078c08ff */
[----:B------:R0:W-:Y:S01]  /*2ee70*/  @P5 STG.E.U16 [R24.64], R12 ;  /* 0x0000000c18005986 */ /* 0x0001e2000c101506 */
[----:B------:R-:W-:Y:S02]  /*2ee80*/  LEA.HI.X.SX32 R23, R16, R3, 0x1, P6 ;  /* 0x0000000310177211 */ /* 0x000fe400030f0eff */
[C---:B------:R-:W-:Y:S02]  /*2ee90*/  IADD3 R16, R28.reuse, 0x15, RZ ;  /* 0x000000151c107810 */ /* 0x040fe40007ffe0ff */
[----:B------:R-:W-:Y:S02]  /*2eea0*/  ISETP.LT.AND P2, PT, R21, c[0x0][0x17c], !P0 ;  /* 0x00005f0015007a0c */ /* 0x000fe40004741270 */
[----:B------:R-:W-:Y:S02]  /*2eeb0*/  IADD3 R21, R28, 0x13, RZ ;  /* 0x000000131c157810 */ /* 0x000fe40007ffe0ff */
[C---:B0-----:R-:W-:Y:S02]  /*2eec0*/  LEA R24, P6, R0.reuse, R20, 0x1 ;  /* 0x0000001400187211 */ /* 0x041fe400078c08ff */
[----:B------:R-:W-:-:S02]  /*2eed0*/  IADD3 R12, R0, c[0x0][0x198], RZ ;  /* 0x00006600000c7a10 */ /* 0x000fc40007ffe0ff */
[----:B------:R-:W-:Y:S02]  /*2eee0*/  LEA.HI.X.SX32 R25, R0, R3, 0x1, P6 ;  /* 0x0000000300197211 */ /* 0x000fe400030f0eff */
[----:B------:R-:W-:Y:S02]  /*2eef0*/  ISETP.LT.AND P1, PT, R21, c[0x0][0x17c], !P0 ;  /* 0x00005f0015007a0c */ /* 0x000fe40004721270 */
[----:B------:R-:W-:Y:S02]  /*2ef00*/  IADD3 R21, R28, 0x14, RZ ;  /* 0x000000141c157810 */ /* 0x000fe40007ffe0ff */
[----:B------:R-:W-:Y:S02]  /*2ef10*/  IADD3 R0, R12, c[0x0][0x198], RZ ;  /* 0x000066000c007a10 */ /* 0x000fe40007ffe0ff */
[----:B------:R-:W-:Y:S02]  /*2ef20*/  ISETP.LT.AND P5, PT, R21, c[0x0][0x17c], !P0 ;  /* 0x00005f0015007a0c */ /* 0x000fe400047a1270 */
[----:B------:R-:W-:Y:S01]  /*2ef30*/  IADD3 R21, R28, 0x16, RZ ;  /* 0x000000161c157810 */ /* 0x000fe20007ffe0ff */
[----:B---3--:R0:W-:Y:S01]  /*2ef40*/  @P4 STG.E.U16 [R22.64], R26 ;  /* 0x0000001a16004986 */ /* 0x0081e2000c101506 */
[----:B------:R-:W-:-:S02]  /*2ef50*/  ISETP.LT.AND P4, PT, R16, c[0x0][0x17c], !P0 ;  /* 0x00005f0010007a0c */ /* 0x000fc40004781270 */
[----:B------:R-:W-:Y:S02]  /*2ef60*/  PRMT R16, R26, 0x7632, R16 ;  /* 0x000076321a107816 */ /* 0x000fe40000000010 */
[----:B0-----:R-:W-:-:S03]  /*2ef70*/  LEA R22, P6, R12, R20, 0x1 ;  /* 0x000000140c167211 */ /* 0x001fc600078c08ff */
[----:B------:R0:W-:Y:S01]  /*2ef80*/  @P3 STG.E.U16 [R24.64], R16 ;  /* 0x0000001018003986 */ /* 0x0001e2000c101506 */
[----:B------:R-:W-:-:S03]  /*2ef90*/  LEA.HI.X.SX32 R23, R12, R3, 0x1, P6 ;  /* 0x000000030c177211 */ /* 0x000fc600030f0eff */
[----:B------:R-:W3:Y:S01]  /*2efa0*/  LDL.LU R26, [R1+0x20] ;  /* 0x00002000011a7983 */ /* 0x000ee20000300800 */
[----:B------:R-:W-:-:S03]  /*2efb0*/  ISETP.LT.AND P3, PT, R21, c[0x0][0x17c], !P0 ;  /* 0x00005f0015007a0c */ /* 0x000fc60004761270 */
[----:B--2---:R1:W-:Y:S01]  /*2efc0*/  @P2 STG.E.U16 [R22.64], R27 ;  /* 0x0000001b16002986 */ /* 0x0043e2000c101506 */
[----:B0-----:R-:W-:Y:S02]  /*2efd0*/  IADD3 R16, R28, 0x17, RZ ;  /* 0x000000171c107810 */ /* 0x001fe40007ffe0ff */
[----:B------:R-:W-:Y:S02]  /*2efe0*/  LEA R24, P6, R0, R20, 0x1 ;  /* 0x0000001400187211 */ /* 0x000fe400078c08ff */
[----:B------:R-:W-:Y:S02]  /*2eff0*/  ISETP.LT.AND P2, PT, R16, c[0x0][0x17c], !P0 ;  /* 0x00005f0010007a0c */ /* 0x000fe40004741270 */
[----:B------:R-:W-:Y:S02]  /*2f000*/  LEA.HI.X.SX32 R25, R0, R3, 0x1, P6 ;  /* 0x0000000300197211 */ /* 0x000fe400030f0eff */
[----:B------:R-:W-:Y:S02]  /*2f010*/  PRMT R16, R27, 0x7632, R16 ;  /* 0x000076321b107816 */ /* 0x000fe40000000010 */
[----:B------:R-:W-:Y:S01]  /*2f020*/  IADD3 R21, R28, 0x18, RZ ;  /* 0x000000181c157810 */ /* 0x000fe20007ffe0ff */
[----:B-1----:R-:W2:Y:S04]  /*2f030*/  LDL.LU R27, [R1+0x1a0] ;  /* 0x0001a000011b7983 */ /* 0x002ea80000300800 */
[----:B------:R0:W-:Y:S01]  /*2f040*/  @P1 STG.E.U16 [R24.64], R16 ;  /* 0x0000001018001986 */ /* 0x0001e2000c101506 */
[----:B------:R-:W-:-:S03]  /*2f050*/  ISETP.LT.AND P1, PT, R21, c[0x0][0x17c], !P0 ;  /* 0x00005f0015007a0c */ /* 0x000fc60004721270 */
[----:B------:R-:W4:Y:S01]  /*2f060*/  LDL.LU R21, [R1+0x70] ;  /* 0x0000700001157983 */ /* 0x000f220000300800 */
[----:B------:R-:W-:-:S04]  /*2f070*/  IADD3 R12, R0, c[0x0][0x198], RZ ;  /* 0x00006600000c7a10 */ /* 0x000fc80007ffe0ff */
[CC--:B------:R-:W-:Y:S02]  /*2f080*/  LEA R22, P6, R12.reuse, R20.reuse, 0x1 ;  /* 0x000000140c167211 */ /* 0x0c0fe400078c08ff */
[C---:B------:R-:W-:Y:S02]  /*2f090*/  IADD3 R0, R12.reuse, c[0x0][0x198], RZ ;  /* 0x000066000c007a10 */ /* 0x040fe40007ffe0ff */
[-C--:B------:R-:W-:Y:S02]  /*2f0a0*/  LEA.HI.X.SX32 R23, R12, R3.reuse, 0x1, P6 ;  /* 0x000000030c177211 */ /* 0x080fe400030f0eff */
[C---:B0-----:R-:W-:Y:S02]  /*2f0b0*/  LEA R24, P6, R0.reuse, R20, 0x1 ;  /* 0x0000001400187211 */ /* 0x041fe400078c08ff */
[C---:B------:R-:W-:Y:S01]  /*2f0c0*/  IADD3 R12, R0.reuse, c[0x0][0x198], RZ ;  /* 0x00006600000c7a10 */ /* 0x040fe20007ffe0ff */
[----:B------:R0:W-:Y:S01]  /*2f0d0*/  @P5 STG.E.U16 [R22.64], R8 ;  /* 0x0000000816005986 */ /* 0x0001e2000c101506 */
[----:B------:R-:W-:-:S02]  /*2f0e0*/  LEA.HI.X.SX32 R25, R0, R3, 0x1, P6 ;  /* 0x0000000300197211 */ /* 0x000fc400030f0eff */
[----:B------:R-:W-:Y:S02]  /*2f0f0*/  IADD3 R0, R12, c[0x0][0x198], RZ ;  /* 0x000066000c007a10 */ /* 0x000fe40007ffe0ff */
[----:B0-----:R-:W-:Y:S02]  /*2f100*/  PRMT R8, R8, 0x7632, R8 ;  /* 0x0000763208087816 */ /* 0x001fe40000000008 */
[----:B------:R-:W-:-:S03]  /*2f110*/  LEA R22, P6, R12, R20, 0x1 ;  /* 0x000000140c167211 */ /* 0x000fc600078c08ff */
[----:B------:R0:W-:Y:S01]  /*2f120*/  @P4 STG.E.U16 [R24.64], R8 ;  /* 0x0000000818004986 */ /* 0x0001e2000c101506 */
[----:B------:R-:W-:Y:S02]  /*2f130*/  LEA.HI.X.SX32 R23, R12, R3, 0x1, P6 ;  /* 0x000000030c177211 */ /* 0x000fe400030f0eff */
[----:B------:R-:W-:-:S03]  /*2f140*/  IADD3 R16, R28, 0x19, RZ ;  /* 0x000000191c107810 */ /* 0x000fc60007ffe0ff */
[----:B------:R1:W-:Y:S01]  /*2f150*/  @P3 STG.E.U16 [R22.64], R4 ;  /* 0x0000000416003986 */ /* 0x0003e2000c101506 */
[CC--:B0-----:R-:W-:Y:S02]  /*2f160*/  LEA R24, P6, R0.reuse, R20.reuse, 0x1 ;  /* 0x0000001400187211 */ /* 0x0c1fe400078c08ff */
[C---:B------:R-:W-:Y:S02]  /*2f170*/  IADD3 R8, R0.reuse, c[0x0][0x198], RZ ;  /* 0x0000660000087a10 */ /* 0x040fe40007ffe0ff */
[----:B------:R-:W-:Y:S02]  /*2f180*/  LEA.HI.X.SX32 R25, R0, R3, 0x1, P6 ;  /* 0x0000000300197211 */ /* 0x000fe400030f0eff */
[----:B-1----:R-:W-:Y:S02]  /*2f190*/  PRMT R4, R4, 0x7632, R4 ;  /* 0x0000763204047816 */ /* 0x002fe40000000004 */
[----:B------:R-:W-:Y:S02]  /*2f1a0*/  LEA R22, P6, R8, R20, 0x1 ;  /* 0x0000001408167211 */ /* 0x000fe400078c08ff */
[----:B------:R-:W-:-:S02]  /*2f1b0*/  ISETP.LT.AND P5, PT, R16, c[0x0][0x17c], !P0 ;  /* 0x00005f0010007a0c */ /* 0x000fc400047a1270 */
[----:B------:R-:W-:Y:S02]  /*2f1c0*/  IADD3 R0, R8, c[0x0][0x198], RZ ;  /* 0x0000660008007a10 */ /* 0x000fe40007ffe0ff */
[----:B------:R-:W-:Y:S01]  /*2f1d0*/  IADD3 R16, R28, 0x1a, RZ ;  /* 0x0000001a1c107810 */ /* 0x000fe20007ffe0ff */
[----:B------:R0:W-:Y:S01]  /*2f1e0*/  @P2 STG.E.U16 [R24.64], R4 ;  /* 0x0000000418002986 */ /* 0x0001e2000c101506 */
[----:B------:R-:W-:Y:S02]  /*2f1f0*/  LEA.HI.X.SX32 R23, R8, R3, 0x1, P6 ;  /* 0x0000000308177211 */ /* 0x000fe400030f0eff */
[----:B------:R-:W-:Y:S02]  /*2f200*/  IADD3 R8, R28, 0x1d, RZ ;  /* 0x0000001d1c087810 */ /* 0x000fe40007ffe0ff */
[----:B------:R-:W-:Y:S02]  /*2f210*/  ISETP.LT.AND P4, PT, R16, c[0x0][0x17c], !P0 ;  /* 0x00005f0010007a0c */ /* 0x000fe40004781270 */
[----:B------:R-:W-:-:S02]  /*2f220*/  IADD3 R12, R28, 0x1b, RZ ;  /* 0x0000001b1c0c7810 */ /* 0x000fc40007ffe0ff */
[C---:B0-----:R-:W-:Y:S02]  /*2f230*/  LEA R24, P6, R0.reuse, R20, 0x1 ;  /* 0x0000001400187211 */ /* 0x041fe400078c08ff */
[C---:B------:R-:W-:Y:S02]  /*2f240*/  IADD3 R4, R0.reuse, c[0x0][0x198], RZ ;  /* 0x0000660000047a10 */ /* 0x040fe40007ffe0ff */
[----:B------:R-:W-:Y:S02]  /*2f250*/  LEA.HI.X.SX32 R25, R0, R3, 0x1, P6 ;  /* 0x0000000300197211 */ /* 0x000fe400030f0eff */
[----:B------:R-:W-:Y:S02]  /*2f260*/  ISETP.LT.AND P3, PT, R12, c[0x0][0x17c], !P0 ;  /* 0x00005f000c007a0c */ /* 0x000fe40004761270 */
[----:B------:R-:W-:Y:S02]  /*2f270*/  IADD3 R0, R4, c[0x0][0x198], RZ ;  /* 0x0000660004007a10 */ /* 0x000fe40007ffe0ff */
[----:B------:R-:W-:-:S04]  /*2f280*/  IADD3 R12, R28, 0x1c, RZ ;  /* 0x0000001c1c0c7810 */ /* 0x000fc80007ffe0ff */
[----:B------:R-:W-:Y:S02]  /*2f290*/  ISETP.LT.AND P2, PT, R12, c[0x0][0x17c], !P0 ;  /* 0x00005f000c007a0c */ /* 0x000fe40004741270 */
[----:B------:R-:W-:Y:S01]  /*2f2a0*/  IADD3 R12, R28, 0x1e, RZ ;  /* 0x0000001e1c0c7810 */ /* 0x000fe20007ffe0ff */
[----:B----4-:R0:W-:Y:S01]  /*2f2b0*/  @P1 STG.E.U16 [R22.64], R21 ;  /* 0x0000001516001986 */ /* 0x0101e2000c101506 */
[----:B------:R-:W-:Y:S02]  /*2f2c0*/  ISETP.LT.AND P1, PT, R8, c[0x0][0x17c], !P0 ;  /* 0x00005f0008007a0c */ /* 0x000fe40004721270 */
[----:B------:R-:W-:Y:S02]  /*2f2d0*/  PRMT R8, R21, 0x7632, R8 ;  /* 0x0000763215087816 */ /* 0x000fe40000000008 */
[----:B0-----:R-:W-:-:S03]  /*2f2e0*/  LEA R22, P6, R4, R20, 0x1 ;  /* 0x0000001404167211 */ /* 0x001fc600078c08ff */
[----:B------:R0:W-:Y:S01]  /*2f2f0*/  @P5 STG.E.U16 [R24.64], R8 ;  /* 0x0000000818005986 */ /* 0x0001e2000c101506 */
[----:B------:R-:W-:-:S03]  /*2f300*/  LEA.HI.X.SX32 R23, R4, R3, 0x1, P6 ;  /* 0x0000000304177211 */ /* 0x000fc600030f0eff */
[----:B------:R-:W4:Y:S01]  /*2f310*/  LDL.LU R21, [R1+0x44] ;  /* 0x0000440001157983 */ /* 0x000f220000300800 */
[----:B------:R-:W-:-:S03]  /*2f320*/  IADD3 R4, R0, c[0x0][0x198], RZ ;  /* 0x0000660000047a10 */ /* 0x000fc60007ffe0ff */
[----:B---3--:R1:W-:Y:S01]  /*2f330*/  @P4 STG.E.U16 [R22.64], R26 ;  /* 0x0000001a16004986 */ /* 0x0083e2000c101506 */
[----:B0-----:R-:W-:Y:S02]  /*2f340*/  IADD3 R8, R28, 0x1f, RZ ;  /* 0x0000001f1c087810 */ /* 0x001fe40007ffe0ff */
[-C--:B------:R-:W-:Y:S02]  /*2f350*/  LEA R24, P6, R0, R20.reuse, 0x1 ;  /* 0x0000001400187211 */ /* 0x080fe400078c08ff */
[----:B------:R-:W-:Y:S02]  /*2f360*/  ISETP.LT.AND P4, PT, R8, c[0x0][0x17c], !P0 ;  /* 0x00005f0008007a0c */ /* 0x000fe40004781270 */
[----:B------:R-:W-:Y:S02]  /*2f370*/  LEA.HI.X.SX32 R25, R0, R3, 0x1, P6 ;  /* 0x0000000300197211 */ /* 0x000fe400030f0eff */
[----:B------:R-:W-:Y:S02]  /*2f380*/  PRMT R8, R26, 0x7632, R8 ;  /* 0x000076321a087816 */ /* 0x000fe40000000008 */
[C---:B-1----:R-:W-:Y:S01]  /*2f390*/  LEA R22, P6, R4.reuse, R20, 0x1 ;  /* 0x0000001404167211 */ /* 0x042fe200078c08ff */
[----:B------:R-:W3:Y:S01]  /*2f3a0*/  LDL.LU R26, [R1+0x54] ;  /* 0x00005400011a7983 */ /* 0x000ee20000300800 */
[----:B------:R-:W-:-:S02]  /*2f3b0*/  IADD3 R0, R4, c[0x0][0x198], RZ ;  /* 0x0000660004007a10 */ /* 0x000fc40007ffe0ff */
[----:B------:R-:W-:Y:S01]  /*2f3c0*/  LEA.HI.X.SX32 R23, R4, R3, 0x1, P6 ;  /* 0x0000000304177211 */ /* 0x000fe200030f0eff */
[----:B------:R0:W-:Y:S01]  /*2f3d0*/  @P3 STG.E.U16 [R24.64], R8 ;  /* 0x0000000818003986 */ /* 0x0001e2000c101506 */
[----:B------:R-:W-:Y:S02]  /*2f3e0*/  ISETP.LT.AND P5, PT, R12, c[0x0][0x17c], !P0 ;  /* 0x00005f000c007a0c */ /* 0x000fe400047a1270 */
[----:B------:R-:W-:Y:S01]  /*2f3f0*/  IADD3 R4, R0, c[0x0][0x198], RZ ;  /* 0x0000660000047a10 */ /* 0x000fe20007ffe0ff */
[----:B--2---:R1:W-:Y:S01]  /*2f400*/  @P2 STG.E.U16 [R22.64], R27 ;  /* 0x0000001b16002986 */ /* 0x0043e2000c101506 */
[----:B0-----:R-:W-:Y:S02]  /*2f410*/  IADD3 R8, R28, 0x21, RZ ;  /* 0x000000211c087810 */ /* 0x001fe40007ffe0ff */
[----:B------:R-:W-:Y:S02]  /*2f420*/  LEA R24, P6, R0, R20, 0x1 ;  /* 0x0000001400187211 */ /* 0x000fe400078c08ff */
[----:B------:R-:W-:-:S02]  /*2f430*/  ISETP.LT.AND P2, PT, R8, c[0x0][0x17c], !P0 ;  /* 0x00005f0008007a0c */ /* 0x000fc40004741270 */
[----:B------:R-:W-:Y:S02]  /*2f440*/  LEA.HI.X.SX32 R25, R0, R3, 0x1, P6 ;  /* 0x0000000300197211 */ /* 0x000fe400030f0eff */
[----:B------:R-:W-:Y:S02]  /*2f450*/  PRMT R8, R27, 0x7632, R8 ;  /* 0x000076321b087816 */ /* 0x000fe40000000008 */
[----:B-1----:R-:W-:-:S03]  /*2f460*/  LEA R22, P6, R4, R20, 0x1 ;  /* 0x0000001404167211 */ /* 0x002fc600078c08ff */
[----:B------:R0:W-:Y:S01]  /*2f470*/  @P1 STG.E.U16 [R24.64], R8 ;  /* 0x0000000818001986 */ /* 0x0001e2000c101506 */
[----:B------:R-:W-:-:S05]  /*2f480*/  LEA.HI.X.SX32 R23, R4, R3, 0x1, P6 ;  /* 0x0000000304177211 */ /* 0x000fca00030f0eff */
[----:B------:R1:W-:Y:S01]  /*2f490*/  @P5 STG.E.U16 [R22.64], R11 ;  /* 0x0000000b16005986 */ /* 0x0003e2000c101506 */
[----:B0-----:R-:W-:-:S04]  /*2f4a0*/  IADD3 R8, R28, 0x23, RZ ;  /* 0x000000231c087810 */ /* 0x001fc80007ffe0ff */
[----:B------:R-:W-:Y:S02]  /*2f4b0*/  ISETP.LT.AND P5, PT, R8, c[0x0][0x17c], !P0 ;  /* 0x00005f0008007a0c */ /* 0x000fe400047a1270 */
[----:B------:R-:W-:Y:S02]  /*2f4c0*/  PRMT R8, R11, 0x7632, R8 ;  /* 0x000076320b087816 */ /* 0x000fe40000000008 */
[----:B-1----:R-:W2:Y:S04]  /*2f4d0*/  LDL.LU R11, [R1+0xd00] ;  /* 0x000d0000010b7983 */ /* 0x002ea80000300800 */
[----:B------:R-:W2:Y:S01]  /*2f4e0*/  LDL.LU R27, [R1+0x14] ;  /* 0x00001400011b7983 */ /* 0x000ea20000300800 */
[----:B------:R-:W-:Y:S02]  /*2f4f0*/  IADD3 R0, R4, c[0x0][0x198], RZ ;  /* 0x0000660004007a10 */ /* 0x000fe40007ffe0ff */
[----:B------:R-:W-:-:S02]  /*2f500*/  IADD3 R12, R28, 0x20, RZ ;  /* 0x000000201c0c7810 */ /* 0x000fc40007ffe0ff */
[-C--:B------:R-:W-:Y:S02]  /*2f510*/  LEA R24, P6, R0, R20.reuse, 0x1 ;  /* 0x0000001400187211 */ /* 0x080fe400078c08ff */
[----:B------:R-:W-:Y:S02]  /*2f520*/  ISETP.LT.AND P3, PT, R12, c[0x0][0x17c], !P0 ;  /* 0x00005f000c007a0c */ /* 0x000fe40004761270 */
[C---:B------:R-:W-:Y:S02]  /*2f530*/  IADD3 R4, R0.reuse, c[0x0][0x198], RZ ;  /* 0x0000660000047a10 */ /* 0x040fe40007ffe0ff */
[----:B------:R-:W-:Y:S02]  /*2f540*/  LEA.HI.X.SX32 R25, R0, R3, 0x1, P6 ;  /* 0x0000000300197211 */ /* 0x000fe400030f0eff */
[C---:B------:R-:W-:Y:S02]  /*2f550*/  LEA R22, P6, R4.reuse, R20, 0x1 ;  /* 0x0000001404167211 */ /* 0x040fe400078c08ff */
[----:B------:R-:W-:-:S02]  /*2f560*/  IADD3 R0, R4, c[0x0][0x198], RZ ;  /* 0x0000660004007a10 */ /* 0x000fc40007ffe0ff */
[----:B------:R-:W-:Y:S01]  /*2f570*/  IADD3 R12, R28, 0x22, RZ ;  /* 0x000000221c0c7810 */ /* 0x000fe20007ffe0ff */
[----:B------:R0:W-:Y:S01]  /*2f580*/  @P4 STG.E.U16 [R24.64], R8 ;  /* 0x0000000818004986 */ /* 0x0001e2000c101506 */
[----:B------:R-:W-:Y:S02]  /*2f590*/  LEA.HI.X.SX32 R23, R4, R3, 0x1, P6 ;  /* 0x0000000304177211 */ /* 0x000fe400030f0eff */
[----:B------:R-:W-:Y:S02]  /*2f5a0*/  ISETP.LT.AND P1, PT, R12, c[0x0][0x17c], !P0 ;  /* 0x00005f000c007a0c */ /* 0x000fe40004721270 */
[----:B------:R-:W-:Y:S02]  /*2f5b0*/  IADD3 R4, R0, c[0x0][0x198], RZ ;  /* 0x0000660000047a10 */ /* 0x000fe40007ffe0ff */
[----:B0-----:R-:W-:Y:S02]  /*2f5c0*/  IADD3 R8, R28, 0x25, RZ ;  /* 0x000000251c087810 */ /* 0x001fe40007ffe0ff */
[----:B------:R-:W-:-:S04]  /*2f5d0*/  LEA R24, P6, R0, R20, 0x1 ;  /* 0x0000001400187211 */ /* 0x000fc800078c08ff */
[----:B------:R-:W-:Y:S02]  /*2f5e0*/  LEA.HI.X.SX32 R25, R0, R3, 0x1, P6 ;  /* 0x0000000300197211 */ /* 0x000fe400030f0eff */
[----:B------:R-:W-:Y:S02]  /*2f5f0*/  IADD3 R0, R4, c[0x0][0x198], RZ ;  /* 0x0000660004007a10 */ /* 0x000fe40007ffe0ff */
[----:B------:R-:W-:-:S04]  /*2f600*/  IADD3 R12, R28, 0x24, RZ ;  /* 0x000000241c0c7810 */ /* 0x000fc80007ffe0ff */
[----:B------:R-:W-:Y:S01]  /*2f610*/  ISETP.LT.AND P4, PT, R12, c[0x0][0x17c], !P0 ;  /* 0x00005f000c007a0c */ /* 0x000fe20004781270 */
[----:B----4-:R0:W-:Y:S01]  /*2f620*/  @P3 STG.E.U16 [R22.64], R21 ;  /* 0x0000001516003986 */ /* 0x0101e2000c101506 */
[----:B------:R-:W-:Y:S02]  /*2f630*/  ISETP.LT.AND P3, PT, R8, c[0x0][0x17c], !P0 ;  /* 0x00005f0008007a0c */ /* 0x000fe40004761270 */
[----:B------:R-:W-:Y:S02]  /*2f640*/  PRMT R8, R21, 0x7632, R8 ;  /* 0x0000763215087816 */ /* 0x000fe40000000008 */
[C---:B0-----:R-:W-:Y:S01]  /*2f650*/  LEA R22, P6, R4.reuse, R20, 0x1 ;  /* 0x0000001404167211 */ /* 0x041fe200078c08ff */
[----:B------:R-:W4:Y:S03]  /*2f660*/  LDL.LU R21, [R1+0x84] ;  /* 0x0000840001157983 */ /* 0x000f260000300800 */
[----:B------:R-:W-:Y:S01]  /*2f670*/  LEA.HI.X.SX32 R23, R4, R3, 0x1, P6 ;  /* 0x0000000304177211 */ /* 0x000fe200030f0eff */
[----:B------:R0:W-:Y:S01]  /*2f680*/  @P2 STG.E.U16 [R24.64], R8 ;  /* 0x0000000818002986 */ /* 0x0001e2000c101506 */
[----:B------:R-:W-:-:S03]  /*2f690*/  IADD3 R4, R0, c[0x0][0x198], RZ ;  /* 0x0000660000047a10 */ /* 0x000fc60007ffe0ff */
[----:B---3--:R1:W-:Y:S01]  /*2f6a0*/  @P1 STG.E.U16 [R22.64], R26 ;  /* 0x0000001a16001986 */ /* 0x0083e2000c101506 */
[----:B0-----:R-:W-:Y:S02]  /*2f6b0*/  IADD3 R8, R28, 0x27, RZ ;  /* 0x000000271c087810 */ /* 0x001fe40007ffe0ff */
[----:B------:R-:W-:Y:S02]  /*2f6c0*/  LEA R24, P6, R0, R20, 0x1 ;  /* 0x0000001400187211 */ /* 0x000fe400078c08ff */
[----:B------:R-:W-:Y:S02]  /*2f6d0*/  ISETP.LT.AND P1, PT, R8, c[0x0][0x17c], !P0 ;  /* 0x00005f0008007a0c */ /* 0x000fe40004721270 */
[----:B------:R-:W-:Y:S02]  /*2f6e0*/  PRMT R8, R26, 0x7632, R8 ;  /* 0x000076321a087816 */ /* 0x000fe40000000008 */
[----:B-1----:R-:W3:Y:S01]  /*2f6f0*/  LDL.LU R26, [R1+0x64] ;  /* 0x00006400011a7983 */ /* 0x002ee20000300800 */
[----:B------:R-:W-:-:S02]  /*2f700*/  LEA.HI.X.SX32 R25, R0, R3, 0x1, P6 ;  /* 0x0000000300197211 */ /* 0x000fc400030f0eff */
[----:B------:R-:W-:-:S03]  /*2f710*/  LEA R22, P6, R4, R20, 0x1 ;  /* 0x0000001404167211 */ /* 0x000fc600078c08ff */
[----:B------:R0:W-:Y:S01]  /*2f720*/  @P5 STG.E.U16 [R24.64], R8 ;  /* 0x0000000818005986 */ /* 0x0001e2000c101506 */
[----:B------:R-:W-:Y:S02]  /*2f730*/  LEA.HI.X.SX32 R23, R4, R3, 0x1, P6 ;  /* 0x0000000304177211 */ /* 0x000fe400030f0eff */
[----:B0-----:R-:W-:-:S03]  /*2f740*/  IADD3 R8, R28, 0x29, RZ ;  /* 0x000000291c087810 */ /* 0x001fc60007ffe0ff */
[----:B--2---:R0:W-:Y:S01]  /*2f750*/  @P4 STG.E.U16 [R22.64], R27 ;  /* 0x0000001b16004986 */ /* 0x0041e2000c101506 */
[----:B------:R-:W-:Y:S02]  /*2f760*/  ISETP.LT.AND P4, PT, R8, c[0x0][0x17c], !P0 ;  /* 0x00005f0008007a0c */ /* 0x000fe40004781270 */
[----:B------:R-:W-:Y:S02]  /*2f770*/  PRMT R8, R27, 0x7632, R8 ;  /* 0x000076321b087816 */ /* 0x000fe40000000008 */
[----:B0-----:R-:W2:Y:S01]  /*2f780*/  LDL.LU R27, [R1+0x4] ;  /* 0x00000400011b7983 */ /* 0x001ea20000300800 */
[----:B------:R-:W-:Y:S02]  /*2f790*/  IADD3 R0, R4, c[0x0][0x198], RZ ;  /* 0x0000660004007a10 */ /* 0x000fe40007ffe0ff */
[----:B------:R-:W-:Y:S02]  /*2f7a0*/  IADD3 R12, R28, 0x26, RZ ;  /* 0x000000261c0c7810 */ /* 0x000fe40007ffe0ff */
[----:B------:R-:W-:-:S02]  /*2f7b0*/  LEA R24, P6, R0, R20, 0x1 ;  /* 0x0000001400187211 */ /* 0x000fc400078c08ff */
[----:B------:R-:W-:Y:S02]  /*2f7c0*/  ISETP.LT.AND P2, PT, R12, c[0x0][0x17c], !P0 ;  /* 0x00005f000c007a0c */ /* 0x000fe40004741270 */
[C---:B------:R-:W-:Y:S02]  /*2f7d0*/  IADD3 R4, R0.reuse, c[0x0][0x198], RZ ;  /* 0x0000660000047a10 */ /* 0x040fe40007ffe0ff */
[-C--:B------:R-:W-:Y:S02]  /*2f7e0*/  LEA.HI.X.SX32 R25, R0, R3.reuse, 0x1, P6 ;  /* 0x0000000300197211 */ /* 0x080fe400030f0eff */
[C---:B------:R-:W-:Y:S02]  /*2f7f0*/  LEA R22, P6, R4.reuse, R20, 0x1 ;  /* 0x0000001404167211 */ /* 0x040fe400078c08ff */
[----:B------:R-:W-:Y:S02]  /*2f800*/  IADD3 R0, R4, c[0x0][0x198], RZ ;  /* 0x0000660004007a10 */ /* 0x000fe40007ffe0ff */
[----:B------:R-:W-:Y:S01]  /*2f810*/  IADD3 R12, R28, 0x28, RZ ;  /* 0x000000281c0c7810 */ /* 0x000fe20007ffe0ff */
[----:B------:R0:W-:Y:S01]  /*2f820*/  @P3 STG.E.U16 [R24.64], R8 ;  /* 0x0000000818003986 */ /* 0x0001e2000c101506 */
[----:B------:R-:W-:-:S02]  /*2f830*/  LEA.HI.X.SX32 R23, R4, R3, 0x1, P6 ;  /* 0x0000000304177211 */ /* 0x000fc400030f0eff */
[----:B------:R-:W-:Y:S02]  /*2f840*/  ISETP.LT.AND P5, PT, R12, c[0x0][0x17c], !P0 ;  /* 0x00005f000c007a0c */ /* 0x000fe400047a1270 */
[----:B------:R-:W-:Y:S01]  /*2f850*/  IADD3 R4, R0, c[0x0][0x198], RZ ;  /* 0x0000660000047a10 */ /* 0x000fe20007ffe0ff */
[----:B------:R1:W-:Y:S01]  /*2f860*/  @P2 STG.E.U16 [R22.64], R17 ;  /* 0x0000001116002986 */ /* 0x0003e2000c101506 */
[----:B0-----:R-:W-:Y:S02]  /*2f870*/  IADD3 R8, R28, 0x2b, RZ ;  /* 0x0000002b1c087810 */ /* 0x001fe40007ffe0ff */
[----:B------:R-:W-:Y:S02]  /*2f880*/  LEA R24, P6, R0, R20, 0x1 ;  /* 0x0000001400187211 */ /* 0x000fe400078c08ff */
[----:B------:R-:W-:Y:S02]  /*2f890*/  ISETP.LT.AND P2, PT, R8, c[0x0][0x17c], !P0 ;  /* 0x00005f0008007a0c */ /* 0x000fe40004741270 */
[----:B------:R-:W-:-:S02]  /*2f8a0*/  LEA.HI.X.SX32 R25, R0, R3, 0x1, P6 ;  /* 0x0000000300197211 */ /* 0x000fc400030f0eff */
[----:B------:R-:W-:Y:S02]  /*2f8b0*/  PRMT R8, R17, 0x7632, R8 ;  /* 0x0000763211087816 */ /* 0x000fe40000000008 */
[CC--:B------:R-:W-:Y:S02]  /*2f8c0*/  LEA R16, P6, R4.reuse, R20.reuse, 0x1 ;  /* 0x0000001404107211 */ /* 0x0c0fe400078c08ff */
[----:B------:R-:W-:Y:S02]  /*2f8d0*/  IADD3 R0, R4, c[0x0][0x198], RZ ;  /* 0x0000660004007a10 */ /* 0x000fe40007ffe0ff */
[----:B------:R-:W-:Y:S01]  /*2f8e0*/  IADD3 R12, R28, 0x2a, RZ ;  /* 0x0000002a1c0c7810 */ /* 0x000fe20007ffe0ff */
[----:B------:R0:W-:Y:S01]  /*2f8f0*/  @P1 STG.E.U16 [R24.64], R8 ;  /* 0x0000000818001986 */ /* 0x0001e2000c101506 */
[----:B-1----:R-:W-:Y:S02]  /*2f900*/  LEA.HI.X.SX32 R17, R4, R3, 0x1, P6 ;  /* 0x0000000304117211 */ /* 0x002fe400030f0eff */
[----:B------:R-:W-:-:S02]  /*2f910*/  LEA R22, P6, R0, R20, 0x1 ;  /* 0x0000001400167211 */ /* 0x000fc400078c08ff */
[----:B------:R-:W-:Y:S02]  /*2f920*/  ISETP.LT.AND P3, PT, R12, c[0x0][0x17c], !P0 ;  /* 0x00005f000c007a0c */ /* 0x000fe40004761270 */
[----:B------:R-:W-:Y:S02]  /*2f930*/  IADD3 R4, R0, c[0x0][0x198], RZ ;  /* 0x0000660000047a10 */ /* 0x000fe40007ffe0ff */
[----:B0-----:R-:W-:Y:S02]  /*2f940*/  IADD3 R8, R28, 0x2d, RZ ;  /* 0x0000002d1c087810 */ /* 0x001fe40007ffe0ff */
[----:B------:R-:W-:Y:S02]  /*2f950*/  LEA.HI.X.SX32 R23, R0, R3, 0x1, P6 ;  /* 0x0000000300177211 */ /* 0x000fe400030f0eff */
[----:B------:R-:W-:Y:S02]  /*2f960*/  IADD3 R0, R4, c[0x0][0x198], RZ ;  /* 0x0000660004007a10 */ /* 0x000fe40007ffe0ff */
[----:B------:R-:W-:-:S04]  /*2f970*/  IADD3 R12, R28, 0x2c, RZ ;  /* 0x0000002c1c0c7810 */ /* 0x000fc80007ffe0ff */
[----:B------:R-:W-:Y:S01]  /*2f980*/  ISETP.LT.AND P1, PT, R12, c[0x0][0x17c], !P0 ;  /* 0x00005f000c007a0c */ /* 0x000fe20004721270 */
[----:B----4-:R0:W-:Y:S01]  /*2f990*/  @P5 STG.E.U16 [R16.64], R21 ;  /* 0x0000001510005986 */ /* 0x0101e2000c101506 */
[----:B------:R-:W-:Y:S02]  /*2f9a0*/  ISETP.LT.AND P5, PT, R8, c[0x0][0x17c], !P0 ;  /* 0x00005f0008007a0c */ /* 0x000fe400047a1270 */
[----:B------:R-:W-:Y:S02]  /*2f9b0*/  PRMT R8, R21, 0x7632, R8 ;  /* 0x0000763215087816 */ /* 0x000fe40000000008 */
[----:B0-----:R-:W-:-:S03]  /*2f9c0*/  LEA R16, P6, R4, R20, 0x1 ;  /* 0x0000001404107211 */ /* 0x001fc600078c08ff */
[----:B------:R0:W-:Y:S01]  /*2f9d0*/  @P4 STG.E.U16 [R22.64], R8 ;  /* 0x0000000816004986 */ /* 0x0001e2000c101506 */
[----:B------:R-:W-:Y:S02]  /*2f9e0*/  LEA.HI.X.SX32 R17, R4, R3, 0x1, P6 ;  /* 0x0000000304117211 */ /* 0x000fe400030f0eff */
[----:B------:R-:W-:Y:S02]  /*2f9f0*/  IADD3 R4, R0, c[0x0][0x198], RZ ;  /* 0x0000660000047a10 */ /* 0x000fe40007ffe0ff */
[----:B0-----:R-:W-:Y:S01]  /*2fa00*/  IADD3 R8, R28, 0x2f, RZ ;  /* 0x0000002f1c087810 */ /* 0x001fe20007ffe0ff */
[----:B---3--:R0:W-:Y:S01]  /*2fa10*/  @P3 STG.E.U16 [R16.64], R26 ;  /* 0x0000001a10003986 */ /* 0x0081e2000c101506 */
[----:B------:R-:W-:Y:S02]  /*2fa20*/  LEA R22, P6, R0, R20, 0x1 ;  /* 0x0000001400167211 */ /* 0x000fe400078c08ff */
[----:B------:R-:W-:Y:S02]  /*2fa30*/  ISETP.LT.AND P3, PT, R8, c[0x0][0x17c], !P0 ;  /* 0x00005f0008007a0c */ /* 0x000fe40004761270 */
[----:B------:R-:W-:-:S02]  /*2fa40*/  PRMT R8, R26, 0x7632, R8 ;  /* 0x000076321a087816 */ /* 0x000fc40000000008 */
[----:B------:R-:W-:Y:S01]  /*2fa50*/  LEA.HI.X.SX32 R23, R0, R3, 0x1, P6 ;  /* 0x0000000300177211 */ /* 0x000fe200030f0eff */
[----:B0-----:R-:W3:Y:S01]  /*2fa60*/  LDL.LU R26, [R1+0x94] ;  /* 0x00009400011a7983 */ /* 0x001ee20000300800 */
        /* <DEDUP_REMOVED lines=9> */
[----:B------:R-:W-:Y:S01]  /*2fb00*/  IADD3 R12, R28, 0x2e, RZ ;  /* 0x0000002e1c0c7810 */ /* 0x000fe20007ffe0ff */
[----:B------:R-:W4:Y:S01]  /*2fb10*/  LDL.LU R25, [R1+0x74] ;  /* 0x0000740001197983 */ /* 0x000f220000300800 */
[----:B------:R-:W-:-:S02]  /*2fb20*/  LEA R22, P6, R0, R20, 0x1 ;  /* 0x0000001400167211 */ /* 0x000fc400078c08ff */
[----:B------:R-:W-:Y:S02]  /*2fb30*/  ISETP.LT.AND P4, PT, R12, c[0x0][0x17c], !P0 ;  /* 0x00005f000c007a0c */ /* 0x000fe40004781270 */
[C---:B------:R-:W-:Y:S02]  /*2fb40*/  IADD3 R4, R0.reuse, c[0x0][0x198], RZ ;  /* 0x0000660000047a10 */ /* 0x040fe40007ffe0ff */
[-C--:B------:R-:W-:Y:S02]  /*2fb50*/  LEA.HI.X.SX32 R23, R0, R3.reuse, 0x1, P6 ;  /* 0x0000000300177211 */ /* 0x080fe400030f0eff */
[----:B------:R-:W-:Y:S02]  /*2fb60*/  LEA R16, P6, R4, R20, 0x1 ;  /* 0x0000001404107211 */ /* 0x000fe400078c08ff */
[----:B------:R-:W-:Y:S02]  /*2fb70*/  IADD3 R12, R28, 0x30, RZ ;  /* 0x000000301c0c7810 */ /* 0x000fe40007ffe0ff */
[C---:B------:R-:W-:Y:S01]  /*2fb80*/  IADD3 R0, R4.reuse, c[0x0][0x198], RZ ;  /* 0x0000660004007a10 */ /* 0x040fe20007ffe0ff */
[----:B------:R0:W-:Y:S01]  /*2fb90*/  @P5 STG.E.U16 [R22.64], R8 ;  /* 0x0000000816005986 */ /* 0x0001e2000c101506 */
[----:B------:R-:W-:-:S02]  /*2fba0*/  LEA.HI.X.SX32 R17, R4, R3, 0x1, P6 ;  /* 0x0000000304117211 */ /* 0x000fc400030f0eff */
[----:B------:R-:W-:Y:S02]  /*2fbb0*/  ISETP.LT.AND P2, PT, R12, c[0x0][0x17c], !P0 ;  /* 0x00005f000c007a0c */ /* 0x000fe40004741270 */
[----:B------:R-:W-:Y:S02]  /*2fbc0*/  IADD3 R12, R28, 0x32, RZ ;  /* 0x000000321c0c7810 */ /* 0x000fe40007ffe0ff */
[----:B------:R-:W-:Y:S01]  /*2fbd0*/  IADD3 R4, R0, c[0x0][0x198], RZ ;  /* 0x0000660000047a10 */ /* 0x000fe20007ffe0ff */
[----:B------:R1:W-:Y:S01]  /*2fbe0*/  @P4 STG.E.U16 [R16.64], R13 ;  /* 0x0000000d10004986 */ /* 0x0003e2000c101506 */
[----:B0-----:R-:W-:Y:S02]  /*2fbf0*/  IADD3 R8, R28, 0x33, RZ ;  /* 0x000000331c087810 */ /* 0x001fe40007ffe0ff */
[----:B------:R-:W-:Y:S02]  /*2fc00*/  LEA R22, P6, R0, R20, 0x1 ;  /* 0x0000001400167211 */ /* 0x000fe400078c08ff */
[----:B------:R-:W-:-:S02]  /*2fc10*/  ISETP.LT.AND P5, PT, R12, c[0x0][0x17c], !P0 ;  /* 0x00005f000c007a0c */ /* 0x000fc400047a1270 */
[----:B------:R-:W-:Y:S02]  /*2fc20*/  ISETP.LT.AND P4, PT, R8, c[0x0][0x17c], !P0 ;  /* 0x00005f0008007a0c */ /* 0x000fe40004781270 */
[-C--:B------:R-:W-:Y:S02]  /*2fc30*/  LEA.HI.X.SX32 R23, R0, R3.reuse, 0x1, P6 ;  /* 0x0000000300177211 */ /* 0x080fe400030f0eff */
[----:B------:R-:W-:Y:S02]  /*2fc40*/  PRMT R8, R13, 0x7632, R8 ;  /* 0x000076320d087816 */ /* 0x000fe40000000008 */
[----:B------:R-:W-:Y:S02]  /*2fc50*/  LEA R12, P6, R4, R20, 0x1 ;  /* 0x00000014040c7211 */ /* 0x000fe400078c08ff */
[----:B-1----:R-:W-:Y:S01]  /*2fc60*/  IADD3 R16, R28, 0x34, RZ ;  /* 0x000000341c107810 */ /* 0x002fe20007ffe0ff */
[----:B------:R0:W-:Y:S01]  /*2fc70*/  @P3 STG.E.U16 [R22.64], R8 ;  /* 0x0000000816003986 */ /* 0x0001e2000c101506 */
[----:B------:R-:W-:-:S02]  /*2fc80*/  LEA.HI.X.SX32 R13, R4, R3, 0x1, P6 ;  /* 0x00000003040d7211 */ /* 0x000fc400030f0eff */
[----:B------:R-:W-:Y:S02]  /*2fc90*/  IADD3 R0, R4, c[0x0][0x198], RZ ;  /* 0x0000660004007a10 */ /* 0x000fe40007ffe0ff */
[----:B------:R-:W-:Y:S02]  /*2fca0*/  ISETP.LT.AND P3, PT, R16, c[0x0][0x17c], !P0 ;  /* 0x00005f0010007a0c */ /* 0x000fe40004761270 */
[----:B------:R-:W-:Y:S02]  /*2fcb0*/  LEA R16, P6, R0, R20, 0x1 ;  /* 0x0000001400107211 */ /* 0x000fe400078c08ff */
[----:B0-----:R-:W-:Y:S02]  /*2fcc0*/  IADD3 R8, R28, 0x35, RZ ;  /* 0x000000351c087810 */ /* 0x001fe40007ffe0ff */
[C---:B------:R-:W-:Y:S02]  /*2fcd0*/  IADD3 R4, R0.reuse, c[0x0][0x198], RZ ;  /* 0x0000660000047a10 */ /* 0x040fe40007ffe0ff */
[----:B------:R-:W-:Y:S01]  /*2fce0*/  LEA.HI.X.SX32 R17, R0, R3, 0x1, P6 ;  /* 0x0000000300117211 */ /* 0x000fe200030f0eff */
[----:B---3--:R0:W-:Y:S01]  /*2fcf0*/  @P2 STG.E.U16 [R12.64], R26 ;  /* 0x0000001a0c002986 */ /* 0x0081e2000c101506 */
[----:B------:R-:W-:-:S02]  /*2fd00*/  ISETP.LT.AND P2, PT, R8, c[0x0][0x17c], !P0 ;  /* 0x00005f0008007a0c */ /* 0x000fc40004741270 */
[----:B------:R-:W-:Y:S02]  /*2fd10*/  PRMT R8, R26, 0x7632, R8 ;  /* 0x000076321a087816 */ /* 0x000fe40000000008 */
        /* <DEDUP_REMOVED lines=9> */
[----:B------:R-:W-:-:S04]  /*2fdb0*/  IADD3 R0, R4, c[0x0][0x198], RZ ;  /* 0x0000660004007a10 */ /* 0x000fc80007ffe0ff */
[CC--:B------:R-:W-:Y:S02]  /*2fdc0*/  LEA R16, P6, R0.reuse, R20.reuse, 0x1 ;  /* 0x0000001400107211 */ /* 0x0c0fe400078c08ff */
        /* <DEDUP_REMOVED lines=14> */
[C---:B------:R-:W-:Y:S02]  /*2feb0*/  LEA R8, P6, R4.reuse, R20, 0x1 ;  /* 0x0000001404087211 */ /* 0x040fe400078c08ff */
[----:B-1----:R-:W-:Y:S02]  /*2fec0*/  PRMT R12, R9, 0x7632, R12 ;  /* 0x00007632090c7816 */ /* 0x002fe4000000000c */
[C---:B------:R-:W-:Y:S02]  /*2fed0*/  LEA.HI.X.SX32 R9, R4.reuse, R3, 0x1, P6 ;  /* 0x0000000304097211 */ /* 0x040fe400030f0eff */
[----:B------:R-:W-:Y:S02]  /*2fee0*/  IADD3 R0, R4, c[0x0][0x198], RZ ;  /* 0x0000660004007a10 */ /* 0x000fe40007ffe0ff */
[C---:B------:R-:W-:Y:S01]  /*2fef0*/  IADD3 R21, R28.reuse, 0x38, RZ ;  /* 0x000000381c157810 */ /* 0x040fe20007ffe0ff */
[----:B------:R0:W-:Y:S01]  /*2ff00*/  @P2 STG.E.U16 [R16.64], R12 ;  /* 0x0000000c10002986 */ /* 0x0001e2000c101506 */
[----:B------:R-:W-:-:S02]  /*2ff10*/  IADD3 R13, R28, 0x3a, RZ ;  /* 0x0000003a1c0d7810 */ /* 0x000fc40007ffe0ff */
[----:B------:R-:W-:Y:S01]  /*2ff20*/  IADD3 R4, R28, 0x3b, RZ ;  /* 0x0000003b1c047810 */ /* 0x000fe20007ffe0ff */
[----:B------:R1:W-:Y:S01]  /*2ff30*/  @P1 STG.E.U16 [R8.64], R5 ;  /* 0x0000000508001986 */ /* 0x0003e2000c101506 */
[----:B------:R-:W-:Y:S02]  /*2ff40*/  ISETP.LT.AND P4, PT, R21, c[0x0][0x17c], !P0 ;  /* 0x00005f0015007a0c */ /* 0x000fe40004781270 */
[----:B------:R-:W-:Y:S02]  /*2ff50*/  ISETP.LT.AND P2, PT, R13, c[0x0][0x17c], !P0 ;  /* 0x00005f000d007a0c */ /* 0x000fe40004741270 */
[C---:B0-----:R-:W-:Y:S02]  /*2ff60*/  LEA R12, P6, R0.reuse, R20, 0x1 ;  /* 0x00000014000c7211 */ /* 0x041fe400078c08ff */
[----:B-1----:R-:W-:Y:S02]  /*2ff70*/  IADD3 R8, R0, c[0x0][0x198], RZ ;  /* 0x0000660000087a10 */ /* 0x002fe40007ffe0ff */
[----:B------:R-:W-:-:S02]  /*2ff80*/  ISETP.LT.AND P1, PT, R4, c[0x0][0x17c], !P0 ;  /* 0x00005f0004007a0c */ /* 0x000fc40004721270 */
[-C--:B------:R-:W-:Y:S02]  /*2ff90*/  LEA.HI.X.SX32 R13, R0, R3.reuse, 0x1, P6 ;  /* 0x00000003000d7211 */ /* 0x080fe400030f0eff */
[CC--:B------:R-:W-:Y:S02]  /*2ffa0*/  LEA R4, P6, R8.reuse, R20.reuse, 0x1 ;  /* 0x0000001408047211 */ /* 0x0c0fe400078c08ff */
[----:B------:R-:W-:Y:S02]  /*2ffb0*/  PRMT R9, R5, 0x7632, R9 ;  /* 0x0000763205097816 */ /* 0x000fe40000000009 */
[C---:B------:R-:W-:Y:S02]  /*2ffc0*/  LEA.HI.X.SX32 R5, R8.reuse, R3, 0x1, P6 ;  /* 0x0000000308057211 */ /* 0x040fe400030f0eff */
[----:B------:R-:W-:Y:S01]  /*2ffd0*/  IADD3 R0, R8, c[0x0][0x198], RZ ;  /* 0x0000660008007a10 */ /* 0x000fe20007ffe0ff */
[----:B------:R0:W-:Y:S03]  /*2ffe0*/  @P5 STG.E.U16 [R12.64], R9 ;  /* 0x000000090c005986 */ /* 0x0001e6000c101506 */
[----:B------:R-:W-:Y:S01]  /*2fff0*/  LEA R8, P6, R0, R20, 0x1 ;  /* 0x0000001400087211 */ /* 0x000fe200078c08ff */
[----:B----4-:R1:W-:Y:S01]  /*30000*/  @P4 STG.E.U16 [R4.64], R25 ;  /* 0x0000001904004986 */ /* 0x0103e2000c101506 */
[----:B0-----:R-:W-:-:S02]  /*30010*/  IADD3 R9, R28, 0x3d, RZ ;  /* 0x0000003d1c097810 */ /* 0x001fc40007ffe0ff */
[C---:B-1----:R-:W-:Y:S02]  /*30020*/  IADD3 R5, R0.reuse, c[0x0][0x198], RZ ;  /* 0x0000660000057a10 */ /* 0x042fe40007ffe0ff */
[----:B------:R-:W-:Y:S02]  /*30030*/  ISETP.LT.AND P4, PT, R9, c[0x0][0x17c], !P0 ;  /* 0x00005f0009007a0c */ /* 0x000fe40004781270 */
[-C--:B------:R-:W-:Y:S02]  /*30040*/  LEA.HI.X.SX32 R9, R0, R3.reuse, 0x1, P6 ;  /* 0x0000000300097211 */ /* 0x080fe400030f0eff */
[----:B------:R-:W-:Y:S02]  /*30050*/  LEA R4, P6, R5, R20, 0x1 ;  /* 0x0000001405047211 */ /* 0x000fe400078c08ff */
[----:B------:R-:W-:Y:S02]  /*30060*/  PRMT R12, R25, 0x7632, R12 ;  /* 0x00007632190c7816 */ /* 0x000fe4000000000c */
[C---:B------:R-:W-:Y:S01]  /*30070*/  IADD3 R0, R5.reuse, c[0x0][0x198], RZ ;  /* 0x0000660005007a10 */ /* 0x040fe20007ffe0ff */
[----:B------:R-:W4:Y:S01]  /*30080*/  LDL.LU R25, [R1+0x48] ;  /* 0x0000480001197983 */ /* 0x000f220000300800 */
[----:B------:R-:W-:-:S02]  /*30090*/  LEA.HI.X.SX32 R5, R5, R3, 0x1, P6 ;  /* 0x0000000305057211 */ /* 0x000fc400030f0eff */
[----:B------:R-:W-:Y:S01]  /*300a0*/  IADD3 R16, R28, 0x3c, RZ ;  /* 0x0000003c1c107810 */ /* 0x000fe20007ffe0ff */
[----:B------:R0:W-:Y:S03]  /*300b0*/  @P3 STG.E.U16 [R8.64], R12 ;  /* 0x0000000c08003986 */ /* 0x0001e6000c101506 */
[----:B------:R-:W-:Y:S02]  /*300c0*/  ISETP.LT.AND P5, PT, R16, c[0x0][0x17c], !P0 ;  /* 0x00005f0010007a0c */ /* 0x000fe400047a1270 */
[----:B0-----:R-:W-:Y:S02]  /*300d0*/  IADD3 R9, R28, 0x3f, RZ ;  /* 0x0000003f1c097810 */ /* 0x001fe40007ffe0ff */
[----:B------:R-:W-:Y:S02]  /*300e0*/  LEA R8, P6, R0, R20, 0x1 ;  /* 0x0000001400087211 */ /* 0x000fe400078c08ff */
[----:B------:R-:W-:-:S04]  /*300f0*/  IADD3 R13, R28, 0x3e, RZ ;  /* 0x0000003e1c0d7810 */ /* 0x000fc80007ffe0ff */
[----:B------:R-:W-:Y:S01]  /*30100*/  ISETP.LT.AND P3, PT, R13, c[0x0][0x17c], !P0 ;  /* 0x00005f000d007a0c */ /* 0x000fe20004761270 */
[----:B---3--:R0:W-:Y:S01]  /*30110*/  @P2 STG.E.U16 [R4.64], R26 ;  /* 0x0000001a04002986 */ /* 0x0081e2000c101506 */
[----:B------:R-:W-:Y:S02]  /*30120*/  ISETP.LT.AND P2, PT, R9, c[0x0][0x17c], !P0 ;  /* 0x00005f0009007a0c */ /* 0x000fe40004741270 */
[----:B------:R-:W-:Y:S02]  /*30130*/  LEA.HI.X.SX32 R9, R0, R3, 0x1, P6 ;  /* 0x0000000300097211 */ /* 0x000fe400030f0eff */
[----:B------:R-:W-:Y:S02]  /*30140*/  PRMT R12, R26, 0x7632, R12 ;  /* 0x000076321a0c7816 */ /* 0x000fe4000000000c */
[----:B0-----:R-:W-:Y:S01]  /*30150*/  IADD3 R5, R0, c[0x0][0x198], RZ ;  /* 0x0000660000057a10 */ /* 0x001fe20007ffe0ff */
[----:B------:R-:W3:Y:S03]  /*30160*/  LDL.LU R26, [R1+0x58] ;  /* 0x00005800011a7983 */ /* 0x000ee60000300800 */
[----:B------:R-:W-:-:S02]  /*30170*/  LEA R4, P6, R5, R20, 0x1 ;  /* 0x0000001405047211 */ /* 0x000fc400078c08ff */
[C---:B------:R-:W-:Y:S02]  /*30180*/  IADD3 R0, R5.reuse, c[0x0][0x198], RZ ;  /* 0x0000660005007a10 */ /* 0x040fe40007ffe0ff */
[-C--:B------:R-:W-:Y:S01]  /*30190*/  LEA.HI.X.SX32 R5, R5, R3.reuse, 0x1, P6 ;  /* 0x0000000305057211 */ /* 0x080fe200030f0eff */
[----:B------:R0:W-:Y:S02]  /*301a0*/  @P1 STG.E.U16 [R8.64], R12 ;  /* 0x0000000c08001986 */ /* 0x0001e4000c101506 */
[----:B0-----:R-:W-:Y:S02]  /*301b0*/  IADD3 R9, R28, 0x41, RZ ;  /* 0x000000411c097810 */ /* 0x001fe40007ffe0ff */
[C---:B------:R-:W-:Y:S01]  /*301c0*/  LEA R8, P6, R0.reuse, R20, 0x1 ;  /* 0x0000001400087211 */ /* 0x040fe200078c08ff */
[----:B--2---:R0:W-:Y:S01]  /*301d0*/  @P5 STG.E.U16 [R4.64], R27 ;  /* 0x0000001b04005986 */ /* 0x0041e2000c101506 */
[----:B------:R-:W-:Y:S02]  /*301e0*/  ISETP.LT.AND P5, PT, R9, c[0x0][0x17c], !P0 ;  /* 0x00005f0009007a0c */ /* 0x000fe400047a1270 */
[----:B------:R-:W-:-:S02]  /*301f0*/  LEA.HI.X.SX32 R9, R0, R3, 0x1, P6 ;  /* 0x0000000300097211 */ /* 0x000fc400030f0eff */
[----:B------:R-:W-:Y:S02]  /*30200*/  PRMT R12, R27, 0x7632, R12 ;  /* 0x000076321b0c7816 */ /* 0x000fe4000000000c */
[----:B0-----:R-:W-:-:S04]  /*30210*/  IADD3 R5, R0, c[0x0][0x198], RZ ;  /* 0x0000660000057a10 */ /* 0x001fc80007ffe0ff */
[C---:B------:R-:W-:Y:S02]  /*30220*/  LEA R4, P6, R5.reuse, R20, 0x1 ;  /* 0x0000001405047211 */ /* 0x040fe400078c08ff */
[C---:B------:R-:W-:Y:S02]  /*30230*/  IADD3 R0, R5.reuse, c[0x0][0x198], RZ ;  /* 0x0000660005007a10 */ /* 0x040fe40007ffe0ff */
[----:B------:R-:W-:Y:S01]  /*30240*/  LEA.HI.X.SX32 R5, R5, R3, 0x1, P6 ;  /* 0x0000000305057211 */ /* 0x000fe200030f0eff */
[----:B------:R0:W-:Y:S04]  /*30250*/  @P4 STG.E.U16 [R8.64], R12 ;  /* 0x0000000c08004986 */ /* 0x0001e8000c101506 */
[----:B------:R1:W-:Y:S01]  /*30260*/  @P3 STG.E.U16 [R4.64], R2 ;  /* 0x0000000204003986 */ /* 0x0003e2000c101506 */
[----:B0-----:R-:W-:-:S03]  /*30270*/  PRMT R12, R2, 0x7632, R12 ;  /* 0x00007632020c7816 */ /* 0x001fc6000000000c */
[----:B-1----:R-:W2:Y:S04]  /*30280*/  LDL.LU R2, [R1+0xcfc] ;  /* 0x000cfc0001027983 */ /* 0x002ea80000300800 */
[----:B------:R-:W2:Y:S01]  /*30290*/  LDL.LU R27, [R1+0x18] ;  /* 0x00001800011b7983 */ /* 0x000ea20000300800 */
[C---:B------:R-:W-:Y:S02]  /*302a0*/  IADD3 R13, R28.reuse, 0x40, RZ ;  /* 0x000000401c0d7810 */ /* 0x040fe40007ffe0ff */
[----:B------:R-:W-:Y:S02]  /*302b0*/  IADD3 R9, R28, 0x43, RZ ;  /* 0x000000431c097810 */ /* 0x000fe40007ffe0ff */
[----:B------:R-:W-:Y:S02]  /*302c0*/  LEA R8, P6, R0, R20, 0x1 ;  /* 0x0000001400087211 */ /* 0x000fe400078c08ff */
[----:B------:R-:W-:-:S02]  /*302d0*/  ISETP.LT.AND P1, PT, R13, c[0x0][0x17c], !P0 ;  /* 0x00005f000d007a0c */ /* 0x000fc40004721270 */
[C---:B------:R-:W-:Y:S02]  /*302e0*/  IADD3 R5, R0.reuse, c[0x0][0x198], RZ ;  /* 0x0000660000057a10 */ /* 0x040fe40007ffe0ff */
[----:B------:R-:W-:Y:S02]  /*302f0*/  ISETP.LT.AND P3, PT, R9, c[0x0][0x17c], !P0 ;  /* 0x00005f0009007a0c */ /* 0x000fe40004761270 */
[-C--:B------:R-:W-:Y:S02]  /*30300*/  LEA.HI.X.SX32 R9, R0, R3.reuse, 0x1, P6 ;  /* 0x0000000300097211 */ /* 0x080fe400030f0eff */
[C---:B------:R-:W-:Y:S02]  /*30310*/  LEA R4, P6, R5.reuse, R20, 0x1 ;  /* 0x0000001405047211 */ /* 0x040fe400078c08ff */
[C---:B------:R-:W-:Y:S02]  /*30320*/  IADD3 R0, R5.reuse, c[0x0][0x198], RZ ;  /* 0x0000660005007a10 */ /* 0x040fe40007ffe0ff */
[----:B------:R-:W-:Y:S01]  /*30330*/  LEA.HI.X.SX32 R5, R5, R3, 0x1, P6 ;  /* 0x0000000305057211 */ /* 0x000fe200030f0eff */
[----:B------:R0:W-:Y:S01]  /*30340*/  @P2 STG.E.U16 [R8.64], R12 ;  /* 0x0000000c08002986 */ /* 0x0001e2000c101506 */
[----:B------:R-:W-:-:S04]  /*30350*/  IADD3 R13, R28, 0x42, RZ ;  /* 0x000000421c0d7810 */ /* 0x000fc80007ffe0ff */
[----:B------:R-:W-:Y:S02]  /*30360*/  ISETP.LT.AND P4, PT, R13, c[0x0][0x17c], !P0 ;  /* 0x00005f000d007a0c */ /* 0x000fe40004781270 */
[----:B0-----:R-:W-:Y:S02]  /*30370*/  IADD3 R9, R28, 0x45, RZ ;  /* 0x000000451c097810 */ /* 0x001fe40007ffe0ff */
[----:B------:R-:W-:Y:S02]  /*30380*/  LEA R8, P6, R0, R20, 0x1 ;  /* 0x0000001400087211 */ /* 0x000fe400078c08ff */
[----:B------:R-:W-:-:S04]  /*30390*/  IADD3 R13, R28, 0x44, RZ ;  /* 0x000000441c0d7810 */ /* 0x000fc80007ffe0ff */
[----:B------:R-:W-:Y:S01]  /*303a0*/  ISETP.LT.AND P2, PT, R13, c[0x0][0x17c], !P0 ;  /* 0x00005f000d007a0c */ /* 0x000fe20004741270 */
[----:B----4-:R0:W-:Y:S01]  /*303b0*/  @P1 STG.E.U16 [R4.64], R25 ;  /* 0x0000001904001986 */ /* 0x0101e2000c101506 */
[----:B------:R-:W-:Y:S02]  /*303c0*/  PRMT R12, R25, 0x7632, R12 ;  /* 0x00007632190c7816 */ /* 0x000fe4000000000c */
[----:B------:R-:W-:Y:S02]  /*303d0*/  ISETP.LT.AND P1, PT, R9, c[0x0][0x17c], !P0 ;  /* 0x00005f0009007a0c */ /* 0x000fe40004721270 */
[C---:B------:R-:W-:Y:S02]  /*303e0*/  LEA.HI.X.SX32 R9, R0.reuse, R3, 0x1, P6 ;  /* 0x0000000300097211 */ /* 0x040fe400030f0eff */
[----:B0-----:R-:W-:Y:S01]  /*303f0*/  IADD3 R5, R0, c[0x0][0x198], RZ ;  /* 0x0000660000057a10 */ /* 0x001fe20007ffe0ff */
[----:B------:R-:W4:Y:S03]  /*30400*/  LDL.LU R25, [R1+0x88] ;  /* 0x0000880001197983 */ /* 0x000f260000300800 */
[----:B------:R-:W-:-:S02]  /*30410*/  LEA R4, P6, R5, R20, 0x1 ;  /* 0x0000001405047211 */ /* 0x000fc400078c08ff */
[C---:B------:R-:W-:Y:S02]  /*30420*/  IADD3 R0, R5.reuse, c[0x0][0x198], RZ ;  /* 0x0000660005007a10 */ /* 0x040fe40007ffe0ff */
[----:B------:R-:W-:Y:S01]  /*30430*/  LEA.HI.X.SX32 R5, R5, R3, 0x1, P6 ;  /* 0x0000000305057211 */ /* 0x000fe200030f0eff */
[----:B------:R0:W-:Y:S02]  /*30440*/  @P5 STG.E.U16 [R8.64], R12 ;  /* 0x0000000c08005986 */ /* 0x0001e4000c101506 */
[----:B0-----:R-:W-:Y:S02]  /*30450*/  IADD3 R9, R28, 0x47, RZ ;  /* 0x000000471c097810 */ /* 0x001fe40007ffe0ff */
[----:B------:R-:W-:Y:S01]  /*30460*/  LEA R8, P6, R0, R20, 0x1 ;  /* 0x0000001400087211 */ /* 0x000fe200078c08ff */
[----:B---3--:R0:W-:Y:S01]  /*30470*/  @P4 STG.E.U16 [R4.64], R26 ;  /* 0x0000001a04004986 */ /* 0x0081e2000c101506 */
[----:B------:R-:W-:Y:S02]  /*30480*/  PRMT R12, R26, 0x7632, R12 ;  /* 0x000076321a0c7816 */ /* 0x000fe4000000000c */
[----:B------:R-:W-:-:S02]  /*30490*/  ISETP.LT.AND P4, PT, R9, c[0x0][0x17c], !P0 ;  /* 0x00005f0009007a0c */ /* 0x000fc40004781270 */
[CC--:B------:R-:W-:Y:S02]  /*304a0*/  LEA.HI.X.SX32 R9, R0.reuse, R3.reuse, 0x1, P6 ;  /* 0x0000000300097211 */ /* 0x0c0fe400030f0eff */
[----:B0-----:R-:W-:Y:S01]  /*304b0*/  IADD3 R5, R0, c[0x0][0x198], RZ ;  /* 0x0000660000057a10 */ /* 0x001fe20007ffe0ff */
[----:B------:R-:W3:Y:S03]  /*304c0*/  LDL.LU R26, [R1+0x68] ;  /* 0x00006800011a7983 */ /* 0x000ee60000300800 */
[C---:B------:R-:W-:Y:S02]  /*304d0*/  LEA R4, P6, R5.reuse, R20, 0x1 ;  /* 0x0000001405047211 */ /* 0x040fe400078c08ff */
[C---:B------:R-:W-:Y:S02]  /*304e0*/  IADD3 R0, R5.reuse, c[0x0][0x198], RZ ;  /* 0x0000660005007a10 */ /* 0x040fe40007ffe0ff */
[----:B------:R-:W-:Y:S01]  /*304f0*/  LEA.HI.X.SX32 R5, R5, R3, 0x1, P6 ;  /* 0x0000000305057211 */ /* 0x000fe200030f0eff */
[----:B------:R0:W-:Y:S04]  /*30500*/  @P3 STG.E.U16 [R8.64], R12 ;  /* 0x0000000c08003986 */ /* 0x0001e8000c101506 */
[----:B--2---:R1:W-:Y:S01]  /*30510*/  @P2 STG.E.U16 [R4.64], R27 ;  /* 0x0000001b04002986 */ /* 0x0043e2000c101506 */
[----:B0-----:R-:W-:-:S03]  /*30520*/  PRMT R12, R27, 0x7632, R12 ;  /* 0x000076321b0c7816 */ /* 0x001fc6000000000c */
[----:B-1----:R-:W2:Y:S01]  /*30530*/  LDL.LU R27, [R1+0x8] ;  /* 0x00000800011b7983 */ /* 0x002ea20000300800 */
[C---:B------:R-:W-:Y:S02]  /*30540*/  IADD3 R13, R28.reuse, 0x46, RZ ;  /* 0x000000461c0d7810 */ /* 0x040fe40007ffe0ff */
[----:B------:R-:W-:Y:S02]  /*30550*/  IADD3 R9, R28, 0x49, RZ ;  /* 0x000000491c097810 */ /* 0x000fe40007ffe0ff */
[C---:B------:R-:W-:Y:S02]  /*30560*/  LEA R8, P6, R0.reuse, R20, 0x1 ;  /* 0x0000001400087211 */ /* 0x040fe400078c08ff */
[----:B------:R-:W-:Y:S02]  /*30570*/  ISETP.LT.AND P5, PT, R13, c[0x0][0x17c], !P0 ;  /* 0x00005f000d007a0c */ /* 0x000fe400047a1270 */
[----:B------:R-:W-:Y:S02]  /*30580*/  IADD3 R5, R0, c[0x0][0x198], RZ ;  /* 0x0000660000057a10 */ /* 0x000fe40007ffe0ff */
[----:B------:R-:W-:-:S02]  /*30590*/  ISETP.LT.AND P2, PT, R9, c[0x0][0x17c], !P0 ;  /* 0x00005f0009007a0c */ /* 0x000fc40004741270 */
[-C--:B------:R-:W-:Y:S02]  /*305a0*/  LEA.HI.X.SX32 R9, R0, R3.reuse, 0x1, P6 ;  /* 0x0000000300097211 */ /* 0x080fe400030f0eff */
[C---:B------:R-:W-:Y:S02]  /*305b0*/  LEA R4, P6, R5.reuse, R20, 0x1 ;  /* 0x0000001405047211 */ /* 0x040fe400078c08ff */
[C---:B------:R-:W-:Y:S02]  /*305c0*/  IADD3 R0, R5.reuse, c[0x0][0x198], RZ ;  /* 0x0000660005007a10 */ /* 0x040fe40007ffe0ff */
[----:B------:R-:W-:Y:S01]  /*305d0*/  LEA.HI.X.SX32 R5, R5, R3, 0x1, P6 ;  /* 0x0000000305057211 */ /* 0x000fe200030f0eff */
[----:B------:R0:W-:Y:S01]  /*305e0*/  @P1 STG.E.U16 [R8.64], R12 ;  /* 0x0000000c08001986 */ /* 0x0001e2000c101506 */
[----:B------:R-:W-:-:S03]  /*305f0*/  IADD3 R13, R28, 0x48, RZ ;  /* 0x000000481c0d7810 */ /* 0x000fc60007ffe0ff */
[----:B------:R1:W-:Y:S01]  /*30600*/  @P5 STG.E.U16 [R4.64], R18 ;  /* 0x0000001204005986 */ /* 0x0003e2000c101506 */
[----:B------:R-:W-:Y:S02]  /*30610*/  ISETP.LT.AND P3, PT, R13, c[0x0][0x17c], !P0 ;  /* 0x00005f000d007a0c */ /* 0x000fe40004761270 */
[----:B0-----:R-:W-:Y:S02]  /*30620*/  IADD3 R9, R28, 0x4b, RZ ;  /* 0x0000004b1c097810 */ /* 0x001fe40007ffe0ff */
[C---:B------:R-:W-:Y:S02]  /*30630*/  LEA R8, P6, R0.reuse, R20, 0x1 ;  /* 0x0000001400087211 */ /* 0x040fe400078c08ff */
[C---:B-1----:R-:W-:Y:S02]  /*30640*/  IADD3 R5, R0.reuse, c[0x0][0x198], RZ ;  /* 0x0000660000057a10 */ /* 0x042fe40007ffe0ff */
[----:B------:R-:W-:Y:S02]  /*30650*/  ISETP.LT.AND P5, PT, R9, c[0x0][0x17c], !P0 ;  /* 0x00005f0009007a0c */ /* 0x000fe400047a1270 */
[----:B------:R-:W-:-:S02]  /*30660*/  LEA.HI.X.SX32 R9, R0, R3, 0x1, P6 ;  /* 0x0000000300097211 */ /* 0x000fc400030f0eff */
[C---:B------:R-:W-:Y:S02]  /*30670*/  LEA R4, P6, R5.reuse, R20, 0x1 ;  /* 0x0000001405047211 */ /* 0x040fe400078c08ff */
[----:B------:R-:W-:Y:S02]  /*30680*/  PRMT R18, R18, 0x7632, R18 ;  /* 0x0000763212127816 */ /* 0x000fe40000000012 */
[C---:B------:R-:W-:Y:S02]  /*30690*/  IADD3 R0, R5.reuse, c[0x0][0x198], RZ ;  /* 0x0000660005007a10 */ /* 0x040fe40007ffe0ff */
[----:B------:R-:W-:Y:S01]  /*306a0*/  LEA.HI.X.SX32 R5, R5, R3, 0x1, P6 ;  /* 0x0000000305057211 */ /* 0x000fe200030f0eff */
[----:B------:R0:W-:Y:S01]  /*306b0*/  @P4 STG.E.U16 [R8.64], R18 ;  /* 0x0000001208004986 */ /* 0x0001e2000c101506 */
[C---:B------:R-:W-:Y:S02]  /*306c0*/  IADD3 R13, R28.reuse, 0x4a, RZ ;  /* 0x0000004a1c0d7810 */ /* 0x040fe40007ffe0ff */
[----:B------:R-:W-:-:S02]  /*306d0*/  IADD3 R12, R28, 0x4c, RZ ;  /* 0x0000004c1c0c7810 */ /* 0x000fc40007ffe0ff */
[----:B------:R-:W-:Y:S02]  /*306e0*/  ISETP.LT.AND P1, PT, R13, c[0x0][0x17c], !P0 ;  /* 0x00005f000d007a0c */ /* 0x000fe40004721270 */
[----:B0-----:R-:W-:Y:S01]  /*306f0*/  IADD3 R9, R28, 0x4d, RZ ;  /* 0x0000004d1c097810 */ /* 0x001fe20007ffe0ff */
[----:B----4-:R0:W-:Y:S01]  /*30700*/  @P3 STG.E.U16 [R4.64], R25 ;  /* 0x0000001904003986 */ /* 0x0101e2000c101506 */
[C---:B------:R-:W-:Y:S02]  /*30710*/  LEA R8, P6, R0.reuse, R20, 0x1 ;  /* 0x0000001400087211 */ /* 0x040fe400078c08ff */
[----:B------:R-:W-:Y:S02]  /*30720*/  ISETP.LT.AND P3, PT, R9, c[0x0][0x17c], !P0 ;  /* 0x00005f0009007a0c */ /* 0x000fe40004761270 */
[----:B------:R-:W-:Y:S02]  /*30730*/  LEA.HI.X.SX32 R9, R0, R3, 0x1, P6 ;  /* 0x0000000300097211 */ /* 0x000fe400030f0eff */
[----:B------:R-:W-:-:S02]  /*30740*/  ISETP.LT.AND P4, PT, R12, c[0x0][0x17c], !P0 ;  /* 0x00005f000c007a0c */ /* 0x000fc40004781270 */
[----:B0-----:R-:W-:Y:S02]  /*30750*/  IADD3 R5, R0, c[0x0][0x198], RZ ;  /* 0x0000660000057a10 */ /* 0x001fe40007ffe0ff */
[----:B------:R-:W-:Y:S02]  /*30760*/  PRMT R12, R25, 0x7632, R12 ;  /* 0x00007632190c7816 */ /* 0x000fe4000000000c */
[C---:B------:R-:W-:Y:S02]  /*30770*/  LEA R4, P6, R5.reuse, R20, 0x1 ;  /* 0x0000001405047211 */ /* 0x040fe400078c08ff */
[C---:B------:R-:W-:Y:S02]  /*30780*/  IADD3 R0, R5.reuse, c[0x0][0x198], RZ ;  /* 0x0000660005007a10 */ /* 0x040fe40007ffe0ff */
[----:B------:R-:W-:Y:S01]  /*30790*/  LEA.HI.X.SX32 R5, R5, R3, 0x1, P6 ;  /* 0x0000000305057211 */ /* 0x000fe200030f0eff */
[----:B------:R0:W-:Y:S02]  /*307a0*/  @P2 STG.E.U16 [R8.64], R12 ;  /* 0x0000000c08002986 */ /* 0x0001e4000c101506 */
[----:B0-----:R-:W-:-:S02]  /*307b0*/  IADD3 R9, R28, 0x4f, RZ ;  /* 0x0000004f1c097810 */ /* 0x001fc40007ffe0ff */
[-C--:B------:R-:W-:Y:S01]  /*307c0*/  LEA R8, P6, R0, R20.reuse, 0x1 ;  /* 0x0000001400087211 */ /* 0x080fe200078c08ff */
[----:B---3--:R0:W-:Y:S01]  /*307d0*/  @P1 STG.E.U16 [R4.64], R26 ;  /* 0x0000001a04001986 */ /* 0x0081e2000c101506 */
[----:B------:R-:W-:Y:S02]  /*307e0*/  PRMT R12, R26, 0x7632, R12 ;  /* 0x000076321a0c7816 */ /* 0x000fe4000000000c */
[----:B------:R-:W-:Y:S02]  /*307f0*/  ISETP.LT.AND P1, PT, R9, c[0x0][0x17c], !P0 ;  /* 0x00005f0009007a0c */ /* 0x000fe40004721270 */
[C---:B------:R-:W-:Y:S02]  /*30800*/  LEA.HI.X.SX32 R9, R0.reuse, R3, 0x1, P6 ;  /* 0x0000000300097211 */ /* 0x040fe400030f0eff */
[----:B0-----:R-:W-:Y:S01]  /*30810*/  IADD3 R5, R0, c[0x0][0x198], RZ ;  /* 0x0000660000057a10 */ /* 0x001fe20007ffe0ff */
[----:B------:R-:W3:Y:S03]  /*30820*/  LDL.LU R26, [R1+0x98] ;  /* 0x00009800011a7983 */ /* 0x000ee60000300800 */
[----:B------:R-:W-:-:S02]  /*30830*/  LEA R4, P6, R5, R20, 0x1 ;  /* 0x0000001405047211 */ /* 0x000fc400078c08ff */
[C---:B------:R-:W-:Y:S02]  /*30840*/  IADD3 R0, R5.reuse, c[0x0][0x198], RZ ;  /* 0x0000660005007a10 */ /* 0x040fe40007ffe0ff */
[----:B------:R-:W-:Y:S01]  /*30850*/  LEA.HI.X.SX32 R5, R5, R3, 0x1, P6 ;  /* 0x0000000305057211 */ /* 0x000fe200030f0eff */
[----:B------:R0:W-:Y:S04]  /*30860*/  @P5 STG.E.U16 [R8.64], R12 ;  /* 0x0000000c08005986 */ /* 0x0001e8000c101506 */
[----:B--2---:R1:W-:Y:S01]  /*30870*/  @P4 STG.E.U16 [R4.64], R27 ;  /* 0x0000001b04004986 */ /* 0x0043e2000c101506 */
[----:B0-----:R-:W-:-:S03]  /*30880*/  PRMT R12, R27, 0x7632, R12 ;  /* 0x000076321b0c7816 */ /* 0x001fc6000000000c */
[----:B-1----:R-:W2:Y:S01]  /*30890*/  LDL.LU R27, [R1+0x38] ;  /* 0x00003800011b7983 */ /* 0x002ea20000300800 */
[C---:B------:R-:W-:Y:S02]  /*308a0*/  IADD3 R13, R28.reuse, 0x4e, RZ ;  /* 0x0000004e1c0d7810 */ /* 0x040fe40007ffe0ff */
[----:B------:R-:W-:Y:S01]  /*308b0*/  IADD3 R9, R28, 0x51, RZ ;  /* 0x000000511c097810 */ /* 0x000fe20007ffe0ff */
[----:B------:R-:W4:Y:S01]  /*308c0*/  LDL.LU R25, [R1+0x78] ;  /* 0x0000780001197983 */ /* 0x000f220000300800 */
        /* <DEDUP_REMOVED lines=20> */
[C---:B------:R-:W-:Y:S02]  /*30a10*/  IADD3 R12, R28.reuse, 0x54, RZ ;  /* 0x000000541c0c7810 */ /* 0x040fe40007ffe0ff */
[----:B------:R-:W-:Y:S01]  /*30a20*/  LEA.HI.X.SX32 R5, R5, R3, 0x1, P6 ;  /* 0x0000000305057211 */ /* 0x000fe200030f0eff */
[----:B------:R0:W-:Y:S01]  /*30a30*/  @P1 STG.E.U16 [R8.64], R14 ;  /* 0x0000000e08001986 */ /* 0x0001e2000c101506 */
[----:B------:R-:W-:-:S02]  /*30a40*/  IADD3 R13, R28, 0x52, RZ ;  /* 0x000000521c0d7810 */ /* 0x000fc40007ffe0ff */
[----:B------:R-:W-:Y:S02]  /*30a50*/  ISETP.LT.AND P1, PT, R12, c[0x0][0x17c], !P0 ;  /* 0x00005f000c007a0c */ /* 0x000fe40004721270 */
[----:B------:R-:W-:Y:S02]  /*30a60*/  ISETP.LT.AND P3, PT, R13, c[0x0][0x17c], !P0 ;  /* 0x00005f000d007a0c */ /* 0x000fe40004761270 */
        /* <DEDUP_REMOVED lines=15> */
[----:B------:R-:W-:Y:S02]  /*30b60*/  IADD3 R9, R28, 0x57, RZ ;  /* 0x000000571c097810 */ /* 0x000fe40007ffe0ff */
[CC--:B------:R-:W-:Y:S02]  /*30b70*/  LEA R8, P6, R0.reuse, R20.reuse, 0x1 ;  /* 0x0000001400087211 */ /* 0x0c0fe400078c08ff */
[C---:B------:R-:W-:Y:S02]  /*30b80*/  IADD3 R5, R0.reuse, c[0x0][0x198], RZ ;  /* 0x0000660000057a10 */ /* 0x040fe40007ffe0ff */
[----:B------:R-:W-:Y:S02]  /*30b90*/  ISETP.LT.AND P3, PT, R9, c[0x0][0x17c], !P0 ;  /* 0x00005f0009007a0c */ /* 0x000fe40004761270 */
[----:B------:R-:W-:Y:S02]  /*30ba0*/  LEA.HI.X.SX32 R9, R0, R3, 0x1, P6 ;  /* 0x0000000300097211 */ /* 0x000fe400030f0eff */
[----:B------:R-:W-:-:S02]  /*30bb0*/  LEA R4, P6, R5, R20, 0x1 ;  /* 0x0000001405047211 */ /* 0x000fc400078c08ff */
        /* <DEDUP_REMOVED lines=24> */
[CC--:B------:R-:W-:Y:S02]  /*30d40*/  LEA R4, P6, R5.reuse, R20.reuse, 0x1 ;  /* 0x0000001405047211 */ /* 0x0c0fe400078c08ff */
[----:B------:R-:W-:Y:S02]  /*30d50*/  PRMT R6, R6, 0x7632, R6 ;  /* 0x0000763206067816 */ /* 0x000fe40000000006 */
[C---:B------:R-:W-:Y:S02]  /*30d60*/  IADD3 R0, R5.reuse, c[0x0][0x198], RZ ;  /* 0x0000660005007a10 */ /* 0x040fe40007ffe0ff */
[----:B------:R-:W-:Y:S02]  /*30d70*/  LEA.HI.X.SX32 R5, R5, R3, 0x1, P6 ;  /* 0x0000000305057211 */ /* 0x000fe400030f0eff */
[----:B------:R-:W-:Y:S01]  /*30d80*/  IADD3 R12, R28, 0x5a, RZ ;  /* 0x0000005a1c0c7810 */ /* 0x000fe20007ffe0ff */
[----:B------:R0:W-:Y:S03]  /*30d90*/  @P3 STG.E.U16 [R8.64], R6 ;  /* 0x0000000608003986 */ /* 0x0001e6000c101506 */
[----:B------:R-:W-:Y:S01]  /*30da0*/  ISETP.LT.AND P5, PT, R12, c[0x0][0x17c], !P0 ;  /* 0x00005f000c007a0c */ /* 0x000fe200047a1270 */
[----:B----4-:R1:W-:Y:S01]  /*30db0*/  @P2 STG.E.U16 [R4.64], R25 ;  /* 0x0000001904002986 */ /* 0x0103e2000c101506 */
[----:B0-----:R-:W-:-:S02]  /*30dc0*/  LEA R8, P6, R0, R20, 0x1 ;  /* 0x0000001400087211 */ /* 0x001fc400078c08ff */
[----:B------:R-:W-:Y:S02]  /*30dd0*/  IADD3 R6, R28, 0x5d, RZ ;  /* 0x0000005d1c067810 */ /* 0x000fe40007ffe0ff */
[C---:B-1----:R-:W-:Y:S02]  /*30de0*/  IADD3 R5, R0.reuse, c[0x0][0x198], RZ ;  /* 0x0000660000057a10 */ /* 0x042fe40007ffe0ff */
[----:B------:R-:W-:Y:S02]  /*30df0*/  LEA.HI.X.SX32 R9, R0, R3, 0x1, P6 ;  /* 0x0000000300097211 */ /* 0x000fe400030f0eff */
[----:B------:R-:W-:Y:S02]  /*30e00*/  LEA R4, P6, R5, R20, 0x1 ;  /* 0x0000001405047211 */ /* 0x000fe400078c08ff */
[----:B------:R-:W-:Y:S02]  /*30e10*/  ISETP.LT.AND P2, PT, R6, c[0x0][0x17c], !P0 ;  /* 0x00005f0006007a0c */ /* 0x000fe40004741270 */
[----:B------:R-:W-:-:S02]  /*30e20*/  PRMT R6, R25, 0x7632, R6 ;  /* 0x0000763219067816 */ /* 0x000fc40000000006 */
[C---:B------:R-:W-:Y:S01]  /*30e30*/  IADD3 R0, R5.reuse, c[0x0][0x198], RZ ;  /* 0x0000660005007a10 */ /* 0x040fe20007ffe0ff */
[----:B------:R-:W4:Y:S01]  /*30e40*/  LDL.LU R25, [R1+0x4c] ;  /* 0x00004c0001197983 */ /* 0x000f220000300800 */
[----:B------:R-:W-:Y:S02]  /*30e50*/  LEA.HI.X.SX32 R5, R5, R3, 0x1, P6 ;  /* 0x0000000305057211 */ /* 0x000fe400030f0eff */
[----:B------:R-:W-:Y:S01]  /*30e60*/  IADD3 R10, R28, 0x5c, RZ ;  /* 0x0000005c1c0a7810 */ /* 0x000fe20007ffe0ff */
[----:B------:R0:W-:Y:S03]  /*30e70*/  @P1 STG.E.U16 [R8.64], R6 ;  /* 0x0000000608001986 */ /* 0x0001e6000c101506 */
[----:B------:R-:W-:Y:S02]  /*30e80*/  ISETP.LT.AND P3, PT, R10, c[0x0][0x17c], !P0 ;  /* 0x00005f000a007a0c */ /* 0x000fe40004761270 */
[----:B0-----:R-:W-:-:S02]  /*30e90*/  LEA R8, P6, R0, R20, 0x1 ;  /* 0x0000001400087211 */ /* 0x001fc400078c08ff */
[----:B------:R-:W-:Y:S02]  /*30ea0*/  IADD3 R6, R28, 0x5f, RZ ;  /* 0x0000005f1c067810 */ /* 0x000fe40007ffe0ff */
[----:B------:R-:W-:Y:S02]  /*30eb0*/  LEA.HI.X.SX32 R9, R0, R3, 0x1, P6 ;  /* 0x0000000300097211 */ /* 0x000fe400030f0eff */
[----:B------:R-:W-:-:S04]  /*30ec0*/  IADD3 R10, R28, 0x5e, RZ ;  /* 0x0000005e1c0a7810 */ /* 0x000fc80007ffe0ff */
[----:B------:R-:W-:Y:S01]  /*30ed0*/  ISETP.LT.AND P1, PT, R10, c[0x0][0x17c], !P0 ;  /* 0x00005f000a007a0c */ /* 0x000fe20004721270 */
[----:B---3--:R0:W-:Y:S01]  /*30ee0*/  @P5 STG.E.U16 [R4.64], R26 ;  /* 0x0000001a04005986 */ /* 0x0081e2000c101506 */
[----:B------:R-:W-:Y:S02]  /*30ef0*/  ISETP.LT.AND P5, PT, R6, c[0x0][0x17c], !P0 ;  /* 0x00005f0006007a0c */ /* 0x000fe400047a1270 */
[----:B------:R-:W-:Y:S02]  /*30f00*/  PRMT R6, R26, 0x7632, R6 ;  /* 0x000076321a067816 */ /* 0x000fe40000000006 */
[----:B0-----:R-:W-:Y:S01]  /*30f10*/  IADD3 R5, R0, c[0x0][0x198], RZ ;  /* 0x0000660000057a10 */ /* 0x001fe20007ffe0ff */
[----:B------:R-:W3:Y:S03]  /*30f20*/  LDL.LU R26, [R1+0x5c] ;  /* 0x00005c00011a7983 */ /* 0x000ee60000300800 */
[----:B------:R-:W-:-:S02]  /*30f30*/  LEA R4, P6, R5, R20, 0x1 ;  /* 0x0000001405047211 */ /* 0x000fc400078c08ff */
[C---:B------:R-:W-:Y:S02]  /*30f40*/  IADD3 R0, R5.reuse, c[0x0][0x198], RZ ;  /* 0x0000660005007a10 */ /* 0x040fe40007ffe0ff */
[----:B------:R-:W-:Y:S01]  /*30f50*/  LEA.HI.X.SX32 R5, R5, R3, 0x1, P6 ;  /* 0x0000000305057211 */ /* 0x000fe200030f0eff */
[----:B------:R0:W-:Y:S02]  /*30f60*/  @P4 STG.E.U16 [R8.64], R6 ;  /* 0x0000000608004986 */ /* 0x0001e4000c101506 */
[----:B0-----:R-:W-:Y:S02]  /*30f70*/  IADD3 R6, R28, 0x61, RZ ;  /* 0x000000611c067810 */ /* 0x001fe40007ffe0ff */
[----:B------:R-:W-:-:S04]  /*30f80*/  LEA R8, P6, R0, R20, 0x1 ;  /* 0x0000001400087211 */ /* 0x000fc800078c08ff */
[----:B------:R-:W-:Y:S01]  /*30f90*/  LEA.HI.X.SX32 R9, R0, R3, 0x1, P6 ;  /* 0x0000000300097211 */ /* 0x000fe200030f0eff */
[----:B--2---:R0:W-:Y:S01]  /*30fa0*/  @P3 STG.E.U16 [R4.64], R27 ;  /* 0x0000001b04003986 */ /* 0x0041e2000c101506 */
[----:B------:R-:W-:Y:S02]  /*30fb0*/  ISETP.LT.AND P3, PT, R6, c[0x0][0x17c], !P0 ;  /* 0x00005f0006007a0c */ /* 0x000fe40004761270 */
[----:B------:R-:W-:Y:S02]  /*30fc0*/  PRMT R6, R27, 0x7632, R6 ;  /* 0x000076321b067816 */ /* 0x000fe40000000006 */
[----:B0-----:R-:W-:-:S04]  /*30fd0*/  IADD3 R5, R0, c[0x0][0x198], RZ ;  /* 0x0000660000057a10 */ /* 0x001fc80007ffe0ff */
[C---:B------:R-:W-:Y:S02]  /*30fe0*/  LEA R4, P6, R5.reuse, R20, 0x1 ;  /* 0x0000001405047211 */ /* 0x040fe400078c08ff */
[C---:B------:R-:W-:Y:S01]  /*30ff0*/  IADD3 R0, R5.reuse, c[0x0][0x198], RZ ;  /* 0x0000660005007a10 */ /* 0x040fe20007ffe0ff */
        /* <DEDUP_REMOVED lines=8> */
[----:B------:R-:W-:Y:S02]  /*31080*/  IADD3 R10, R28, 0x60, RZ ;  /* 0x000000601c0a7810 */ /* 0x000fe40007ffe0ff */
[----:B------:R-:W-:-:S02]  /*31090*/  LEA R8, P6, R0, R20, 0x1 ;  /* 0x0000001400087211 */ /* 0x000fc400078c08ff */
[----:B------:R-:W-:Y:S02]  /*310a0*/  ISETP.LT.AND P4, PT, R10, c[0x0][0x17c], !P0 ;  /* 0x00005f000a007a0c */ /* 0x000fe40004781270 */
[C---:B------:R-:W-:Y:S02]  /*310b0*/  IADD3 R5, R0.reuse, c[0x0][0x198], RZ ;  /* 0x0000660000057a10 */ /* 0x040fe40007ffe0ff */
[-C--:B------:R-:W-:Y:S02]  /*310c0*/  LEA.HI.X.SX32 R9, R0, R3.reuse, 0x1, P6 ;  /* 0x0000000300097211 */ /* 0x080fe400030f0eff */
[C---:B------:R-:W-:Y:S02]  /*310d0*/  LEA R4, P6, R5.reuse, R20, 0x1 ;  /* 0x0000001405047211 */ /* 0x040fe400078c08ff */
[C---:B------:R-:W-:Y:S02]  /*310e0*/  IADD3 R0, R5.reuse, c[0x0][0x198], RZ ;  /* 0x0000660005007a10 */ /* 0x040fe40007ffe0ff */
[----:B------:R-:W-:-:S02]  /*310f0*/  LEA.HI.X.SX32 R5, R5, R3, 0x1, P6 ;  /* 0x0000000305057211 */ /* 0x000fc400030f0eff */
[----:B------:R-:W-:Y:S01]  /*31100*/  IADD3 R10, R28, 0x62, RZ ;  /* 0x000000621c0a7810 */ /* 0x000fe20007ffe0ff */
[----:B------:R0:W-:Y:S03]  /*31110*/  @P5 STG.E.U16 [R8.64], R6 ;  /* 0x0000000608005986 */ /* 0x0001e6000c101506 */
[----:B------:R-:W-:Y:S02]  /*31120*/  ISETP.LT.AND P2, PT, R10, c[0x0][0x17c], !P0 ;  /* 0x00005f000a007a0c */ /* 0x000fe40004741270 */
[C---:B------:R-:W-:Y:S02]  /*31130*/  IADD3 R10, R28.reuse, 0x64, RZ ;  /* 0x000000641c0a7810 */ /* 0x040fe40007ffe0ff */
[----:B0-----:R-:W-:Y:S02]  /*31140*/  IADD3 R6, R28, 0x65, RZ ;  /* 0x000000651c067810 */ /* 0x001fe40007ffe0ff */
[----:B------:R-:W-:-:S02]  /*31150*/  LEA R8, P6, R0, R20, 0x1 ;  /* 0x0000001400087211 */ /* 0x000fc400078c08ff */
[----:B------:R-:W-:Y:S02]  /*31160*/  ISETP.LT.AND P5, PT, R10, c[0x0][0x17c], !P0 ;  /* 0x00005f000a007a0c */ /* 0x000fe400047a1270 */
[----:B------:R-:W-:Y:S02]  /*31170*/  LEA.HI.X.SX32 R9, R0, R3, 0x1, P6 ;  /* 0x0000000300097211 */ /* 0x000fe400030f0eff */
[C---:B------:R-:W-:Y:S02]  /*31180*/  IADD3 R10, R28.reuse, 0x66, RZ ;  /* 0x000000661c0a7810 */ /* 0x040fe40007ffe0ff */
[----:B------:R-:W-:Y:S01]  /*31190*/  IADD3 R12, R28, 0x67, RZ ;  /* 0x000000671c0c7810 */ /* 0x000fe20007ffe0ff */
[----:B----4-:R0:W-:Y:S01]  /*311a0*/  @P4 STG.E.U16 [R4.64], R25 ;  /* 0x0000001904004986 */ /* 0x0101e2000c101506 */
[----:B------:R-:W-:Y:S02]  /*311b0*/  ISETP.LT.AND P4, PT, R6, c[0x0][0x17c], !P0 ;  /* 0x00005f0006007a0c */ /* 0x000fe40004781270 */
[----:B------:R-:W-:-:S02]  /*311c0*/  PRMT R6, R25, 0x7632, R6 ;  /* 0x0000763219067816 */ /* 0x000fc40000000006 */
[----:B0-----:R-:W-:-:S04]  /*311d0*/  IADD3 R5, R0, c[0x0][0x198], RZ ;  /* 0x0000660000057a10 */ /* 0x001fc80007ffe0ff */
[CC--:B------:R-:W-:Y:S02]  /*311e0*/  LEA R4, P6, R5.reuse, R20.reuse, 0x1 ;  /* 0x0000001405047211 */ /* 0x0c0fe400078c08ff */
[C---:B------:R-:W-:Y:S01]  /*311f0*/  IADD3 R0, R5.reuse, c[0x0][0x198], RZ ;  /* 0x0000660005007a10 */ /* 0x040fe20007ffe0ff */
[----:B------:R0:W-:Y:S01]  /*31200*/  @P3 STG.E.U16 [R8.64], R6 ;  /* 0x0000000608003986 */ /* 0x0001e2000c101506 */
[----:B------:R-:W-:Y:S02]  /*31210*/  LEA.HI.X.SX32 R5, R5, R3, 0x1, P6 ;  /* 0x0000000305057211 */ /* 0x000fe400030f0eff */
[----:B------:R-:W-:Y:S02]  /*31220*/  ISETP.LT.AND P3, PT, R10, c[0x0][0x17c], !P0 ;  /* 0x00005f000a007a0c */ /* 0x000fe40004761270 */
[C---:B------:R-:W-:Y:S02]  /*31230*/  IADD3 R10, R0.reuse, c[0x0][0x198], RZ ;  /* 0x00006600000a7a10 */ /* 0x040fe40007ffe0ff */
[----:B0-----:R-:W-:-:S04]  /*31240*/  LEA R8, P6, R0, R20, 0x1 ;  /* 0x0000001400087211 */ /* 0x001fc800078c08ff */
[----:B------:R-:W-:Y:S01]  /*31250*/  LEA.HI.X.SX32 R9, R0, R3, 0x1, P6 ;  /* 0x0000000300097211 */ /* 0x000fe200030f0eff */
[----:B---3--:R0:W-:Y:S01]  /*31260*/  @P2 STG.E.U16 [R4.64], R26 ;  /* 0x0000001a04002986 */ /* 0x0081e2000c101506 */
[----:B------:R-:W-:Y:S02]  /*31270*/  PRMT R13, R26, 0x7632, R13 ;  /* 0x000076321a0d7816 */ /* 0x000fe4000000000d */
[----:B------:R-:W-:Y:S02]  /*31280*/  ISETP.LT.AND P2, PT, R12, c[0x0][0x17c], !P0 ;  /* 0x00005f000c007a0c */ /* 0x000fe40004741270 */
[----:B------:R-:W-:Y:S01]  /*31290*/  IADD3 R12, R28, 0x68, RZ ;  /* 0x000000681c0c7810 */ /* 0x000fe20007ffe0ff */
[----:B0-----:R-:W3:Y:S01]  /*312a0*/  LDL.LU R26, [R1+0x8c] ;  /* 0x00008c00011a7983 */ /* 0x001ee20000300800 */
[----:B------:R-:W-:-:S04]  /*312b0*/  LEA R4, P6, R10, R20, 0x1 ;  /* 0x000000140a047211 */ /* 0x000fc800078c08ff */
[----:B------:R-:W-:Y:S01]  /*312c0*/  LEA.HI.X.SX32 R5, R10, R3, 0x1, P6 ;  /* 0x000000030a057211 */ /* 0x000fe200030f0eff */
[----:B------:R-:W-:Y:S01]  /*312d0*/  @P1 STG.E.U16 [R8.64], R13 ;  /* 0x0000000d08001986 */ /* 0x000fe2000c101506 */
[----:B------:R-:W-:-:S03]  /*312e0*/  ISETP.LT.AND P1, PT, R12, c[0x0][0x17c], !P0 ;  /* 0x00005f000c007a0c */ /* 0x000fc60004721270 */
[----:B--2---:R0:W-:Y:S01]  /*312f0*/  @P5 STG.E.U16 [R4.64], R27 ;  /* 0x0000001b04005986 */ /* 0x0041e2000c101506 */
[----:B------:R-:W-:-:S03]  /*31300*/  PRMT R12, R27, 0x7632, R12 ;  /* 0x000076321b0c7816 */ /* 0x000fc6000000000c */
[----:B0-----:R-:W2:Y:S01]  /*31310*/  LDL.LU R27, [R1+0x6c] ;  /* 0x00006c00011b7983 */ /* 0x001ea20000300800 */
[----:B------:R-:W-:Y:S02]  /*31320*/  IADD3 R0, R10, c[0x0][0x198], RZ ;  /* 0x000066000a007a10 */ /* 0x000fe40007ffe0ff */
[----:B------:R-:W-:Y:S02]  /*31330*/  IADD3 R10, R28, 0x69, RZ ;  /* 0x000000691c0a7810 */ /* 0x000fe40007ffe0ff */
[C---:B------:R-:W-:Y:S02]  /*31340*/  LEA R8, P6, R0.reuse, R20, 0x1 ;  /* 0x0000001400087211 */ /* 0x040fe400078c08ff */
[C---:B------:R-:W-:Y:S02]  /*31350*/  IADD3 R6, R0.reuse, c[0x0][0x198], RZ ;  /* 0x0000660000067a10 */ /* 0x040fe40007ffe0ff */
[----:B------:R-:W-:Y:S02]  /*31360*/  LEA.HI.X.SX32 R9, R0, R3, 0x1, P6 ;  /* 0x0000000300097211 */ /* 0x000fe400030f0eff */
[----:B------:R-:W-:-:S02]  /*31370*/  ISETP.LT.AND P5, PT, R10, c[0x0][0x17c], !P0 ;  /* 0x00005f000a007a0c */ /* 0x000fc400047a1270 */
[----:B------:R-:W-:Y:S02]  /*31380*/  LEA R4, P6, R6, R20, 0x1 ;  /* 0x0000001406047211 */ /* 0x000fe400078c08ff */
[----:B------:R-:W-:Y:S02]  /*31390*/  IADD3 R10, R28, 0x6a, RZ ;  /* 0x0000006a1c0a7810 */ /* 0x000fe40007ffe0ff */
[C---:B------:R-:W-:Y:S01]  /*313a0*/  IADD3 R0, R6.reuse, c[0x0][0x198], RZ ;  /* 0x0000660006007a10 */ /* 0x040fe20007ffe0ff */
[----:B------:R0:W-:Y:S01]  /*313b0*/  @P4 STG.E.U16 [R8.64], R12 ;  /* 0x0000000c08004986 */ /* 0x0001e2000c101506 */
[----:B------:R-:W-:Y:S02]  /*313c0*/  LEA.HI.X.SX32 R5, R6, R3, 0x1, P6 ;  /* 0x0000000306057211 */ /* 0x000fe400030f0eff */
[----:B------:R-:W-:Y:S02]  /*313d0*/  ISETP.LT.AND P4, PT, R10, c[0x0][0x17c], !P0 ;  /* 0x00005f000a007a0c */ /* 0x000fe40004781270 */
[----:B------:R-:W-:-:S02]  /*313e0*/  IADD3 R10, R28, 0x6b, RZ ;  /* 0x0000006b1c0a7810 */ /* 0x000fc40007ffe0ff */
[C---:B------:R-:W-:Y:S01]  /*313f0*/  IADD3 R6, R0.reuse, c[0x0][0x198], RZ ;  /* 0x0000660000067a10 */ /* 0x040fe20007ffe0ff */
[----:B------:R1:W-:Y:S01]  /*31400*/  @P3 STG.E.U16 [R4.64], R19 ;  /* 0x0000001304003986 */ /* 0x0003e2000c101506 */
[CC--:B0-----:R-:W-:Y:S02]  /*31410*/  LEA R8, P6, R0.reuse, R20.reuse, 0x1 ;  /* 0x0000001400087211 */ /* 0x0c1fe400078c08ff */
[----:B------:R-:W-:Y:S02]  /*31420*/  PRMT R13, R19, 0x7632, R13 ;  /* 0x00007632130d7816 */ /* 0x000fe4000000000d */
[----:B------:R-:W-:Y:S02]  /*31430*/  LEA.HI.X.SX32 R9, R0, R3, 0x1, P6 ;  /* 0x0000000300097211 */ /* 0x000fe400030f0eff */
[----:B------:R-:W-:Y:S02]  /*31440*/  ISETP.LT.AND P3, PT, R10, c[0x0][0x17c], !P0 ;  /* 0x00005f000a007a0c */ /* 0x000fe40004761270 */
[----:B-1----:R-:W-:-:S02]  /*31450*/  LEA R4, P6, R6, R20, 0x1 ;  /* 0x0000001406047211 */ /* 0x002fc400078c08ff */
[----:B------:R-:W-:Y:S02]  /*31460*/  IADD3 R10, R28, 0x6c, RZ ;  /* 0x0000006c1c0a7810 */ /* 0x000fe40007ffe0ff */
[C---:B------:R-:W-:Y:S01]  /*31470*/  IADD3 R0, R6.reuse, c[0x0][0x198], RZ ;  /* 0x0000660006007a10 */ /* 0x040fe20007ffe0ff */
[----:B------:R0:W-:Y:S01]  /*31480*/  @P2 STG.E.U16 [R8.64], R13 ;  /* 0x0000000d08002986 */ /* 0x0001e2000c101506 */
[----:B------:R-:W-:Y:S02]  /*31490*/  LEA.HI.X.SX32 R5, R6, R3, 0x1, P6 ;  /* 0x0000000306057211 */ /* 0x000fe400030f0eff */
[----:B------:R-:W-:Y:S02]  /*314a0*/  ISETP.LT.AND P2, PT, R10, c[0x0][0x17c], !P0 ;  /* 0x00005f000a007a0c */ /* 0x000fe40004741270 */
[C---:B------:R-:W-:Y:S02]  /*314b0*/  IADD3 R10, R0.reuse, c[0x0][0x198], RZ ;  /* 0x00006600000a7a10 */ /* 0x040fe40007ffe0ff */
[----:B0-----:R-:W-:-:S04]  /*314c0*/  LEA R8, P6, R0, R20, 0x1 ;  /* 0x0000001400087211 */ /* 0x001fc800078c08ff */
[----:B------:R-:W-:Y:S02]  /*314d0*/  LEA.HI.X.SX32 R9, R0, R3, 0x1, P6 ;  /* 0x0000000300097211 */ /* 0x000fe400030f0eff */
[----:B------:R-:W-:Y:S01]  /*314e0*/  IADD3 R0, R10, c[0x0][0x198], RZ ;  /* 0x000066000a007a10 */ /* 0x000fe20007ffe0ff */
[----:B------:R-:W-:Y:S01]  /*314f0*/  STL [R1+0xcec], R16 ;  /* 0x000cec1001007387 */ /* 0x000fe20000100800 */
[----:B---3--:R-:W-:-:S03]  /*31500*/  PRMT R12, R26, 0x7632, R12 ;  /* 0x000076321a0c7816 */ /* 0x008fc6000000000c */
[----:B------:R0:W-:Y:S04]  /*31510*/  @P1 STG.E.U16 [R4.64], R26 ;  /* 0x0000001a04001986 */ /* 0x0001e8000c101506 */
[----:B------:R1:W-:Y:S01]  /*31520*/  @P5 STG.E.U16 [R8.64], R12 ;  /* 0x0000000c08005986 */ /* 0x0003e2000c101506 */
[----:B--2---:R-:W-:-:S03]  /*31530*/  PRMT R13, R27, 0x7632, R13 ;  /* 0x000076321b0d7816 */ /* 0x004fc6000000000d */
[----:B------:R-:W-:Y:S01]  /*31540*/  LDS.128 R16, [R29] ;  /* 0x000000001d107984 */ /* 0x000fe20000000c00 */
[----:B0-----:R-:W-:-:S04]  /*31550*/  LEA R4, P6, R10, R20, 0x1 ;  /* 0x000000140a047211 */ /* 0x001fc800078c08ff */
[-C--:B------:R-:W-:Y:S02]  /*31560*/  LEA.HI.X.SX32 R5, R10, R3.reuse, 0x1, P6 ;  /* 0x000000030a057211 */ /* 0x080fe400030f0eff */
[CC--:B-1----:R-:W-:Y:S02]  /*31570*/  LEA R8, P6, R0.reuse, R20.reuse, 0x1 ;  /* 0x0000001400087211 */ /* 0x0c2fe400078c08ff */
[C---:B------:R-:W-:Y:S01]  /*31580*/  IADD3 R10, R0.reuse, c[0x0][0x198], RZ ;  /* 0x00006600000a7a10 */ /* 0x040fe20007ffe0ff */
[----:B------:R0:W-:Y:S01]  /*31590*/  @P4 STG.E.U16 [R4.64], R27 ;  /* 0x0000001b04004986 */ /* 0x0001e2000c101506 */
[----:B------:R-:W-:Y:S02]  /*315a0*/  LEA.HI.X.SX32 R9, R0, R3, 0x1, P6 ;  /* 0x0000000300097211 */ /* 0x000fe400030f0eff */
[----:B------:R-:W-:Y:S01]  /*315b0*/  PRMT R12, R2, 0x7632, R12 ;  /* 0x00007632020c7816 */ /* 0x000fe2000000000c */
[----:B0-----:R-:W2:Y:S01]  /*315c0*/  LDL.LU R27, [R1+0x9c] ;  /* 0x00009c00011b7983 */ /* 0x001ea20000300800 */
[----:B------:R-:W-:-:S04]  /*315d0*/  LEA R4, P6, R10, R20, 0x1 ;  /* 0x000000140a047211 */ /* 0x000fc800078c08ff */
[----:B------:R-:W-:Y:S01]  /*315e0*/  LEA.HI.X.SX32 R5, R10, R3, 0x1, P6 ;  /* 0x000000030a057211 */ /* 0x000fe200030f0eff */
[----:B------:R-:W-:Y:S04]  /*315f0*/  @P3 STG.E.U16 [R8.64], R13 ;  /* 0x0000000d08003986 */ /* 0x000fe8000c101506 */
[----:B------:R0:W-:Y:S04]  /*31600*/  @P2 STG.E.U16 [R4.64], R2 ;  /* 0x0000000204002986 */ /* 0x0001e8000c101506 */
[----:B0-----:R-:W3:Y:S01]  /*31610*/  LDL.LU R2, [R1+0xcf4] ;  /* 0x000cf40001027983 */ /* 0x001ee20000300800 */
[----:B------:R-:W-:-:S04]  /*31620*/  IADD3 R6, R28, 0x6d, RZ ;  /* 0x0000006d1c067810 */ /* 0x000fc80007ffe0ff */
[----:B------:R-:W-:Y:S02]  /*31630*/  ISETP.LT.AND P1, PT, R6, c[0x0][0x17c], !P0 ;  /* 0x00005f0006007a0c */ /* 0x000fe40004721270 */
[----:B------:R-:W-:-:S04]  /*31640*/  IADD3 R6, R28, 0x6e, RZ ;  /* 0x0000006e1c067810 */ /* 0x000fc80007ffe0ff */
[----:B------:R-:W-:Y:S02]  /*31650*/  ISETP.LT.AND P5, PT, R6, c[0x0][0x17c], !P0 ;  /* 0x00005f0006007a0c */ /* 0x000fe400047a1270 */
[----:B------:R-:W-:-:S04]  /*31660*/  IADD3 R6, R28, 0x6f, RZ ;  /* 0x0000006f1c067810 */ /* 0x000fc80007ffe0ff */
[----:B------:R-:W-:Y:S02]  /*31670*/  ISETP.LT.AND P4, PT, R6, c[0x0][0x17c], !P0 ;  /* 0x00005f0006007a0c */ /* 0x000fe40004781270 */
        /* <DEDUP_REMOVED lines=10> */
[----:B------:R-:W-:Y:S02]  /*31720*/  IADD3 R10, R6, c[0x0][0x198], RZ ;  /* 0x00006600060a7a10 */ /* 0x000fe40007ffe0ff */
[----:B------:R-:W-:Y:S01]  /*31730*/  IADD3 R0, R28, 0x71, RZ ;  /* 0x000000711c007810 */ /* 0x000fe20007ffe0ff */
[----:B------:R1:W-:Y:S01]  /*31740*/  @P5 STG.E.U16 [R4.64], R15 ;  /* 0x0000000f04005986 */ /* 0x0003e2000c101506 */
[C---:B0-----:R-:W-:Y:S02]  /*31750*/  LEA R8, P6, R6.reuse, R20, 0x1 ;  /* 0x0000001406087211 */ /* 0x041fe400078c08ff */
[----:B------:R-:W-:Y:S02]  /*31760*/  PRMT R13, R15, 0x7632, R13 ;  /* 0x000076320f0d7816 */ /* 0x000fe4000000000d */
[----:B------:R-:W-:-:S02]  /*31770*/  LEA.HI.X.SX32 R9, R6, R3, 0x1, P6 ;  /* 0x0000000306097211 */ /* 0x000fc400030f0eff */
[----:B------:R-:W-:Y:S02]  /*31780*/  ISETP.LT.AND P2, PT, R0, c[0x0][0x17c], !P0 ;  /* 0x00005f0000007a0c */ /* 0x000fe40004741270 */
[C---:B-1----:R-:W-:Y:S02]  /*31790*/  LEA R4, P6, R10.reuse, R20, 0x1 ;  /* 0x000000140a047211 */ /* 0x042fe400078c08ff */
[----:B------:R-:W-:Y:S02]  /*317a0*/  IADD3 R6, R10, c[0x0][0x198], RZ ;  /* 0x000066000a067a10 */ /* 0x000fe40007ffe0ff */
[----:B------:R-:W-:Y:S01]  /*317b0*/  IADD3 R0, R28, 0x72, RZ ;  /* 0x000000721c007810 */ /* 0x000fe20007ffe0ff */
[----:B------:R0:W-:Y:S01]  /*317c0*/  @P4 STG.E.U16 [R8.64], R13 ;  /* 0x0000000d08004986 */ /* 0x0001e2000c101506 */
[----:B------:R-:W-:Y:S02]  /*317d0*/  LEA.HI.X.SX32 R5, R10, R3, 0x1, P6 ;  /* 0x000000030a057211 */ /* 0x000fe400030f0eff */
[----:B------:R-:W-:-:S02]  /*317e0*/  ISETP.LT.AND P1, PT, R0, c[0x0][0x17c], !P0 ;  /* 0x00005f0000007a0c */ /* 0x000fc40004721270 */
[C---:B------:R-:W-:Y:S02]  /*317f0*/  IADD3 R10, R6.reuse, c[0x0][0x198], RZ ;  /* 0x00006600060a7a10 */ /* 0x040fe40007ffe0ff */
[----:B0-----:R-:W-:-:S04]  /*31800*/  LEA R8, P6, R6, R20, 0x1 ;  /* 0x0000001406087211 */ /* 0x001fc800078c08ff */
[----:B------:R-:W-:Y:S01]  /*31810*/  LEA.HI.X.SX32 R9, R6, R3, 0x1, P6 ;  /* 0x0000000306097211 */ /* 0x000fe200030f0eff */
[----:B--2---:R0:W-:Y:S01]  /*31820*/  @P3 STG.E.U16 [R4.64], R27 ;  /* 0x0000001b04003986 */ /* 0x0041e2000c101506 */
[----:B------:R-:W-:Y:S02]  /*31830*/  PRMT R12, R27, 0x7632, R12 ;  /* 0x000076321b0c7816 */ /* 0x000fe4000000000c */
[----:B0-----:R-:W-:-:S04]  /*31840*/  LEA R4, P6, R10, R20, 0x1 ;  /* 0x000000140a047211 */ /* 0x001fc800078c08ff */
[----:B------:R-:W-:Y:S01]  /*31850*/  LEA.HI.X.SX32 R5, R10, R3, 0x1, P6 ;  /* 0x000000030a057211 */ /* 0x000fe200030f0eff */
[----:B------:R-:W-:Y:S04]  /*31860*/  @P2 STG.E.U16 [R8.64], R12 ;  /* 0x0000000c08002986 */ /* 0x000fe8000c101506 */
[----:B---3--:R0:W-:Y:S01]  /*31870*/  @P1 STG.E.U16 [R4.64], R2 ;  /* 0x0000000204001986 */ /* 0x0081e2000c101506 */
[----:B------:R-:W-:-:S03]  /*31880*/  PRMT R13, R2, 0x7632, R13 ;  /* 0x00007632020d7816 */ /* 0x000fc6000000000d */
[----:B0-----:R-:W2:Y:S04]  /*31890*/  LDL.LU R2, [R1+0xcf0] ;  /* 0x000cf00001027983 */ /* 0x001ea80000300800 */
[----:B------:R-:W3:Y:S04]  /*318a0*/  LDL.LU R27, [R1+0x7c] ;  /* 0x00007c00011b7983 */ /* 0x000ee80000300800 */
[----:B------:R-:W4:Y:S01]  /*318b0*/  LDL.LU R25, [R1+0x2c] ;  /* 0x00002c0001197983 */ /* 0x000f220000300800 */
[----:B------:R-:W-:Y:S02]  /*318c0*/  IADD3 R0, R28, 0x73, RZ ;  /* 0x000000731c007810 */ /* 0x000fe40007ffe0ff */
[----:B------:R-:W-:Y:S01]  /*318d0*/  IADD3 R6, R10, c[0x0][0x198], RZ ;  /* 0x000066000a067a10 */ /* 0x000fe20007ffe0ff */
[----:B------:R-:W2:Y:S01]  /*318e0*/  LDL.LU R26, [R1+0x1ac] ;  /* 0x0001ac00011a7983 */ /* 0x000ea20000300800 */
[----:B------:R-:W-:-:S02]  /*318f0*/  ISETP.LT.AND P5, PT, R0, c[0x0][0x17c], !P0 ;  /* 0x00005f0000007a0c */ /* 0x000fc400047a1270 */
[----:B------:R-:W-:Y:S02]  /*31900*/  IADD3 R0, R28, 0x74, RZ ;  /* 0x000000741c007810 */ /* 0x000fe40007ffe0ff */
[----:B------:R-:W-:Y:S02]  /*31910*/  LEA R8, P6, R6, R20, 0x1 ;  /* 0x0000001406087211 */ /* 0x000fe400078c08ff */
[----:B------:R-:W-:Y:S02]  /*31920*/  ISETP.LT.AND P4, PT, R0, c[0x0][0x17c], !P0 ;  /* 0x00005f0000007a0c */ /* 0x000fe40004781270 */
[----:B------:R-:W-:Y:S02]  /*31930*/  IADD3 R10, R6, c[0x0][0x198], RZ ;  /* 0x00006600060a7a10 */ /* 0x000fe40007ffe0ff */
[----:B------:R-:W-:Y:S02]  /*31940*/  IADD3 R0, R28, 0x75, RZ ;  /* 0x000000751c007810 */ /* 0x000fe40007ffe0ff */
[----:B------:R-:W-:-:S02]  /*31950*/  LEA.HI.X.SX32 R9, R6, R3, 0x1, P6 ;  /* 0x0000000306097211 */ /* 0x000fc400030f0eff */
[----:B------:R-:W-:Y:S02]  /*31960*/  LEA R4, P6, R10, R20, 0x1 ;  /* 0x000000140a047211 */ /* 0x000fe400078c08ff */
[----:B------:R-:W-:Y:S02]  /*31970*/  ISETP.LT.AND P3, PT, R0, c[0x0][0x17c], !P0 ;  /* 0x00005f0000007a0c */ /* 0x000fe40004761270 */
[----:B------:R-:W-:Y:S02]  /*31980*/  IADD3 R6, R10, c[0x0][0x198], RZ ;  /* 0x000066000a067a10 */ /* 0x000fe40007ffe0ff */
[----:B------:R-:W-:Y:S01]  /*31990*/  IADD3 R0, R28, 0x76, RZ ;  /* 0x000000761c007810 */ /* 0x000fe20007ffe0ff */
[----:B------:R0:W-:Y:S01]  /*319a0*/  @P5 STG.E.U16 [R8.64], R13 ;  /* 0x0000000d08005986 */ /* 0x0001e2000c101506 */
[----:B------:R-:W-:Y:S02]  /*319b0*/  LEA.HI.X.SX32 R5, R10, R3, 0x1, P6 ;  /* 0x000000030a057211 */ /* 0x000fe400030f0eff */
[----:B------:R-:W-:-:S02]  /*319c0*/  ISETP.LT.AND P2, PT, R0, c[0x0][0x17c], !P0 ;  /* 0x00005f0000007a0c */ /* 0x000fc40004741270 */
[----:B------:R-:W-:Y:S02]  /*319d0*/  IADD3 R10, R6, c[0x0][0x198], RZ ;  /* 0x00006600060a7a10 */ /* 0x000fe40007ffe0ff */
[----:B------:R-:W-:Y:S02]  /*319e0*/  IADD3 R0, R28, 0x77, RZ ;  /* 0x000000771c007810 */ /* 0x000fe40007ffe0ff */
[-C--:B0-----:R-:W-:Y:S01]  /*319f0*/  LEA R8, P6, R6, R20.reuse, 0x1 ;  /* 0x0000001406087211 */ /* 0x081fe200078c08ff */
[----:B------:R0:W-:Y:S01]  /*31a00*/  @P4 STG.E.U16 [R4.64], R11 ;  /* 0x0000000b04004986 */ /* 0x0001e2000c101506 */
[----:B------:R-:W-:Y:S02]  /*31a10*/  ISETP.LT.AND P1, PT, R0, c[0x0][0x17c], !P0 ;  /* 0x00005f0000007a0c */ /* 0x000fe40004721270 */
[----:B------:R-:W-:Y:S02]  /*31a20*/  LEA.HI.X.SX32 R9, R6, R3, 0x1, P6 ;  /* 0x0000000306097211 */ /* 0x000fe400030f0eff */
[----:B------:R-:W-:-:S02]  /*31a30*/  LEA R12, P6, R10, R20, 0x1 ;  /* 0x000000140a0c7211 */ /* 0x000fc400078c08ff */
[----:B------:R-:W-:Y:S02]  /*31a40*/  IADD3 R6, R10, c[0x0][0x198], RZ ;  /* 0x000066000a067a10 */ /* 0x000fe40007ffe0ff */
[----:B------:R-:W-:Y:S02]  /*31a50*/  IADD3 R0, R28, 0x78, RZ ;  /* 0x000000781c007810 */ /* 0x000fe40007ffe0ff */
[----:B------:R-:W-:Y:S02]  /*31a60*/  LEA.HI.X.SX32 R13, R10, R3, 0x1, P6 ;  /* 0x000000030a0d7211 */ /* 0x000fe400030f0eff */
[----:B0-----:R-:W-:Y:S02]  /*31a70*/  PRMT R5, R11, 0x7632, R5 ;  /* 0x000076320b057816 */ /* 0x001fe40000000005 */
[----:B------:R-:W-:Y:S02]  /*31a80*/  LEA R4, P6, R6, R20, 0x1 ;  /* 0x0000001406047211 */ /* 0x000fe400078c08ff */
[----:B------:R-:W-:-:S02]  /*31a90*/  ISETP.LT.AND P5, PT, R0, c[0x0][0x17c], !P0 ;  /* 0x00005f0000007a0c */ /* 0x000fc400047a1270 */
[C---:B------:R-:W-:Y:S01]  /*31aa0*/  IADD3 R10, R6.reuse, c[0x0][0x198], RZ ;  /* 0x00006600060a7a10 */ /* 0x040fe20007ffe0ff */
[----:B------:R0:W-:Y:S04]  /*31ab0*/  @P3 STG.E.U16 [R8.64], R5 ;  /* 0x0000000508003986 */ /* 0x0001e8000c101506 */
[----:B------:R1:W-:Y:S01]  /*31ac0*/  @P2 STG.E.U16 [R12.64], R7 ;  /* 0x000000070c002986 */ /* 0x0003e2000c101506 */
[----:B0-----:R-:W-:Y:S02]  /*31ad0*/  LEA.HI.X.SX32 R5, R6, R3, 0x1, P6 ;  /* 0x0000000306057211 */ /* 0x001fe400030f0eff */
[----:B------:R-:W-:Y:S02]  /*31ae0*/  LEA R14, P6, R10, R20, 0x1 ;  /* 0x000000140a0e7211 */ /* 0x000fe400078c08ff */
[----:B------:R-:W-:-:S02]  /*31af0*/  PRMT R9, R7, 0x7632, R9 ;  /* 0x0000763207097816 */ /* 0x000fc40000000009 */
[----:B------:R-:W-:-:S03]  /*31b00*/  LEA.HI.X.SX32 R15, R10, R3, 0x1, P6 ;  /* 0x000000030a0f7211 */ /* 0x000fc600030f0eff */
[----:B------:R-:W-:Y:S01]  /*31b10*/  @P1 STG.E.U16 [R4.64], R9 ;  /* 0x0000000904001986 */ /* 0x000fe2000c101506 */
[----:B------:R-:W-:Y:S02]  /*31b20*/  IADD3 R0, R28, 0x79, RZ ;  /* 0x000000791c007810 */ /* 0x000fe40007ffe0ff */
[----:B------:R-:W-:Y:S02]  /*31b30*/  IADD3 R6, R10, c[0x0][0x198], RZ ;  /* 0x000066000a067a10 */ /* 0x000fe40007ffe0ff */
[----:B------:R-:W-:Y:S02]  /*31b40*/  ISETP.LT.AND P4, PT, R0, c[0x0][0x17c], !P0 ;  /* 0x00005f0000007a0c */ /* 0x000fe40004781270 */
[----:B-1----:R-:W-:-:S04]  /*31b50*/  LEA R12, P6, R6, R20, 0x1 ;  /* 0x00000014060c7211 */ /* 0x002fc800078c08ff */
[----:B------:R-:W-:Y:S02]  /*31b60*/  LEA.HI.X.SX32 R13, R6, R3, 0x1, P6 ;  /* 0x00000003060d7211 */ /* 0x000fe400030f0eff */
[----:B------:R-:W-:Y:S01]  /*31b70*/  IADD3 R0, R28, 0x7a, RZ ;  /* 0x0000007a1c007810 */ /* 0x000fe20007ffe0ff */
[----:B---3--:R0:W-:Y:S02]  /*31b80*/  @P5 STG.E.U16 [R14.64], R27 ;  /* 0x0000001b0e005986 */ /* 0x0081e4000c101506 */
[----:B0-----:R-:W-:Y:S02]  /*31b90*/  PRMT R15, R27, 0x7632, R15 ;  /* 0x000076321b0f7816 */ /* 0x001fe4000000000f */
[----:B------:R-:W3:Y:S04]  /*31ba0*/  LDL.LU R27, [R1+0x1bc] ;  /* 0x0001bc00011b7983 */ /* 0x000ee80000300800 */
[----:B------:R-:W-:Y:S04]  /*31bb0*/  @P4 STG.E.U16 [R12.64], R15 ;  /* 0x0000000f0c004986 */ /* 0x000fe8000c101506 */
[----:B------:R-:W-:Y:S04]  /*31bc0*/  STL [R1+0xce4], R12 ;  /* 0x000ce40c01007387 */ /* 0x000fe80000100800 */
[----:B--2---:R-:W0:Y:S01]  /*31bd0*/  LDS.128 R12, [R2] ;  /* 0x00000000020c7984 */ /* 0x004e220000000c00 */
[----:B------:R-:W-:-:S02]  /*31be0*/  ISETP.LT.AND P3, PT, R0, c[0x0][0x17c], !P0 ;  /* 0x00005f0000007a0c */ /* 0x000fc40004761270 */
[----:B------:R-:W-:-:S04]  /*31bf0*/  IADD3 R7, R6, c[0x0][0x198], RZ ;  /* 0x0000660006077a10 */ /* 0x000fc80007ffe0ff */
[----:B------:R-:W-:-:S04]  /*31c00*/  LEA R10, P6, R7, R20, 0x1 ;  /* 0x00000014070a7211 */ /* 0x000fc800078c08ff */
[----:B------:R-:W-:-:S05]  /*31c10*/  LEA.HI.X.SX32 R11, R7, R3, 0x1, P6 ;  /* 0x00000003070b7211 */ /* 0x000fca00030f0eff */
[----:B----4-:R1:W-:Y:S02]  /*31c20*/  @P3 STG.E.U16 [R10.64], R25 ;  /* 0x000000190a003986 */ /* 0x0103e4000c101506 */
[----:B-1----:R-:W-:Y:S02]  /*31c30*/  PRMT R11, R25, 0x7632, R11 ;  /* 0x00007632190b7816 */ /* 0x002fe4000000000b */
[----:B------:R-:W-:Y:S01]  /*31c40*/  LOP3.LUT R25, R2, 0x40, RZ, 0x3c, !PT ;  /* 0x0000004002197812 */ /* 0x000fe200078e3cff */
[----:B0-----:R0:W-:Y:S04]  /*31c50*/  STL [R1+0x54], R13 ;  /* 0x0000540d01007387 */ /* 0x0011e80000100800 */
[----:B------:R1:W-:Y:S04]  /*31c60*/  STL.64 [R1+0x58], R14 ;  /* 0x0000580e01007387 */ /* 0x0003e80000100a00 */
[----:B------:R-:W-:Y:S01]  /*31c70*/  STL [R1+0x64], R17 ;  /* 0x0000641101007387 */ /* 0x000fe20000100800 */
[----:B0-----:R-:W-:-:S03]  /*31c80*/  IMAD.MOV.U32 R13, RZ, RZ, R16 ;  /* 0x000000ffff0d7224 */ /* 0x001fc600078e0010 */
[----:B------:R-:W-:Y:S04]  /*31c90*/  STL.64 [R1+0x68], R18 ;  /* 0x0000681201007387 */ /* 0x000fe80000100a00 */
[----:B------:R-:W0:Y:S01]  /*31ca0*/  LDS.128 R16, [R25] ;  /* 0x0000000019107984 */ /* 0x000e220000000c00 */
[----:B------:R-:W-:Y:S01]  /*31cb0*/  LOP3.LUT R23, R2, 0x60, RZ, 0x3c, !PT ;  /* 0x0000006002177812 */ /* 0x000fe200078e3cff */
[----:B-1----:R-:W-:Y:S01]  /*31cc0*/  IMAD.MOV.U32 R14, RZ, RZ, R12 ;  /* 0x000000ffff0e7224 */ /* 0x002fe200078e000c */
[----:B------:R-:W-:Y:S02]  /*31cd0*/  IADD3 R0, R28, 0x7b, RZ ;  /* 0x0000007b1c007810 */ /* 0x000fe40007ffe0ff */
[----:B------:R-:W-:Y:S02]  /*31ce0*/  IADD3 R4, R7, c[0x0][0x198], RZ ;  /* 0x0000660007047a10 */ /* 0x000fe40007ffe0ff */
[----:B------:R-:W-:-:S02]  /*31cf0*/  ISETP.LT.AND P2, PT, R0, c[0x0][0x17c], !P0 ;  /* 0x00005f0000007a0c */ /* 0x000fc40004741270 */
[----:B------:R-:W-:Y:S02]  /*31d00*/  IADD3 R0, R28, 0x7c, RZ ;  /* 0x0000007c1c007810 */ /* 0x000fe40007ffe0ff */
[CC--:B------:R-:W-:Y:S02]  /*31d10*/  LEA R6, P6, R4.reuse, R20.reuse, 0x1 ;  /* 0x0000001404067211 */ /* 0x0c0fe400078c08ff */
[----:B------:R-:W-:Y:S02]  /*31d20*/  IADD3 R5, R4, c[0x0][0x198], RZ ;  /* 0x0000660004057a10 */ /* 0x000fe40007ffe0ff */
[----:B------:R-:W-:Y:S02]  /*31d30*/  ISETP.LT.AND P1, PT, R0, c[0x0][0x17c], !P0 ;  /* 0x00005f0000007a0c */ /* 0x000fe40004721270 */
[----:B------:R-:W-:Y:S02]  /*31d40*/  LEA.HI.X.SX32 R7, R4, R3, 0x1, P6 ;  /* 0x0000000304077211 */ /* 0x000fe400030f0eff */
[----:B------:R-:W-:-:S02]  /*31d50*/  LEA R8, P6, R5, R20, 0x1 ;  /* 0x0000001405087211 */ /* 0x000fc400078c08ff */
[----:B------:R-:W-:Y:S02]  /*31d60*/  IADD3 R0, R28, 0x7d, RZ ;  /* 0x0000007d1c007810 */ /* 0x000fe40007ffe0ff */
[----:B------:R-:W-:Y:S01]  /*31d70*/  LEA.HI.X.SX32 R9, R5, R3, 0x1, P6 ;  /* 0x0000000305097211 */ /* 0x000fe200030f0eff */
[----:B0-----:R-:W-:Y:S01]  /*31d80*/  STL [R1+0x34], R17 ;  /* 0x0000341101007387 */ /* 0x001fe20000100800 */
[----:B------:R-:W-:-:S03]  /*31d90*/  IMAD.MOV.U32 R12, RZ, RZ, R16 ;  /* 0x000000ffff0c7224 */ /* 0x000fc600078e0010 */
[----:B------:R-:W-:Y:S04]  /*31da0*/  STL.64 [R1+0x38], R18 ;  /* 0x0000381201007387 */ /* 0x000fe80000100a00 */
[----:B------:R-:W0:Y:S01]  /*31db0*/  LDS.128 R16, [R23] ;  /* 0x0000000017107984 */ /* 0x000e220000000c00 */
[----:B------:R-:W-:Y:S02]  /*31dc0*/  ISETP.LT.AND P5, PT, R0, c[0x0][0x17c], !P0 ;  /* 0x00005f0000007a0c */ /* 0x000fe400047a1270 */
[----:B------:R-:W-:Y:S02]  /*31dd0*/  IADD3 R5, R5, c[0x0][0x198], RZ ;  /* 0x0000660005057a10 */ /* 0x000fe40007ffe0ff */
[----:B------:R-:W-:Y:S02]  /*31de0*/  IADD3 R0, R28, 0x7e, RZ ;  /* 0x0000007e1c007810 */ /* 0x000fe40007ffe0ff */
[C---:B------:R-:W-:Y:S01]  /*31df0*/  LEA R4, P6, R5.reuse, R20, 0x1 ;  /* 0x0000001405047211 */ /* 0x040fe200078c08ff */
[----:B------:R1:W-:Y:S01]  /*31e00*/  @P2 STG.E.U16 [R6.64], R11 ;  /* 0x0000000b06002986 */ /* 0x0003e2000c101506 */
[----:B------:R-:W-:-:S02]  /*31e10*/  IADD3 R10, R5, c[0x0][0x198], RZ ;  /* 0x00006600050a7a10 */ /* 0x000fc40007ffe0ff */
[----:B------:R-:W-:Y:S01]  /*31e20*/  ISETP.LT.AND P4, PT, R0, c[0x0][0x17c], !P0 ;  /* 0x00005f0000007a0c */ /* 0x000fe20004781270 */
[----:B------:R2:W-:Y:S01]  /*31e30*/  @P1 STG.E.U16 [R8.64], R26 ;  /* 0x0000001a08001986 */ /* 0x0005e2000c101506 */
[----:B------:R-:W-:Y:S02]  /*31e40*/  IADD3 R0, R28, 0x7f, RZ ;  /* 0x0000007f1c007810 */ /* 0x000fe40007ffe0ff */
[----:B------:R-:W-:Y:S02]  /*31e50*/  LEA.HI.X.SX32 R5, R5, R3, 0x1, P6 ;  /* 0x0000000305057211 */ /* 0x000fe400030f0eff */
[----:B------:R-:W-:Y:S02]  /*31e60*/  ISETP.LT.AND P3, PT, R0, c[0x0][0x17c], !P0 ;  /* 0x00005f0000007a0c */ /* 0x000fe40004761270 */
[C---:B-1----:R-:W-:Y:S02]  /*31e70*/  LEA R6, P6, R10.reuse, R20, 0x1 ;  /* 0x000000140a067211 */ /* 0x042fe400078c08ff */
[----:B------:R-:W-:-:S02]  /*31e80*/  IADD3 R11, R10, c[0x0][0x198], RZ ;  /* 0x000066000a0b7a10 */ /* 0x000fc40007ffe0ff */
[----:B--2---:R-:W-:Y:S02]  /*31e90*/  PRMT R9, R26, 0x7632, R9 ;  /* 0x000076321a097816 */ /* 0x004fe40000000009 */
[----:B------:R-:W-:-:S03]  /*31ea0*/  LEA.HI.X.SX32 R7, R10, R3, 0x1, P6 ;  /* 0x000000030a077211 */ /* 0x000fc600030f0eff */
[----:B------:R1:W-:Y:S01]  /*31eb0*/  @P5 STG.E.U16 [R4.64], R9 ;  /* 0x0000000904005986 */ /* 0x0003e2000c101506 */
[C---:B------:R-:W-:Y:S02]  /*31ec0*/  IADD3 R8, R11.reuse, c[0x0][0x198], RZ ;  /* 0x000066000b087a10 */ /* 0x040fe40007ffe0ff */
[----:B------:R-:W-:Y:S02]  /*31ed0*/  IADD3 R0, R28, 0x80, RZ ;  /* 0x000000801c007810 */ /* 0x000fe40007ffe0ff */
[----:B-1----:R-:W-:-:S04]  /*31ee0*/  LEA R4, P6, R11, R20, 0x1 ;  /* 0x000000140b047211 */ /* 0x002fc800078c08ff */
[----:B------:R-:W-:Y:S01]  /*31ef0*/  LEA.HI.X.SX32 R5, R11, R3, 0x1, P6 ;  /* 0x000000030b057211 */ /* 0x000fe200030f0eff */
[----:B0-----:R-:W-:Y:S01]  /*31f00*/  STL [R1+0x84], R17 ;  /* 0x0000841101007387 */ /* 0x001fe20000100800 */
[----:B------:R-:W-:-:S03]  /*31f10*/  ISETP.LT.AND P2, PT, R0, c[0x0][0x17c], !P0 ;  /* 0x00005f0000007a0c */ /* 0x000fc60004741270 */
[----:B------:R-:W-:Y:S01]  /*31f20*/  STL.64 [R1+0x88], R18 ;  /* 0x0000881201007387 */ /* 0x000fe20000100a00 */
[----:B------:R-:W-:-:S04]  /*31f30*/  IADD3 R0, R28, 0x81, RZ ;  /* 0x000000811c007810 */ /* 0x000fc80007ffe0ff */
[----:B------:R-:W-:Y:S02]  /*31f40*/  ISETP.LT.AND P1, PT, R0, c[0x0][0x17c], !P0 ;  /* 0x00005f0000007a0c */ /* 0x000fe40004721270 */
[----:B------:R-:W-:-:S04]  /*31f50*/  IADD3 R0, R28, 0x82, RZ ;  /* 0x000000821c007810 */ /* 0x000fc80007ffe0ff */
[----:B------:R-:W-:Y:S02]  /*31f60*/  ISETP.LT.AND P5, PT, R0, c[0x0][0x17c], !P0 ;  /* 0x00005f0000007a0c */ /* 0x000fe400047a1270 */
[----:B------:R-:W-:Y:S02]  /*31f70*/  IADD3 R0, R28, 0x83, RZ ;  /* 0x000000831c007810 */ /* 0x000fe40007ffe0ff */
[----:B------:R-:W-:Y:S02]  /*31f80*/  PRMT R9, R14, 0x7632, R9 ;  /* 0x000076320e097816 */ /* 0x000fe40000000009 */
[----:B------:R-:W-:Y:S02]  /*31f90*/  IADD3 R10, R28, 0x86, RZ ;  /* 0x000000861c0a7810 */ /* 0x000fe40007ffe0ff */
[----:B---3--:R-:W-:Y:S01]  /*31fa0*/  PRMT R11, R27, 0x7632, R11 ;  /* 0x000076321b0b7816 */ /* 0x008fe2000000000b */
[----:B------:R-:W-:Y:S04]  /*31fb0*/  @P4 STG.E.U16 [R6.64], R27 ;  /* 0x0000001b06004986 */ /* 0x000fe8000c101506 */
[----:B------:R0:W-:Y:S02]  /*31fc0*/  @P3 STG.E.U16 [R4.64], R11 ;  /* 0x0000000b04003986 */ /* 0x0001e4000c101506 */
[----:B0-----:R-:W-:-:S02]  /*31fd0*/  IMAD.MOV.U32 R11, RZ, RZ, R16 ;  /* 0x000000ffff0b7224 */ /* 0x001fc400078e0010 */
[----:B------:R-:W0:Y:S01]  /*31fe0*/  LDS.128 R16, [R2+0x800] ;  /* 0x0008000002107984 */ /* 0x000e220000000c00 */
[----:B------:R-:W-:Y:S02]  /*31ff0*/  ISETP.LT.AND P4, PT, R0, c[0x0][0x17c], !P0 ;  /* 0x00005f0000007a0c */ /* 0x000fe40004781270 */
[----:B------:R-:W-:Y:S02]  /*32000*/  LEA R6, P6, R8, R20, 0x1 ;  /* 0x0000001408067211 */ /* 0x000fe400078c08ff */
[----:B------:R-:W-:Y:S02]  /*32010*/  IADD3 R0, R28, 0x84, RZ ;  /* 0x000000841c007810 */ /* 0x000fe40007ffe0ff */
[----:B------:R-:W-:Y:S02]  /*32020*/  LEA.HI.X.SX32 R7, R8, R3, 0x1, P6 ;  /* 0x0000000308077211 */ /* 0x000fe400030f0eff */
[----:B------:R-:W-:Y:S02]  /*32030*/  ISETP.LT.AND P3, PT, R0, c[0x0][0x17c], !P0 ;  /* 0x00005f0000007a0c */ /* 0x000fe40004761270 */
[----:B------:R-:W-:-:S02]  /*32040*/  IADD3 R8, R8, c[0x0][0x198], RZ ;  /* 0x0000660008087a10 */ /* 0x000fc40007ffe0ff */
[----:B------:R-:W-:Y:S01]  /*32050*/  IADD3 R0, R28, 0x85, RZ ;  /* 0x000000851c007810 */ /* 0x000fe20007ffe0ff */
[----:B------:R1:W-:Y:S03]  /*32060*/  @P2 STG.E.U16 [R6.64], R14 ;  /* 0x0000000e06002986 */ /* 0x0003e6000c101506 */
[----:B------:R-:W-:Y:S02]  /*32070*/  ISETP.LT.AND P2, PT, R0, c[0x0][0x17c], !P0 ;  /* 0x00005f0000007a0c */ /* 0x000fe40004741270 */
[C---:B------:R-:W-:Y:S02]  /*32080*/  IADD3 R0, R8.reuse, c[0x0][0x198], RZ ;  /* 0x0000660008007a10 */ /* 0x040fe40007ffe0ff */
[----:B-1----:R-:W-:-:S04]  /*32090*/  LEA R6, P6, R8, R20, 0x1 ;  /* 0x0000001408067211 */ /* 0x002fc800078c08ff */
[-C--:B------:R-:W-:Y:S02]  /*320a0*/  LEA.HI.X.SX32 R7, R8, R3.reuse, 0x1, P6 ;  /* 0x0000000308077211 */ /* 0x080fe400030f0eff */
[CC--:B------:R-:W-:Y:S02]  /*320b0*/  LEA R4, P6, R0.reuse, R20.reuse, 0x1 ;  /* 0x0000001400047211 */ /* 0x0c0fe400078c08ff */
[C---:B------:R-:W-:Y:S01]  /*320c0*/  IADD3 R8, R0.reuse, c[0x0][0x198], RZ ;  /* 0x0000660000087a10 */ /* 0x040fe20007ffe0ff */
[----:B------:R1:W-:Y:S01]  /*320d0*/  @P1 STG.E.U16 [R6.64], R9 ;  /* 0x0000000906001986 */ /* 0x0003e2000c101506 */
[----:B------:R-:W-:Y:S02]  /*320e0*/  LEA.HI.X.SX32 R5, R0, R3, 0x1, P6 ;  /* 0x0000000300057211 */ /* 0x000fe400030f0eff */
[C---:B------:R-:W-:Y:S01]  /*320f0*/  IADD3 R0, R8.reuse, c[0x0][0x198], RZ ;  /* 0x0000660008007a10 */ /* 0x040fe20007ffe0ff */
[----:B0-----:R-:W-:Y:S01]  /*32100*/  STL [R1+0xb4], R17 ;  /* 0x0000b41101007387 */ /* 0x001fe20000100800 */
[----:B-1----:R-:W-:-:S03]  /*32110*/  LEA R6, P6, R8, R20, 0x1 ;  /* 0x0000001408067211 */ /* 0x002fc600078c08ff */
[----:B------:R0:W-:Y:S01]  /*32120*/  @P5 STG.E.U16 [R4.64], R13 ;  /* 0x0000000d04005986 */ /* 0x0001e2000c101506 */
[----:B------:R-:W-:-:S03]  /*32130*/  LEA.HI.X.SX32 R7, R8, R3, 0x1, P6 ;  /* 0x0000000308077211 */ /* 0x000fc600030f0eff */
[----:B------:R-:W-:Y:S01]  /*32140*/  STL.64 [R1+0xb8], R18 ;  /* 0x0000b81201007387 */ /* 0x000fe20000100a00 */
[----:B------:R-:W-:Y:S01]  /*32150*/  PRMT R8, R13, 0x7632, R8 ;  /* 0x000076320d087816 */ /* 0x000fe20000000008 */
[----:B0-----:R-:W-:Y:S02]  /*32160*/  IMAD.MOV.U32 R13, RZ, RZ, R16 ;  /* 0x000000ffff0d7224 */ /* 0x001fe400078e0010 */
[----:B------:R-:W0:Y:S01]  /*32170*/  LDS.128 R16, [R29+0x800] ;  /* 0x000800001d107984 */ /* 0x000e220000000c00 */
[----:B------:R-:W-:Y:S02]  /*32180*/  LEA R4, P6, R0, R20, 0x1 ;  /* 0x0000001400047211 */ /* 0x000fe400078c08ff */
[----:B------:R-:W-:Y:S02]  /*32190*/  IADD3 R9, R28, 0x88, RZ ;  /* 0x000000881c097810 */ /* 0x000fe40007ffe0ff */
[----:B------:R-:W-:Y:S01]  /*321a0*/  LEA.HI.X.SX32 R5, R0, R3, 0x1, P6 ;  /* 0x0000000300057211 */ /* 0x000fe200030f0eff */
[----:B------:R1:W-:Y:S01]  /*321b0*/  @P4 STG.E.U16 [R6.64], R8 ;  /* 0x0000000806004986 */ /* 0x0003e2000c101506 */
[----:B------:R-:W-:-:S02]  /*321c0*/  ISETP.LT.AND P4, PT, R9, c[0x0][0x17c], !P0 ;  /* 0x00005f0009007a0c */ /* 0x000fc40004781270 */
[----:B------:R-:W-:Y:S01]  /*321d0*/  PRMT R9, R12, 0x7632, R9 ;  /* 0x000076320c097816 */ /* 0x000fe20000000009 */
[----:B------:R2:W-:Y:S01]  /*321e0*/  @P3 STG.E.U16 [R4.64], R12 ;  /* 0x0000000c04003986 */ /* 0x0005e2000c101506 */
[----:B------:R-:W-:Y:S02]  /*321f0*/  ISETP.LT.AND P1, PT, R10, c[0x0][0x17c], !P0 ;  /* 0x00005f000a007a0c */ /* 0x000fe40004721270 */
[----:B-1----:R-:W-:Y:S01]  /*32200*/  IADD3 R7, R0, c[0x0][0x198], RZ ;  /* 0x0000660000077a10 */ /* 0x002fe20007ffe0ff */
[----:B0-----:R-:W-:Y:S01]  /*32210*/  STL [R1+0xa4], R17 ;  /* 0x0000a41101007387 */ /* 0x001fe20000100800 */
[----:B--2---:R-:W-:-:S03]  /*32220*/  IMAD.MOV.U32 R12, RZ, RZ, R16 ;  /* 0x000000ffff0c7224 */ /* 0x004fc600078e0010 */
[----:B------:R-:W-:Y:S04]  /*32230*/  STL.64 [R1+0xa8], R18 ;  /* 0x0000a81201007387 */ /* 0x000fe80000100a00 */
[----:B------:R-:W0:Y:S01]  /*32240*/  LDS.128 R16, [R25+0x800] ;  /* 0x0008000019107984 */ /* 0x000e220000000c00 */
[----:B------:R-:W-:Y:S02]  /*32250*/  IADD3 R0, R28, 0x89, RZ ;  /* 0x000000891c007810 */ /* 0x000fe40007ffe0ff */
[C---:B------:R-:W-:Y:S02]  /*32260*/  LEA R6, P6, R7.reuse, R20, 0x1 ;  /* 0x0000001407067211 */ /* 0x040fe400078c08ff */
[----:B------:R-:W-:Y:S02]  /*32270*/  ISETP.LT.AND P3, PT, R0, c[0x0][0x17c], !P0 ;  /* 0x00005f0000007a0c */ /* 0x000fe40004761270 */
[----:B------:R-:W-:-:S02]  /*32280*/  IADD3 R0, R7, c[0x0][0x198], RZ ;  /* 0x0000660007007a10 */ /* 0x000fc40007ffe0ff */
[-C--:B------:R-:W-:Y:S02]  /*32290*/  LEA.HI.X.SX32 R7, R7, R3.reuse, 0x1, P6 ;  /* 0x0000000307077211 */ /* 0x080fe400030f0eff */
[C---:B------:R-:W-:Y:S02]  /*322a0*/  LEA R4, P6, R0.reuse, R20, 0x1 ;  /* 0x0000001400047211 */ /* 0x040fe400078c08ff */
[C---:B------:R-:W-:Y:S01]  /*322b0*/  IADD3 R8, R0.reuse, c[0x0][0x198], RZ ;  /* 0x0000660000087a10 */ /* 0x040fe20007ffe0ff */
[----:B------:R1:W-:Y:S01]  /*322c0*/  @P2 STG.E.U16 [R6.64], R9 ;  /* 0x0000000906002986 */ /* 0x0003e2000c101506 */
[----:B------:R-:W-:Y:S02]  /*322d0*/  LEA.HI.X.SX32 R5, R0, R3, 0x1, P6 ;  /* 0x0000000300057211 */ /* 0x000fe400030f0eff */
[----:B------:R-:W-:-:S03]  /*322e0*/  IADD3 R0, R8, c[0x0][0x198], RZ ;  /* 0x0000660008007a10 */ /* 0x000fc60007ffe0ff */
[----:B------:R2:W-:Y:S01]  /*322f0*/  @P1 STG.E.U16 [R4.64], R11 ;  /* 0x0000000b04001986 */ /* 0x0005e2000c101506 */
[----:B-1----:R-:W-:Y:S02]  /*32300*/  IADD3 R7, R28, 0x8b, RZ ;  /* 0x0000008b1c077810 */ /* 0x002fe40007ffe0ff */
[C---:B------:R-:W-:Y:S02]  /*32310*/  LEA R6, P6, R8.reuse, R20, 0x1 ;  /* 0x0000001408067211 */ /* 0x040fe400078c08ff */
[----:B------:R-:W-:Y:S02]  /*32320*/  ISETP.LT.AND P1, PT, R7, c[0x0][0x17c], !P0 ;  /* 0x00005f0007007a0c */ /* 0x000fe40004721270 */
[----:B------:R-:W-:Y:S02]  /*32330*/  LEA.HI.X.SX32 R7, R8, R3, 0x1, P6 ;  /* 0x0000000308077211 */ /* 0x000fe400030f0eff */
[----:B------:R-:W-:Y:S01]  /*32340*/  PRMT R8, R11, 0x7632, R8 ;  /* 0x000076320b087816 */ /* 0x000fe20000000008 */
[----:B0-----:R-:W-:Y:S01]  /*32350*/  STL [R1+0x94], R17 ;  /* 0x0000941101007387 */ /* 0x001fe20000100800 */
[----:B--2---:R-:W-:-:S03]  /*32360*/  IMAD.MOV.U32 R11, RZ, RZ, R16 ;  /* 0x000000ffff0b7224 */ /* 0x004fc600078e0010 */
[----:B------:R-:W-:Y:S04]  /*32370*/  STL.64 [R1+0x98], R18 ;  /* 0x0000981201007387 */ /* 0x000fe80000100a00 */
[----:B------:R-:W0:Y:S01]  /*32380*/  LDS.128 R16, [R23+0x800] ;  /* 0x0008000017107984 */ /* 0x000e220000000c00 */
[----:B------:R-:W-:-:S04]  /*32390*/  IADD3 R10, R28, 0x87, RZ ;  /* 0x000000871c0a7810 */ /* 0x000fc80007ffe0ff */
[----:B------:R-:W-:Y:S02]  /*323a0*/  ISETP.LT.AND P5, PT, R10, c[0x0][0x17c], !P0 ;  /* 0x00005f000a007a0c */ /* 0x000fe400047a1270 */
[----:B------:R-:W-:Y:S02]  /*323b0*/  LEA R4, P6, R0, R20, 0x1 ;  /* 0x0000001400047211 */ /* 0x000fe400078c08ff */
[----:B------:R-:W-:Y:S02]  /*323c0*/  IADD3 R9, R28, 0x8c, RZ ;  /* 0x0000008c1c097810 */ /* 0x000fe40007ffe0ff */
[----:B------:R-:W-:Y:S02]  /*323d0*/  LEA.HI.X.SX32 R5, R0, R3, 0x1, P6 ;  /* 0x0000000300057211 */ /* 0x000fe400030f0eff */
[----:B------:R-:W-:-:S05]  /*323e0*/  IADD3 R10, R28, 0x8a, RZ ;  /* 0x0000008a1c0a7810 */ /* 0x000fca0007ffe0ff */
[----:B------:R1:W-:Y:S01]  /*323f0*/  @P5 STG.E.U16 [R6.64], R8 ;  /* 0x0000000806005986 */ /* 0x0003e2000c101506 */
[----:B------:R-:W-:Y:S02]  /*32400*/  ISETP.LT.AND P5, PT, R9, c[0x0][0x17c], !P0 ;  /* 0x00005f0009007a0c */ /* 0x000fe400047a1270 */
[----:B------:R-:W-:Y:S01]  /*32410*/  PRMT R9, R13, 0x7632, R9 ;  /* 0x000076320d097816 */ /* 0x000fe20000000009 */
[----:B------:R2:W-:Y:S01]  /*32420*/  @P4 STG.E.U16 [R4.64], R13 ;  /* 0x0000000d04004986 */ /* 0x0005e2000c101506 */
[----:B------:R-:W-:Y:S02]  /*32430*/  ISETP.LT.AND P2, PT, R10, c[0x0][0x17c], !P0 ;  /* 0x00005f000a007a0c */ /* 0x000fe40004741270 */
[----:B-1----:R-:W-:Y:S02]  /*32440*/  IADD3 R7, R0, c[0x0][0x198], RZ ;  /* 0x0000660000077a10 */ /* 0x002fe40007ffe0ff */
[----:B------:R-:W-:Y:S02]  /*32450*/  IADD3 R0, R28, 0x8d, RZ ;  /* 0x0000008d1c007810 */ /* 0x000fe40007ffe0ff */
[----:B------:R-:W-:-:S02]  /*32460*/  LEA R6, P6, R7, R20, 0x1 ;  /* 0x0000001407067211 */ /* 0x000fc400078c08ff */
[----:B------:R-:W-:Y:S01]  /*32470*/  ISETP.LT.AND P4, PT, R0, c[0x0][0x17c], !P0 ;  /* 0x00005f0000007a0c */ /* 0x000fe20004781270 */
[----:B0-----:R-:W-:Y:S01]  /*32480*/  STL [R1+0x14], R17 ;  /* 0x0000141101007387 */ /* 0x001fe20000100800 */
[----:B--2---:R-:W-:Y:S01]  /*32490*/  IMAD.MOV.U32 R13, RZ, RZ, R16 ;  /* 0x000000ffff0d7224 */ /* 0x004fe200078e0010 */
[C---:B------:R-:W-:Y:S02]  /*324a0*/  IADD3 R0, R7.reuse, c[0x0][0x198], RZ ;  /* 0x0000660007007a10 */ /* 0x040fe40007ffe0ff */
[----:B------:R-:W-:Y:S04]  /*324b0*/  STL.64 [R1+0x18], R18 ;  /* 0x0000181201007387 */ /* 0x000fe80000100a00 */
[----:B------:R-:W0:Y:S01]  /*324c0*/  LDS.128 R16, [R2+0x1000] ;  /* 0x0010000002107984 */ /* 0x000e220000000c00 */
[----:B------:R-:W-:-:S02]  /*324d0*/  LEA.HI.X.SX32 R7, R7, R3, 0x1, P6 ;  /* 0x0000000307077211 */ /* 0x000fc400030f0eff */
[C---:B------:R-:W-:Y:S02]  /*324e0*/  LEA R4, P6, R0.reuse, R20, 0x1 ;  /* 0x0000001400047211 */ /* 0x040fe400078c08ff */
[C---:B------:R-:W-:Y:S01]  /*324f0*/  IADD3 R8, R0.reuse, c[0x0][0x198], RZ ;  /* 0x0000660000087a10 */ /* 0x040fe20007ffe0ff */
[----:B------:R1:W-:Y:S01]  /*32500*/  @P3 STG.E.U16 [R6.64], R9 ;  /* 0x0000000906003986 */ /* 0x0003e2000c101506 */
[----:B------:R-:W-:Y:S02]  /*32510*/  LEA.HI.X.SX32 R5, R0, R3, 0x1, P6 ;  /* 0x0000000300057211 */ /* 0x000fe400030f0eff */
[----:B------:R-:W-:-:S03]  /*32520*/  IADD3 R0, R8, c[0x0][0x198], RZ ;  /* 0x0000660008007a10 */ /* 0x000fc60007ffe0ff */
[----:B------:R2:W-:Y:S01]  /*32530*/  @P2 STG.E.U16 [R4.64], R12 ;  /* 0x0000000c04002986 */ /* 0x0005e2000c101506 */
[----:B-1----:R-:W-:Y:S02]  /*32540*/  IADD3 R7, R28, 0x8f, RZ ;  /* 0x0000008f1c077810 */ /* 0x002fe40007ffe0ff */
[CC--:B------:R-:W-:Y:S02]  /*32550*/  LEA R6, P6, R8.reuse, R20.reuse, 0x1 ;  /* 0x0000001408067211 */ /* 0x0c0fe400078c08ff */
[----:B------:R-:W-:Y:S02]  /*32560*/  ISETP.LT.AND P2, PT, R7, c[0x0][0x17c], !P0 ;  /* 0x00005f0007007a0c */ /* 0x000fe40004741270 */
[----:B------:R-:W-:Y:S02]  /*32570*/  LEA.HI.X.SX32 R7, R8, R3, 0x1, P6 ;  /* 0x0000000308077211 */ /* 0x000fe400030f0eff */
[----:B------:R-:W-:Y:S02]  /*32580*/  PRMT R8, R12, 0x7632, R8 ;  /* 0x000076320c087816 */ /* 0x000fe40000000008 */
[----:B--2---:R-:W-:-:S03]  /*32590*/  LEA R4, P6, R0, R20, 0x1 ;  /* 0x0000001400047211 */ /* 0x004fc600078c08ff */
[----:B------:R1:W-:Y:S01]  /*325a0*/  @P1 STG.E.U16 [R6.64], R8 ;  /* 0x0000000806001986 */ /* 0x0003e2000c101506 */
[----:B------:R-:W-:Y:S02]  /*325b0*/  LEA.HI.X.SX32 R5, R0, R3, 0x1, P6 ;  /* 0x0000000300057211 */ /* 0x000fe400030f0eff */
[C---:B------:R-:W-:Y:S02]  /*325c0*/  IADD3 R10, R28.reuse, 0x8e, RZ ;  /* 0x0000008e1c0a7810 */ /* 0x040fe40007ffe0ff */
[----:B------:R-:W-:Y:S01]  /*325d0*/  IADD3 R9, R28, 0x90, RZ ;  /* 0x000000901c097810 */ /* 0x000fe20007ffe0ff */
[----:B------:R2:W-:Y:S01]  /*325e0*/  @P5 STG.E.U16 [R4.64], R11 ;  /* 0x0000000b04005986 */ /* 0x0005e2000c101506 */
[----:B-1----:R-:W-:Y:S02]  /*325f0*/  IADD3 R6, R0, c[0x0][0x198], RZ ;  /* 0x0000660000067a10 */ /* 0x002fe40007ffe0ff */
[----:B------:R-:W-:Y:S02]  /*32600*/  IADD3 R0, R28, 0x91, RZ ;  /* 0x000000911c007810 */ /* 0x000fe40007ffe0ff */
[----:B------:R-:W-:-:S02]  /*32610*/  ISETP.LT.AND P3, PT, R10, c[0x0][0x17c], !P0 ;  /* 0x00005f000a007a0c */ /* 0x000fc40004761270 */
[----:B--2---:R-:W-:Y:S02]  /*32620*/  LEA R4, P6, R6, R20, 0x1 ;  /* 0x0000001406047211 */ /* 0x004fe400078c08ff */
[----:B------:R-:W-:Y:S02]  /*32630*/  ISETP.LT.AND P5, PT, R0, c[0x0][0x17c], !P0 ;  /* 0x00005f0000007a0c */ /* 0x000fe400047a1270 */
[C---:B------:R-:W-:Y:S02]  /*32640*/  IADD3 R0, R6.reuse, c[0x0][0x198], RZ ;  /* 0x0000660006007a10 */ /* 0x040fe40007ffe0ff */
[----:B------:R-:W-:Y:S02]  /*32650*/  ISETP.LT.AND P1, PT, R9, c[0x0][0x17c], !P0 ;  /* 0x00005f0009007a0c */ /* 0x000fe40004721270 */
[----:B------:R-:W-:Y:S02]  /*32660*/  LEA.HI.X.SX32 R5, R6, R3, 0x1, P6 ;  /* 0x0000000306057211 */ /* 0x000fe400030f0eff */
[----:B------:R-:W-:-:S02]  /*32670*/  PRMT R9, R11, 0x7632, R9 ;  /* 0x000076320b097816 */ /* 0x000fc40000000009 */
[C---:B------:R-:W-:Y:S02]  /*32680*/  LEA R6, P6, R0.reuse, R20, 0x1 ;  /* 0x0000001400067211 */ /* 0x040fe400078c08ff */
[C---:B------:R-:W-:Y:S01]  /*32690*/  IADD3 R8, R0.reuse, c[0x0][0x198], RZ ;  /* 0x0000660000087a10 */ /* 0x040fe20007ffe0ff */
[----:B------:R1:W-:Y:S01]  /*326a0*/  @P4 STG.E.U16 [R4.64], R9 ;  /* 0x0000000904004986 */ /* 0x0003e2000c101506 */
[----:B------:R-:W-:Y:S01]  /*326b0*/  LEA.HI.X.SX32 R7, R0, R3, 0x1, P6 ;  /* 0x0000000300077211 */ /* 0x000fe200030f0eff */
[----:B0-----:R-:W-:Y:S02]  /*326c0*/  IMAD.MOV.U32 R12, RZ, RZ, R16 ;  /* 0x000000ffff0c7224 */ /* 0x001fe400078e0010 */
[----:B------:R-:W-:Y:S01]  /*326d0*/  STL [R1+0x74], R17 ;  /* 0x0000741101007387 */ /* 0x000fe20000100800 */
[----:B------:R-:W-:-:S03]  /*326e0*/  IADD3 R0, R8, c[0x0][0x198], RZ ;  /* 0x0000660008007a10 */ /* 0x000fc60007ffe0ff */
[----:B------:R-:W-:Y:S01]  /*326f0*/  STL.64 [R1+0x78], R18 ;  /* 0x0000781201007387 */ /* 0x000fe20000100a00 */
[----:B-1----:R-:W-:Y:S02]  /*32700*/  IADD3 R5, R28, 0x93, RZ ;  /* 0x000000931c057810 */ /* 0x002fe40007ffe0ff */
[C---:B------:R-:W-:Y:S01]  /*32710*/  LEA R4, P6, R8.reuse, R20, 0x1 ;  /* 0x0000001408047211 */ /* 0x040fe200078c08ff */
[----:B------:R-:W-:Y:S01]  /*32720*/  @P3 STG.E.U16 [R6.64], R13 ;  /* 0x0000000d06003986 */ /* 0x000fe2000c101506 */
[----:B------:R-:W-:Y:S02]  /*32730*/  ISETP.LT.AND P3, PT, R5, c[0x0][0x17c], !P0 ;  /* 0x00005f0005007a0c */ /* 0x000fe40004761270 */
[----:B------:R-:W-:Y:S01]  /*32740*/  LEA.HI.X.SX32 R5, R8, R3, 0x1, P6 ;  /* 0x0000000308057211 */ /* 0x000fe200030f0eff */
[----:B------:R-:W0:Y:S01]  /*32750*/  LDS.128 R16, [R29+0x1000] ;  /* 0x001000001d107984 */ /* 0x000e220000000c00 */
[----:B------:R-:W-:-:S03]  /*32760*/  PRMT R8, R13, 0x7632, R8 ;  /* 0x000076320d087816 */ /* 0x000fc60000000008 */
[----:B------:R-:W-:Y:S04]  /*32770*/  STL [R1+0xce8], R12 ;  /* 0x000ce80c01007387 */ /* 0x000fe80000100800 */
[----:B------:R-:W1:Y:S04]  /*32780*/  LDS.128 R12, [R25+0x1000] ;  /* 0x00100000190c7984 */ /* 0x000e680000000c00 */
[----:B0-----:R1:W-:Y:S01]  /*32790*/  STL [R1+0x44], R17 ;  /* 0x0000441101007387 */ /* 0x0013e20000100800 */
[----:B------:R-:W-:-:S03]  /*327a0*/  IMAD.MOV.U32 R11, RZ, RZ, R16 ;  /* 0x000000ffff0b7224 */ /* 0x000fc600078e0010 */
[----:B------:R-:W-:Y:S04]  /*327b0*/  STL.64 [R1+0x48], R18 ;  /* 0x0000481201007387 */ /* 0x000fe80000100a00 */
[----:B------:R-:W2:Y:S01]  /*327c0*/  LDL.LU R16, [R1+0xcec] ;  /* 0x000cec0001107983 */ /* 0x000ea20000300800 */
[----:B-1----:R-:W-:-:S03]  /*327d0*/  IMAD.MOV.U32 R17, RZ, RZ, R12 ;  /* 0x000000ffff117224 */ /* 0x002fc600078e000c */
[----:B------:R-:W-:Y:S04]  /*327e0*/  STL [R1+0x24], R13 ;  /* 0x0000240d01007387 */ /* 0x000fe80000100800 */
[----:B------:R-:W-:Y:S04]  /*327f0*/  STL [R1+0x28], R14 ;  /* 0x0000280e01007387 */ /* 0x000fe80000100800 */
[----:B------:R-:W3:Y:S01]  /*32800*/  LDL.LU R12, [R1+0xce8] ;  /* 0x000ce800010c7983 */ /* 0x000ee20000300800 */
[----:B------:R-:W-:-:S04]  /*32810*/  LEA R6, P6, R0, R20, 0x1 ;  /* 0x0000001400067211 */ /* 0x000fc800078c08ff */
[----:B------:R-:W-:Y:S01]  /*32820*/  LEA.HI.X.SX32 R7, R0, R3, 0x1, P6 ;  /* 0x0000000300077211 */ /* 0x000fe200030f0eff */
[----:B------:R0:W-:Y:S01]  /*32830*/  @P2 STG.E.U16 [R4.64], R8 ;  /* 0x0000000804002986 */ /* 0x0001e2000c101506 */
[----:B------:R-:W-:-:S03]  /*32840*/  IMAD.MOV.U32 R27, RZ, RZ, R15 ;  /* 0x000000ffff1b7224 */ /* 0x000fc600078e000f */
[----:B---3--:R-:W-:Y:S01]  /*32850*/  @P1 STG.E.U16 [R6.64], R12 ;  /* 0x0000000c06001986 */ /* 0x008fe2000c101506 */
[----:B0-----:R-:W-:-:S03]  /*32860*/  PRMT R8, R12, 0x7632, R8 ;  /* 0x000076320c087816 */ /* 0x001fc60000000008 */
[----:B------:R-:W0:Y:S04]  /*32870*/  LDS.128 R12, [R23+0x1000] ;  /* 0x00100000170c7984 */ /* 0x000e280000000c00 */
[----:B0-----:R-:W-:Y:S01]  /*32880*/  STL [R1+0x4], R13 ;  /* 0x0000040d01007387 */ /* 0x001fe20000100800 */
[----:B------:R-:W-:-:S03]  /*32890*/  IMAD.MOV.U32 R22, RZ, RZ, R12 ;  /* 0x000000ffff167224 */ /* 0x000fc600078e000c */
[----:B------:R-:W-:Y:S04]  /*328a0*/  STL [R1+0x8], R14 ;  /* 0x0000080e01007387 */ /* 0x000fe80000100800 */
[----:B------:R-:W3:Y:S01]  /*328b0*/  LDL.LU R12, [R1+0xce4] ;  /* 0x000ce400010c7983 */ /* 0x000ee20000300800 */
[----:B------:R-:W-:Y:S02]  /*328c0*/  IADD3 R4, R0, c[0x0][0x198], RZ ;  /* 0x0000660000047a10 */ /* 0x000fe40007ffe0ff */
[C---:B------:R-:W-:Y:S02]  /*328d0*/  IADD3 R0, R28.reuse, 0x95, RZ ;  /* 0x000000951c007810 */ /* 0x040fe40007ffe0ff */
[----:B------:R-:W-:Y:S02]  /*328e0*/  IADD3 R10, R28, 0x92, RZ ;  /* 0x000000921c0a7810 */ /* 0x000fe40007ffe0ff */
[----:B------:R-:W-:-:S02]  /*328f0*/  LEA R6, P6, R4, R20, 0x1 ;  /* 0x0000001404067211 */ /* 0x000fc400078c08ff */
[----:B------:R-:W-:Y:S02]  /*32900*/  ISETP.LT.AND P1, PT, R0, c[0x0][0x17c], !P0 ;  /* 0x00005f0000007a0c */ /* 0x000fe40004721270 */
[----:B------:R-:W-:Y:S02]  /*32910*/  IADD3 R9, R28, 0x94, RZ ;  /* 0x000000941c097810 */ /* 0x000fe40007ffe0ff */
[----:B------:R-:W-:Y:S02]  /*32920*/  IADD3 R0, R4, c[0x0][0x198], RZ ;  /* 0x0000660004007a10 */ /* 0x000fe40007ffe0ff */
[----:B------:R-:W-:Y:S02]  /*32930*/  ISETP.LT.AND P4, PT, R10, c[0x0][0x17c], !P0 ;  /* 0x00005f000a007a0c */ /* 0x000fe40004781270 */
[----:B------:R-:W-:Y:S02]  /*32940*/  LEA.HI.X.SX32 R7, R4, R3, 0x1, P6 ;  /* 0x0000000304077211 */ /* 0x000fe400030f0eff */
[----:B------:R-:W-:-:S02]  /*32950*/  ISETP.LT.AND P2, PT, R9, c[0x0][0x17c], !P0 ;  /* 0x00005f0009007a0c */ /* 0x000fc40004741270 */
[C---:B------:R-:W-:Y:S02]  /*32960*/  LEA R4, P6, R0.reuse, R20, 0x1 ;  /* 0x0000001400047211 */ /* 0x040fe400078c08ff */
[C---:B------:R-:W-:Y:S01]  /*32970*/  IADD3 R9, R0.reuse, c[0x0][0x198], RZ ;  /* 0x0000660000097a10 */ /* 0x040fe20007ffe0ff */
[----:B------:R0:W-:Y:S01]  /*32980*/  @P5 STG.E.U16 [R6.64], R8 ;  /* 0x0000000806005986 */ /* 0x0001e2000c101506 */
[----:B------:R-:W-:Y:S02]  /*32990*/  LEA.HI.X.SX32 R5, R0, R3, 0x1, P6 ;  /* 0x0000000300057211 */ /* 0x000fe400030f0eff */
[----:B------:R-:W-:Y:S02]  /*329a0*/  IADD3 R10, R28, 0x96, RZ ;  /* 0x000000961c0a7810 */ /* 0x000fe40007ffe0ff */
[----:B------:R-:W-:Y:S02]  /*329b0*/  IADD3 R0, R9, c[0x0][0x198], RZ ;  /* 0x0000660009007a10 */ /* 0x000fe40007ffe0ff */
[----:B------:R-:W-:-:S02]  /*329c0*/  ISETP.LT.AND P5, PT, R10, c[0x0][0x17c], !P0 ;  /* 0x00005f000a007a0c */ /* 0x000fc400047a1270 */
[CC--:B0-----:R-:W-:Y:S02]  /*329d0*/  LEA R8, P6, R9.reuse, R20.reuse, 0x1 ;  /* 0x0000001409087211 */ /* 0x0c1fe400078c08ff */
[----:B------:R-:W-:Y:S02]  /*329e0*/  IADD3 R6, R28, 0x97, RZ ;  /* 0x000000971c067810 */ /* 0x000fe40007ffe0ff */
[----:B------:R-:W-:Y:S02]  /*329f0*/  LEA.HI.X.SX32 R9, R9, R3, 0x1, P6 ;  /* 0x0000000309097211 */ /* 0x000fe400030f0eff */
[----:B------:R-:W-:Y:S01]  /*32a00*/  LEA R10, P6, R0, R20, 0x1 ;  /* 0x00000014000a7211 */ /* 0x000fe200078c08ff */
[----:B------:R-:W-:Y:S01]  /*32a10*/  @P4 STG.E.U16 [R4.64], R11 ;  /* 0x0000000b04004986 */ /* 0x000fe2000c101506 */
[----:B------:R-:W-:-:S03]  /*32a20*/  ISETP.LT.AND P4, PT, R6, c[0x0][0x17c], !P0 ;  /* 0x00005f0006007a0c */ /* 0x000fc60004781270 */
[----:B------:R0:W1:Y:S02]  /*32a30*/  LDS.128 R4, [R2+0x1800] ;  /* 0x0018000002047984 */ /* 0x0000640000000c00 */
[----:B0-----:R-:W-:Y:S01]  /*32a40*/  IADD3 R2, R0, c[0x0][0x198], RZ ;  /* 0x0000660000027a10 */ /* 0x001fe20007ffe0ff */
[----:B------:R-:W-:Y:S01]  /*32a50*/  IMAD.MOV.U32 R26, RZ, RZ, R15 ;  /* 0x000000ffff1a7224 */ /* 0x000fe200078e000f */
[----:B------:R-:W-:Y:S02]  /*32a60*/  IADD3 R13, R28, 0x98, RZ ;  /* 0x000000981c0d7810 */ /* 0x000fe40007ffe0ff */
[----:B--2---:R-:W-:Y:S02]  /*32a70*/  PRMT R16, R17, 0x7632, R16 ;  /* 0x0000763211107816 */ /* 0x004fe40000000010 */
[----:B------:R-:W-:Y:S02]  /*32a80*/  PRMT R21, R22, 0x7632, R21 ;  /* 0x0000763216157816 */ /* 0x000fe40000000015 */
[----:B---3--:R-:W-:-:S02]  /*32a90*/  PRMT R12, R11, 0x7632, R12 ;  /* 0x000076320b0c7816 */ /* 0x008fc4000000000c */
[----:B------:R-:W-:Y:S02]  /*32aa0*/  LEA.HI.X.SX32 R11, R0, R3, 0x1, P6 ;  /* 0x00000003000b7211 */ /* 0x000fe400030f0eff */
[----:B------:R-:W-:Y:S01]  /*32ab0*/  IADD3 R0, R28, 0x99, RZ ;  /* 0x000000991c007810 */ /* 0x000fe20007ffe0ff */
[----:B------:R0:W-:Y:S01]  /*32ac0*/  @P3 STG.E.U16 [R8.64], R12 ;  /* 0x0000000c08003986 */ /* 0x0001e2000c101506 */
[----:B------:R-:W-:-:S03]  /*32ad0*/  LEA R14, P6, R2, R20, 0x1 ;  /* 0x00000014020e7211 */ /* 0x000fc600078c08ff */
[----:B------:R-:W-:Y:S01]  /*32ae0*/  @P2 STG.E.U16 [R10.64], R17 ;  /* 0x000000110a002986 */ /* 0x000fe2000c101506 */
[----:B------:R-:W-:Y:S02]  /*32af0*/  ISETP.LT.AND P2, PT, R0, c[0x0][0x17c], !P0 ;  /* 0x00005f0000007a0c */ /* 0x000fe40004741270 */
[C---:B------:R-:W-:Y:S01]  /*32b00*/  IADD3 R0, R2.reuse, c[0x0][0x198], RZ ;  /* 0x0000660002007a10 */ /* 0x040fe20007ffe0ff */
[----:B------:R2:W3:Y:S01]  /*32b10*/  LDS.128 R8, [R29+0x1800] ;  /* 0x001800001d087984 */ /* 0x0004e20000000c00 */
[-C--:B------:R-:W-:Y:S02]  /*32b20*/  LEA.HI.X.SX32 R15, R2, R3.reuse, 0x1, P6 ;  /* 0x00000003020f7211 */ /* 0x080fe400030f0eff */
[C---:B0-----:R-:W-:Y:S02]  /*32b30*/  LEA R12, P6, R0.reuse, R20, 0x1 ;  /* 0x00000014000c7211 */ /* 0x041fe400078c08ff */
[----:B------:R-:W-:Y:S01]  /*32b40*/  ISETP.LT.AND P3, PT, R13, c[0x0][0x17c], !P0 ;  /* 0x00005f000d007a0c */ /* 0x000fe20004761270 */
[----:B------:R0:W-:Y:S01]  /*32b50*/  @P1 STG.E.U16 [R14.64], R16 ;  /* 0x000000100e001986 */ /* 0x0001e2000c101506 */
[----:B------:R-:W-:-:S02]  /*32b60*/  LEA.HI.X.SX32 R13, R0, R3, 0x1, P6 ;  /* 0x00000003000d7211 */ /* 0x000fc400030f0eff */
[----:B------:R-:W-:Y:S01]  /*32b70*/  IADD3 R2, R0, c[0x0][0x198], RZ ;  /* 0x0000660000027a10 */ /* 0x000fe20007ffe0ff */
[----:B--2---:R-:W2:Y:S04]  /*32b80*/  LDL.LU R29, [R1+0x34] ;  /* 0x00003400011d7983 */ /* 0x004ea80000300800 */
[----:B------:R-:W-:Y:S01]  /*32b90*/  @P5 STG.E.U16 [R12.64], R22 ;  /* 0x000000160c005986 */ /* 0x000fe2000c101506 */
[----:B0-----:R-:W-:-:S04]  /*32ba0*/  IADD3 R14, R28, 0x9b, RZ ;  /* 0x0000009b1c0e7810 */ /* 0x001fc80007ffe0ff */
[----:B------:R-:W-:Y:S02]  /*32bb0*/  ISETP.LT.AND P5, PT, R14, c[0x0][0x17c], !P0 ;  /* 0x00005f000e007a0c */ /* 0x000fe400047a1270 */
[----:B------:R0:W4:Y:S01]  /*32bc0*/  LDS.128 R12, [R25+0x1800] ;  /* 0x00180000190c7984 */ /* 0x0001220000000c00 */
[CC--:B------:R-:W-:Y:S02]  /*32bd0*/  LEA R18, P6, R2.reuse, R20.reuse, 0x1 ;  /* 0x0000001402127211 */ /* 0x0c0fe400078c08ff */
[----:B------:R-:W-:Y:S02]  /*32be0*/  IADD3 R0, R2, c[0x0][0x198], RZ ;  /* 0x0000660002007a10 */ /* 0x000fe40007ffe0ff */
[----:B------:R-:W-:Y:S02]  /*32bf0*/  IADD3 R17, R28, 0x9a, RZ ;  /* 0x0000009a1c117810 */ /* 0x000fe40007ffe0ff */
[----:B------:R-:W-:Y:S02]  /*32c00*/  LEA.HI.X.SX32 R19, R2, R3, 0x1, P6 ;  /* 0x0000000302137211 */ /* 0x000fe400030f0eff */
[----:B------:R-:W-:-:S02]  /*32c10*/  LEA R16, P6, R0, R20, 0x1 ;  /* 0x0000001400107211 */ /* 0x000fc400078c08ff */
[----:B------:R-:W-:Y:S02]  /*32c20*/  ISETP.LT.AND P1, PT, R17, c[0x0][0x17c], !P0 ;  /* 0x00005f0011007a0c */ /* 0x000fe40004721270 */
[----:B------:R-:W-:Y:S02]  /*32c30*/  LEA.HI.X.SX32 R17, R0, R3, 0x1, P6 ;  /* 0x0000000300117211 */ /* 0x000fe400030f0eff */
[----:B------:R-:W-:Y:S02]  /*32c40*/  IADD3 R2, R28, 0x9c, RZ ;  /* 0x0000009c1c027810 */ /* 0x000fe40007ffe0ff */
[----:B------:R-:W-:Y:S01]  /*32c50*/  IADD3 R0, R0, c[0x0][0x198], RZ ;  /* 0x0000660000007a10 */ /* 0x000fe20007ffe0ff */
[----:B------:R3:W-:Y:S01]  /*32c60*/  @P4 STG.E.U16 [R18.64], R21 ;  /* 0x0000001512004986 */ /* 0x0007e2000c101506 */
[----:B------:R-:W-:Y:S02]  /*32c70*/  ISETP.LT.AND P4, PT, R2, c[0x0][0x17c], !P0 ;  /* 0x00005f0002007a0c */ /* 0x000fe40004781270 */
[----:B------:R-:W-:-:S02]  /*32c80*/  LEA R24, P6, R0, R20, 0x1 ;  /* 0x0000001400187211 */ /* 0x000fc400078c08ff */
[C---:B------:R-:W-:Y:S02]  /*32c90*/  IADD3 R2, R0.reuse, c[0x0][0x198], RZ ;  /* 0x0000660000027a10 */ /* 0x040fe40007ffe0ff */
[----:B0-----:R-:W-:Y:S01]  /*32ca0*/  LEA.HI.X.SX32 R25, R0, R3, 0x1, P6 ;  /* 0x0000000300197211 */ /* 0x001fe200030f0eff */
[----:B-1----:R0:W-:Y:S01]  /*32cb0*/  @P3 STG.E.U16 [R16.64], R4 ;  /* 0x0000000410003986 */ /* 0x0021e2000c101506 */
[----:B------:R-:W-:Y:S02]  /*32cc0*/  LEA R22, P6, R2, R20, 0x1 ;  /* 0x0000001402167211 */ /* 0x000fe400078c08ff */
[----:B---3--:R-:W-:Y:S02]  /*32cd0*/  IADD3 R18, R28, 0x9d, RZ ;  /* 0x0000009d1c127810 */ /* 0x008fe40007ffe0ff */
[----:B------:R-:W-:Y:S02]  /*32ce0*/  PRMT R21, R4, 0x7632, R21 ;  /* 0x0000763204157816 */ /* 0x000fe40000000015 */
[----:B------:R-:W-:-:S02]  /*32cf0*/  IADD3 R0, R2, c[0x0][0x198], RZ ;  /* 0x0000660002007a10 */ /* 0x000fc40007ffe0ff */
[----:B------:R-:W-:Y:S02]  /*32d00*/  ISETP.LT.AND P3, PT, R18, c[0x0][0x17c], !P0 ;  /* 0x00005f0012007a0c */ /* 0x000fe40004761270 */
[----:B0-----:R-:W-:Y:S01]  /*32d10*/  IADD3 R4, R28, 0x9e, RZ ;  /* 0x0000009e1c047810 */ /* 0x001fe20007ffe0ff */
[----:B------:R0:W1:Y:S04]  /*32d20*/  LDS.128 R16, [R23+0x1800] ;  /* 0x0018000017107984 */ /* 0x0000680000000c00 */
[----:B------:R3:W-:Y:S01]  /*32d30*/  @P2 STG.E.U16 [R24.64], R21 ;  /* 0x0000001518002986 */ /* 0x0007e2000c101506 */
[----:B------:R-:W-:Y:S02]  /*32d40*/  ISETP.LT.AND P2, PT, R4, c[0x0][0x17c], !P0 ;  /* 0x00005f0004007a0c */ /* 0x000fe40004741270 */
[----:B0-----:R-:W-:-:S02]  /*32d50*/  LEA.HI.X.SX32 R23, R2, R3, 0x1, P6 ;  /* 0x0000000302177211 */ /* 0x001fc400030f0eff */
[----:B------:R-:W-:Y:S02]  /*32d60*/  IADD3 R2, R0, c[0x0][0x198], RZ ;  /* 0x0000660000027a10 */ /* 0x000fe40007ffe0ff */
[----:B------:R-:W-:Y:S02]  /*32d70*/  IADD3 R4, R28, 0x9f, RZ ;  /* 0x0000009f1c047810 */ /* 0x000fe40007ffe0ff */
[----:B---3--:R-:W-:Y:S01]  /*32d80*/  LEA R24, P6, R0, R20, 0x1 ;  /* 0x0000001400187211 */ /* 0x008fe200078c08ff */
[----:B------:R0:W-:Y:S01]  /*32d90*/  @P1 STG.E.U16 [R22.64], R8 ;  /* 0x0000000816001986 */ /* 0x0001e2000c101506 */
[----:B------:R-:W-:Y:S02]  /*32da0*/  ISETP.LT.AND P1, PT, R4, c[0x0][0x17c], !P0 ;  /* 0x00005f0004007a0c */ /* 0x000fe40004721270 */
[----:B------:R-:W-:Y:S01]  /*32db0*/  LEA.HI.X.SX32 R25, R0, R3, 0x1, P6 ;  /* 0x0000000300197211 */ /* 0x000fe200030f0eff */
[----:B------:R-:W3:Y:S01]  /*32dc0*/  LDL.LU R21, [R1+0x64] ;  /* 0x0000640001157983 */ /* 0x000ee20000300800 */
[----:B------:R-:W-:-:S02]  /*32dd0*/  IADD3 R4, R2, c[0x0][0x198], RZ ;  /* 0x0000660002047a10 */ /* 0x000fc40007ffe0ff */
[----:B0-----:R-:W-:Y:S02]  /*32de0*/  PRMT R8, R8, 0x7632, R8 ;  /* 0x0000763208087816 */ /* 0x001fe40000000008 */
[----:B------:R-:W-:-:S03]  /*32df0*/  LEA R22, P6, R2, R20, 0x1 ;  /* 0x0000001402167211 */ /* 0x000fc600078c08ff */
[----:B------:R0:W-:Y:S01]  /*32e00*/  @P5 STG.E.U16 [R24.64], R8 ;  /* 0x0000000818005986 */ /* 0x0001e2000c101506 */
[----:B------:R-:W-:-:S05]  /*32e10*/  LEA.HI.X.SX32 R23, R2, R3, 0x1, P6 ;  /* 0x0000000302177211 */ /* 0x000fca00030f0eff */
[----:B----4-:R4:W-:Y:S01]  /*32e20*/  @P4 STG.E.U16 [R22.64], R12 ;  /* 0x0000000c16004986 */ /* 0x0109e2000c101506 */
[----:B0-----:R-:W-:-:S04]  /*32e30*/  LEA R24, P6, R4, R20, 0x1 ;  /* 0x0000001404187211 */ /* 0x001fc800078c08ff */
[----:B------:R-:W-:Y:S02]  /*32e40*/  LEA.HI.X.SX32 R25, R4, R3, 0x1, P6 ;  /* 0x0000000304197211 */ /* 0x000fe400030f0eff */
[----:B----4-:R-:W-:-:S05]  /*32e50*/  PRMT R12, R12, 0x7632, R12 ;  /* 0x000076320c0c7816 */ /* 0x010fca000000000c */
[----:B------:R0:W-:Y:S04]  /*32e60*/  @P3 STG.E.U16 [R24.64], R12 ;  /* 0x0000000c18003986 */ /* 0x0001e8000c101506 */
[----:B0-----:R-:W4:Y:S01]  /*32e70*/  LDL.LU R12, [R1+0x54] ;  /* 0x00005400010c7983 */ /* 0x001f220000300800 */
[C---:B------:R-:W-:Y:S02]  /*32e80*/  IADD3 R0, R28.reuse, 0xa0, RZ ;  /* 0x000000a01c007810 */ /* 0x040fe40007ffe0ff */
[----:B------:R-:W-:Y:S02]  /*32e90*/  IADD3 R2, R28, 0xa1, RZ ;  /* 0x000000a11c027810 */ /* 0x000fe40007ffe0ff */
[----:B------:R-:W-:Y:S02]  /*32ea0*/  ISETP.LT.AND P5, PT, R0, c[0x0][0x17c], !P0 ;  /* 0x00005f0000007a0c */ /* 0x000fe400047a1270 */
[----:B------:R-:W-:-:S02]  /*32eb0*/  IADD3 R0, R4, c[0x0][0x198], RZ ;  /* 0x0000660004007a10 */ /* 0x000fc40007ffe0ff */
[----:B------:R-:W-:Y:S02]  /*32ec0*/  ISETP.LT.AND P4, PT, R2, c[0x0][0x17c], !P0 ;  /* 0x00005f0002007a0c */ /* 0x000fe40004781270 */
[CC--:B------:R-:W-:Y:S02]  /*32ed0*/  LEA R22, P6, R0.reuse, R20.reuse, 0x1 ;  /* 0x0000001400167211 */ /* 0x0c0fe400078c08ff */
[C---:B------:R-:W-:Y:S02]  /*32ee0*/  IADD3 R2, R0.reuse, c[0x0][0x198], RZ ;  /* 0x0000660000027a10 */ /* 0x040fe40007ffe0ff */
[-C--:B------:R-:W-:Y:S02]  /*32ef0*/  LEA.HI.X.SX32 R23, R0, R3.reuse, 0x1, P6 ;  /* 0x0000000300177211 */ /* 0x080fe400030f0eff */
[C---:B------:R-:W-:Y:S02]  /*32f00*/  LEA R24, P6, R2.reuse, R20, 0x1 ;  /* 0x0000001402187211 */ /* 0x040fe400078c08ff */
[C---:B------:R-:W-:Y:S01]  /*32f10*/  IADD3 R0, R2.reuse, c[0x0][0x198], RZ ;  /* 0x0000660002007a10 */ /* 0x040fe20007ffe0ff */
[----:B-1----:R0:W-:Y:S01]  /*32f20*/  @P2 STG.E.U16 [R22.64], R16 ;  /* 0x0000001016002986 */ /* 0x0021e2000c101506 */
[----:B------:R-:W-:-:S02]  /*32f30*/  LEA.HI.X.SX32 R25, R2, R3, 0x1, P6 ;  /* 0x0000000302197211 */ /* 0x000fc400030f0eff */
[----:B------:R-:W-:Y:S02]  /*32f40*/  IADD3 R2, R0, c[0x0][0x198], RZ ;  /* 0x0000660000027a10 */ /* 0x000fe40007ffe0ff */
[----:B------:R-:W-:Y:S02]  /*32f50*/  IADD3 R4, R28, 0xa2, RZ ;  /* 0x000000a21c047810 */ /* 0x000fe40007ffe0ff */
[----:B0-----:R-:W-:Y:S02]  /*32f60*/  PRMT R16, R16, 0x7632, R16 ;  /* 0x0000763210107816 */ /* 0x001fe40000000010 */
[----:B------:R-:W-:-:S03]  /*32f70*/  LEA R22, P6, R0, R20, 0x1 ;  /* 0x0000001400167211 */ /* 0x000fc600078c08ff */
[----:B------:R0:W-:Y:S01]  /*32f80*/  @P1 STG.E.U16 [R24.64], R16 ;  /* 0x0000001018001986 */ /* 0x0001e2000c101506 */
[----:B------:R-:W-:Y:S02]  /*32f90*/  LEA.HI.X.SX32 R23, R0, R3, 0x1, P6 ;  /* 0x0000000300177211 */ /* 0x000fe400030f0eff */
[----:B------:R-:W-:Y:S02]  /*32fa0*/  IADD3 R0, R2, c[0x0][0x198], RZ ;  /* 0x0000660002007a10 */ /* 0x000fe40007ffe0ff */
[----:B------:R-:W-:Y:S02]  /*32fb0*/  ISETP.LT.AND P3, PT, R4, c[0x0][0x17c], !P0 ;  /* 0x00005f0004007a0c */ /* 0x000fe40004761270 */
[----:B0-----:R-:W-:-:S04]  /*32fc0*/  LEA R24, P6, R2, R20, 0x1 ;  /* 0x0000001402187211 */ /* 0x001fc800078c08ff */
[----:B------:R-:W-:Y:S02]  /*32fd0*/  LEA.HI.X.SX32 R25, R2, R3, 0x1, P6 ;  /* 0x0000000302197211 */ /* 0x000fe400030f0eff */
[----:B------:R-:W-:Y:S02]  /*32fe0*/  IADD3 R2, R0, c[0x0][0x198], RZ ;  /* 0x0000660000027a10 */ /* 0x000fe40007ffe0ff */
[----:B------:R-:W-:-:S04]  /*32ff0*/  IADD3 R4, R28, 0xa3, RZ ;  /* 0x000000a31c047810 */ /* 0x000fc80007ffe0ff */
[----:B------:R-:W-:Y:S02]  /*33000*/  ISETP.LT.AND P2, PT, R4, c[0x0][0x17c], !P0 ;  /* 0x00005f0004007a0c */ /* 0x000fe40004741270 */
[----:B------:R-:W-:-:S04]  /*33010*/  IADD3 R4, R28, 0xa4, RZ ;  /* 0x000000a41c047810 */ /* 0x000fc80007ffe0ff */
[----:B------:R-:W-:Y:S01]  /*33020*/  ISETP.LT.AND P1, PT, R4, c[0x0][0x17c], !P0 ;  /* 0x00005f0004007a0c */ /* 0x000fe20004721270 */
[----:B----4-:R0:W-:Y:S01]  /*33030*/  @P5 STG.E.U16 [R22.64], R12 ;  /* 0x0000000c16005986 */ /* 0x0101e2000c101506 */
[----:B------:R-:W-:-:S05]  /*33040*/  PRMT R8, R12, 0x7632, R8 ;  /* 0x000076320c087816 */ /* 0x000fca0000000008 */
[----:B------:R1:W-:Y:S01]  /*33050*/  @P4 STG.E.U16 [R24.64], R8 ;  /* 0x0000000818004986 */ /* 0x0003e2000c101506 */
[----:B0-----:R-:W-:-:S03]  /*33060*/  LEA R22, P6, R0, R20, 0x1 ;  /* 0x0000001400167211 */ /* 0x001fc600078c08ff */
[----:B------:R-:W4:Y:S01]  /*33070*/  LDL.LU R12, [R1+0x84] ;  /* 0x00008400010c7983 */ /* 0x000f220000300800 */
[-C--:B------:R-:W-:Y:S02]  /*33080*/  LEA.HI.X.SX32 R23, R0, R3.reuse, 0x1, P6 ;  /* 0x0000000300177211 */ /* 0x080fe400030f0eff */
[CC--:B-1----:R-:W-:Y:S02]  /*33090*/  LEA R24, P6, R2.reuse, R20.reuse, 0x1 ;  /* 0x0000001402187211 */ /* 0x0c2fe400078c08ff */
[C---:B------:R-:W-:Y:S01]  /*330a0*/  IADD3 R0, R2.reuse, c[0x0][0x198], RZ ;  /* 0x0000660002007a10 */ /* 0x040fe20007ffe0ff */
[----:B---3--:R0:W-:Y:S01]  /*330b0*/  @P3 STG.E.U16 [R22.64], R21 ;  /* 0x0000001516003986 */ /* 0x0081e2000c101506 */
[----:B------:R-:W-:Y:S02]  /*330c0*/  LEA.HI.X.SX32 R25, R2, R3, 0x1, P6 ;  /* 0x0000000302197211 */ /* 0x000fe400030f0eff */
[----:B------:R-:W-:Y:S02]  /*330d0*/  PRMT R2, R21, 0x7632, R2 ;  /* 0x0000763215027816 */ /* 0x000fe40000000002 */
[----:B0-----:R-:W3:Y:S01]  /*330e0*/  LDL.LU R21, [R1+0xb4] ;  /* 0x0000b40001157983 */ /* 0x001ee20000300800 */
[----:B------:R-:W-:-:S04]  /*330f0*/  LEA R22, P6, R0, R20, 0x1 ;  /* 0x0000001400167211 */ /* 0x000fc800078c08ff */
[----:B------:R-:W-:Y:S01]  /*33100*/  LEA.HI.X.SX32 R23, R0, R3, 0x1, P6 ;  /* 0x0000000300177211 */ /* 0x000fe200030f0eff */
[----:B------:R-:W-:Y:S01]  /*33110*/  @P2 STG.E.U16 [R24.64], R2 ;  /* 0x0000000218002986 */ /* 0x000fe2000c101506 */
[----:B--2---:R-:W-:-:S03]  /*33120*/  PRMT R8, R29, 0x7632, R8 ;  /* 0x000076321d087816 */ /* 0x004fc60000000008 */
[----:B------:R0:W-:Y:S04]  /*33130*/  @P1 STG.E.U16 [R22.64], R29 ;  /* 0x0000001d16001986 */ /* 0x0001e8000c101506 */
[----:B0-----:R-:W2:Y:S01]  /*33140*/  LDL.LU R29, [R1+0xa4] ;  /* 0x0000a400011d7983 */ /* 0x001ea20000300800 */
[----:B------:R-:W-:Y:S02]  /*33150*/  IADD3 R4, R28, 0xa5, RZ ;  /* 0x000000a51c047810 */ /* 0x000fe40007ffe0ff */
[----:B------:R-:W-:Y:S02]  /*33160*/  IADD3 R2, R0, c[0x0][0x198], RZ ;  /* 0x0000660000027a10 */ /* 0x000fe40007ffe0ff */
[----:B------:R-:W-:Y:S02]  /*33170*/  ISETP.LT.AND P5, PT, R4, c[0x0][0x17c], !P0 ;  /* 0x00005f0004007a0c */ /* 0x000fe400047a1270 */
[----:B------:R-:W-:-:S02]  /*33180*/  IADD3 R4, R28, 0xa6, RZ ;  /* 0x000000a61c047810 */ /* 0x000fc40007ffe0ff */
[CC--:B------:R-:W-:Y:S02]  /*33190*/  LEA R24, P6, R2.reuse, R20.reuse, 0x1 ;  /* 0x0000001402187211 */ /* 0x0c0fe400078c08ff */
[----:B------:R-:W-:Y:S02]  /*331a0*/  IADD3 R0, R2, c[0x0][0x198], RZ ;  /* 0x0000660002007a10 */ /* 0x000fe40007ffe0ff */
[----:B------:R-:W-:Y:S02]  /*331b0*/  ISETP.LT.AND P4, PT, R4, c[0x0][0x17c], !P0 ;  /* 0x00005f0004007a0c */ /* 0x000fe40004781270 */
[----:B------:R-:W-:Y:S02]  /*331c0*/  IADD3 R4, R28, 0xa7, RZ ;  /* 0x000000a71c047810 */ /* 0x000fe40007ffe0ff */
[----:B------:R-:W-:Y:S02]  /*331d0*/  LEA.HI.X.SX32 R25, R2, R3, 0x1, P6 ;  /* 0x0000000302197211 */ /* 0x000fe400030f0eff */
[----:B------:R-:W-:-:S02]  /*331e0*/  LEA R22, P6, R0, R20, 0x1 ;  /* 0x0000001400167211 */ /* 0x000fc400078c08ff */
[----:B------:R-:W-:Y:S01]  /*331f0*/  IADD3 R2, R0, c[0x0][0x198], RZ ;  /* 0x0000660000027a10 */ /* 0x000fe20007ffe0ff */
[----:B------:R0:W-:Y:S01]  /*33200*/  @P5 STG.E.U16 [R24.64], R8 ;  /* 0x0000000818005986 */ /* 0x0001e2000c101506 */
[----:B------:R-:W-:Y:S02]  /*33210*/  ISETP.LT.AND P3, PT, R4, c[0x0][0x17c], !P0 ;  /* 0x00005f0004007a0c */ /* 0x000fe40004761270 */
[----:B------:R-:W-:Y:S02]  /*33220*/  IADD3 R4, R28, 0xa8, RZ ;  /* 0x000000a81c047810 */ /* 0x000fe40007ffe0ff */
[----:B------:R-:W-:Y:S02]  /*33230*/  LEA.HI.X.SX32 R23, R0, R3, 0x1, P6 ;  /* 0x0000000300177211 */ /* 0x000fe400030f0eff */
[----:B------:R-:W-:Y:S02]  /*33240*/  ISETP.LT.AND P2, PT, R4, c[0x0][0x17c], !P0 ;  /* 0x00005f0004007a0c */ /* 0x000fe40004741270 */
[----:B------:R-:W-:-:S02]  /*33250*/  IADD3 R0, R2, c[0x0][0x198], RZ ;  /* 0x0000660002007a10 */ /* 0x000fc40007ffe0ff */
[----:B0-----:R-:W-:-:S04]  /*33260*/  LEA R24, P6, R2, R20, 0x1 ;  /* 0x0000001402187211 */ /* 0x001fc800078c08ff */
[----:B------:R-:W-:Y:S02]  /*33270*/  LEA.HI.X.SX32 R25, R2, R3, 0x1, P6 ;  /* 0x0000000302197211 */ /* 0x000fe400030f0eff */
[----:B------:R-:W-:-:S04]  /*33280*/  IADD3 R4, R28, 0xa9, RZ ;  /* 0x000000a91c047810 */ /* 0x000fc80007ffe0ff */
[----:B------:R-:W-:Y:S02]  /*33290*/  ISETP.LT.AND P1, PT, R4, c[0x0][0x17c], !P0 ;  /* 0x00005f0004007a0c */ /* 0x000fe40004721270 */
[----:B------:R-:W-:-:S04]  /*332a0*/  IADD3 R4, R28, 0xaa, RZ ;  /* 0x000000aa1c047810 */ /* 0x000fc80007ffe0ff */
[----:B------:R-:W-:Y:S01]  /*332b0*/  ISETP.LT.AND P5, PT, R4, c[0x0][0x17c], !P0 ;  /* 0x00005f0004007a0c */ /* 0x000fe200047a1270 */
[----:B----4-:R0:W-:Y:S01]  /*332c0*/  @P4 STG.E.U16 [R22.64], R12 ;  /* 0x0000000c16004986 */ /* 0x0101e2000c101506 */
[----:B------:R-:W-:-:S05]  /*332d0*/  PRMT R2, R12, 0x7632, R2 ;  /* 0x000076320c027816 */ /* 0x000fca0000000002 */
[----:B------:R1:W-:Y:S04]  /*332e0*/  @P3 STG.E.U16 [R24.64], R2 ;  /* 0x0000000218003986 */ /* 0x0003e8000c101506 */
[----:B0-----:R-:W4:Y:S01]  /*332f0*/  LDL.LU R12, [R1+0x94] ;  /* 0x00009400010c7983 */ /* 0x001f220000300800 */
[----:B------:R-:W-:-:S04]  /*33300*/  LEA R22, P6, R0, R20, 0x1 ;  /* 0x0000001400167211 */ /* 0x000fc800078c08ff */
[CC--:B------:R-:W-:Y:S02]  /*33310*/  LEA.HI.X.SX32 R23, R0.reuse, R3.reuse, 0x1, P6 ;  /* 0x0000000300177211 */ /* 0x0c0fe400030f0eff */
[----:B-1----:R-:W-:Y:S02]  /*33320*/  IADD3 R2, R0, c[0x0][0x198], RZ ;  /* 0x0000660000027a10 */ /* 0x002fe40007ffe0ff */
[----:B---3--:R-:W-:Y:S01]  /*33330*/  PRMT R8, R21, 0x7632, R8 ;  /* 0x0000763215087816 */ /* 0x008fe20000000008 */
[----:B------:R0:W-:Y:S01]  /*33340*/  @P2 STG.E.U16 [R22.64], R21 ;  /* 0x0000001516002986 */ /* 0x0001e2000c101506 */
[C---:B------:R-:W-:Y:S02]  /*33350*/  LEA R24, P6, R2.reuse, R20, 0x1 ;  /* 0x0000001402187211 */ /* 0x040fe400078c08ff */
[C---:B------:R-:W-:Y:S02]  /*33360*/  IADD3 R0, R2.reuse, c[0x0][0x198], RZ ;  /* 0x0000660002007a10 */ /* 0x040fe40007ffe0ff */
[----:B------:R-:W-:-:S02]  /*33370*/  LEA.HI.X.SX32 R25, R2, R3, 0x1, P6 ;  /* 0x0000000302197211 */ /* 0x000fc400030f0eff */
[C---:B------:R-:W-:Y:S01]  /*33380*/  IADD3 R2, R0.reuse, c[0x0][0x198], RZ ;  /* 0x0000660000027a10 */ /* 0x040fe20007ffe0ff */
[----:B0-----:R-:W3:Y:S01]  /*33390*/  LDL.LU R21, [R1+0x14] ;  /* 0x0000140001157983 */ /* 0x001ee20000300800 */
[----:B------:R-:W-:-:S03]  /*333a0*/  LEA R22, P6, R0, R20, 0x1 ;  /* 0x0000001400167211 */ /* 0x000fc600078c08ff */
[----:B------:R0:W-:Y:S01]  /*333b0*/  @P1 STG.E.U16 [R24.64], R8 ;  /* 0x0000000818001986 */ /* 0x0001e2000c101506 */
[----:B------:R-:W-:Y:S02]  /*333c0*/  LEA.HI.X.SX32 R23, R0, R3, 0x1, P6 ;  /* 0x0000000300177211 */ /* 0x000fe400030f0eff */
[----:B------:R-:W-:-:S03]  /*333d0*/  IADD3 R0, R2, c[0x0][0x198], RZ ;  /* 0x0000660002007a10 */ /* 0x000fc60007ffe0ff */
[----:B--2---:R1:W-:Y:S01]  /*333e0*/  @P5 STG.E.U16 [R22.64], R29 ;  /* 0x0000001d16005986 */ /* 0x0043e2000c101506 */
[----:B0-----:R-:W-:-:S04]  /*333f0*/  LEA R24, P6, R2, R20, 0x1 ;  /* 0x0000001402187211 */ /* 0x001fc800078c08ff */
[----:B------:R-:W-:Y:S02]  /*33400*/  LEA.HI.X.SX32 R25, R2, R3, 0x1, P6 ;  /* 0x0000000302197211 */ /* 0x000fe400030f0eff */
[----:B------:R-:W-:Y:S02]  /*33410*/  PRMT R2, R29, 0x7632, R2 ;  /* 0x000076321d027816 */ /* 0x000fe40000000002 */
[----:B-1----:R-:W2:Y:S01]  /*33420*/  LDL.LU R29, [R1+0x74] ;  /* 0x00007400011d7983 */ /* 0x002ea20000300800 */
[----:B------:R-:W-:-:S04]  /*33430*/  IADD3 R4, R28, 0xab, RZ ;  /* 0x000000ab1c047810 */ /* 0x000fc80007ffe0ff */
[----:B------:R-:W-:Y:S02]  /*33440*/  ISETP.LT.AND P4, PT, R4, c[0x0][0x17c], !P0 ;  /* 0x00005f0004007a0c */ /* 0x000fe40004781270 */
[----:B------:R-:W-:-:S04]  /*33450*/  IADD3 R4, R28, 0xac, RZ ;  /* 0x000000ac1c047810 */ /* 0x000fc80007ffe0ff */
[----:B------:R-:W-:Y:S02]  /*33460*/  ISETP.LT.AND P3, PT, R4, c[0x0][0x17c], !P0 ;  /* 0x00005f0004007a0c */ /* 0x000fe40004761270 */
[----:B------:R-:W-:Y:S02]  /*33470*/  IADD3 R4, R28, 0xad, RZ ;  /* 0x000000ad1c047810 */ /* 0x000fe40007ffe0ff */
[----:B------:R-:W-:Y:S02]  /*33480*/  LEA R22, P6, R0, R20, 0x1 ;  /* 0x0000001400167211 */ /* 0x000fe400078c08ff */
[----:B------:R-:W-:Y:S01]  /*33490*/  ISETP.LT.AND P2, PT, R4, c[0x0][0x17c], !P0 ;  /* 0x00005f0004007a0c */ /* 0x000fe20004741270 */
[----:B------:R0:W-:Y:S01]  /*334a0*/  @P4 STG.E.U16 [R24.64], R2 ;  /* 0x0000000218004986 */ /* 0x0001e2000c101506 */
[----:B------:R-:W-:Y:S02]  /*334b0*/  IADD3 R4, R28, 0xae, RZ ;  /* 0x000000ae1c047810 */ /* 0x000fe40007ffe0ff */
[----:B------:R-:W-:-:S02]  /*334c0*/  LEA.HI.X.SX32 R23, R0, R3, 0x1, P6 ;  /* 0x0000000300177211 */ /* 0x000fc400030f0eff */
[----:B------:R-:W-:Y:S02]  /*334d0*/  ISETP.LT.AND P1, PT, R4, c[0x0][0x17c], !P0 ;  /* 0x00005f0004007a0c */ /* 0x000fe40004721270 */
[----:B0-----:R-:W-:-:S04]  /*334e0*/  IADD3 R2, R0, c[0x0][0x198], RZ ;  /* 0x0000660000027a10 */ /* 0x001fc80007ffe0ff */
[C---:B------:R-:W-:Y:S02]  /*334f0*/  LEA R24, P6, R2.reuse, R20, 0x1 ;  /* 0x0000001402187211 */ /* 0x040fe400078c08ff */
[C---:B------:R-:W-:Y:S02]  /*33500*/  IADD3 R0, R2.reuse, c[0x0][0x198], RZ ;  /* 0x0000660002007a10 */ /* 0x040fe40007ffe0ff */
        /* <DEDUP_REMOVED lines=12> */
[C---:B-1----:R-:W-:Y:S02]  /*335d0*/  LEA R24, P6, R2.reuse, R20, 0x1 ;  /* 0x0000001402187211 */ /* 0x042fe400078c08ff */
[C---:B------:R-:W-:Y:S02]  /*335e0*/  IADD3 R0, R2.reuse, c[0x0][0x198], RZ ;  /* 0x0000660002007a10 */ /* 0x040fe40007ffe0ff */
[----:B------:R-:W-:Y:S01]  /*335f0*/  LEA.HI.X.SX32 R25, R2, R3, 0x1, P6 ;  /* 0x0000000302197211 */ /* 0x000fe200030f0eff */
[----:B---3--:R0:W-:Y:S01]  /*33600*/  @P1 STG.E.U16 [R22.64], R21 ;  /* 0x0000001516001986 */ /* 0x0081e2000c101506 */
[----:B------:R-:W-:-:S03]  /*33610*/  PRMT R2, R21, 0x7632, R2 ;  /* 0x0000763215027816 */ /* 0x000fc60000000002 */
[----:B0-----:R-:W3:Y:S01]  /*33620*/  LDL.LU R21, [R1+0x24] ;  /* 0x0000240001157983 */ /* 0x001ee20000300800 */
[----:B------:R-:W-:-:S04]  /*33630*/  LEA R22, P6, R0, R20, 0x1 ;  /* 0x0000001400167211 */ /* 0x000fc800078c08ff */
[----:B------:R-:W-:Y:S01]  /*33640*/  LEA.HI.X.SX32 R23, R0, R3, 0x1, P6 ;  /* 0x0000000300177211 */ /* 0x000fe200030f0eff */
[----:B------:R-:W-:Y:S04]  /*33650*/  @P5 STG.E.U16 [R24.64], R2 ;  /* 0x0000000218005986 */ /* 0x000fe8000c101506 */
[----:B--2---:R0:W-:Y:S01]  /*33660*/  @P4 STG.E.U16 [R22.64], R29 ;  /* 0x0000001d16004986 */ /* 0x0041e2000c101506 */
[----:B------:R-:W-:-:S03]  /*33670*/  PRMT R8, R29, 0x7632, R8 ;  /* 0x000076321d087816 */ /* 0x000fc60000000008 */
[----:B0-----:R-:W2:Y:S01]  /*33680*/  LDL.LU R29, [R1+0x4] ;  /* 0x00000400011d7983 */ /* 0x001ea20000300800 */
[----:B------:R-:W-:Y:S02]  /*33690*/  IADD3 R4, R28, 0xb1, RZ ;  /* 0x000000b11c047810 */ /* 0x000fe40007ffe0ff */
[----:B------:R-:W-:Y:S01]  /*336a0*/  IADD3 R2, R0, c[0x0][0x198], RZ ;  /* 0x0000660000027a10 */ /* 0x000fe20007ffe0ff */
[----:B------:R-:W2:Y:S01]  /*336b0*/  LDL.LU R16, [R1+0x58] ;  /* 0x0000580001107983 */ /* 0x000ea20000300800 */
[----:B------:R-:W-:Y:S02]  /*336c0*/  ISETP.LT.AND P3, PT, R4, c[0x0][0x17c], !P0 ;  /* 0x00005f0004007a0c */ /* 0x000fe40004761270 */
[----:B------:R-:W-:Y:S02]  /*336d0*/  IADD3 R4, R28, 0xb2, RZ ;  /* 0x000000b21c047810 */ /* 0x000fe40007ffe0ff */
[C---:B------:R-:W-:Y:S02]  /*336e0*/  LEA R24, P6, R2.reuse, R20, 0x1 ;  /* 0x0000001402187211 */ /* 0x040fe400078c08ff */
[----:B------:R-:W-:-:S02]  /*336f0*/  IADD3 R0, R2, c[0x0][0x198], RZ ;  /* 0x0000660002007a10 */ /* 0x000fc40007ffe0ff */
[----:B------:R-:W-:Y:S02]  /*33700*/  ISETP.LT.AND P2, PT, R4, c[0x0][0x17c], !P0 ;  /* 0x00005f0004007a0c */ /* 0x000fe40004741270 */
[----:B------:R-:W-:Y:S02]  /*33710*/  IADD3 R4, R28, 0xb3, RZ ;  /* 0x000000b31c047810 */ /* 0x000fe40007ffe0ff */
[----:B------:R-:W-:Y:S02]  /*33720*/  LEA.HI.X.SX32 R25, R2, R3, 0x1, P6 ;  /* 0x0000000302197211 */ /* 0x000fe400030f0eff */
[C---:B------:R-:W-:Y:S02]  /*33730*/  LEA R22, P6, R0.reuse, R20, 0x1 ;  /* 0x0000001400167211 */ /* 0x040fe400078c08ff */
[----:B------:R-:W-:Y:S02]  /*33740*/  IADD3 R2, R0, c[0x0][0x198], RZ ;  /* 0x0000660000027a10 */ /* 0x000fe40007ffe0ff */
[----:B------:R-:W-:Y:S01]  /*33750*/  ISETP.LT.AND P1, PT, R4, c[0x0][0x17c], !P0 ;  /* 0x00005f0004007a0c */ /* 0x000fe20004721270 */
[----:B------:R0:W-:Y:S01]  /*33760*/  @P3 STG.E.U16 [R24.64], R8 ;  /* 0x0000000818003986 */ /* 0x0001e2000c101506 */
[----:B------:R-:W-:-:S02]  /*33770*/  IADD3 R4, R28, 0xb4, RZ ;  /* 0x000000b41c047810 */ /* 0x000fc40007ffe0ff */
[----:B------:R-:W-:Y:S02]  /*33780*/  LEA.HI.X.SX32 R23, R0, R3, 0x1, P6 ;  /* 0x0000000300177211 */ /* 0x000fe400030f0eff */
[----:B------:R-:W-:Y:S02]  /*33790*/  ISETP.LT.AND P5, PT, R4, c[0x0][0x17c], !P0 ;  /* 0x00005f0004007a0c */ /* 0x000fe400047a1270 */
[C---:B------:R-:W-:Y:S02]  /*337a0*/  IADD3 R0, R2.reuse, c[0x0][0x198], RZ ;  /* 0x0000660002007a10 */ /* 0x040fe40007ffe0ff */
        /* <DEDUP_REMOVED lines=8> */
[----:B------:R1:W-:Y:S01]  /*33830*/  @P1 STG.E.U16 [R24.64], R2 ;  /* 0x0000000218001986 */ /* 0x0003e2000c101506 */
[----:B0-----:R-:W-:-:S04]  /*33840*/  LEA R22, P6, R0, R20, 0x1 ;  /* 0x0000001400167211 */ /* 0x001fc800078c08ff */
[C---:B------:R-:W-:Y:S02]  /*33850*/  LEA.HI.X.SX32 R23, R0.reuse, R3, 0x1, P6 ;  /* 0x0000000300177211 */ /* 0x040fe400030f0eff */
[----:B-1----:R-:W-:-:S04]  /*33860*/  IADD3 R2, R0, c[0x0][0x198], RZ ;  /* 0x0000660000027a10 */ /* 0x002fc80007ffe0ff */
[CC--:B------:R-:W-:Y:S01]  /*33870*/  LEA R24, P6, R2.reuse, R20.reuse, 0x1 ;  /* 0x0000001402187211 */ /* 0x0c0fe200078c08ff */
[----:B---3--:R0:W-:Y:S01]  /*33880*/  @P5 STG.E.U16 [R22.64], R21 ;  /* 0x0000001516005986 */ /* 0x0081e2000c101506 */
[----:B------:R-:W-:Y:S02]  /*33890*/  PRMT R8, R21, 0x7632, R8 ;  /* 0x0000763215087816 */ /* 0x000fe40000000008 */
[C---:B------:R-:W-:Y:S02]  /*338a0*/  IADD3 R0, R2.reuse, c[0x0][0x198], RZ ;  /* 0x0000660002007a10 */ /* 0x040fe40007ffe0ff */
[----:B------:R-:W-:Y:S02]  /*338b0*/  LEA.HI.X.SX32 R25, R2, R3, 0x1, P6 ;  /* 0x0000000302197211 */ /* 0x000fe400030f0eff */
        /* <DEDUP_REMOVED lines=15> */
[----:B------:R-:W-:-:S04]  /*339b0*/  IADD3 R4, R28, 0xb9, RZ ;  /* 0x000000b91c047810 */ /* 0x000fc80007ffe0ff */
[----:B------:R-:W-:Y:S02]  /*339c0*/  ISETP.LT.AND P5, PT, R4, c[0x0][0x17c], !P0 ;  /* 0x00005f0004007a0c */ /* 0x000fe400047a1270 */
[----:B------:R-:W-:-:S04]  /*339d0*/  IADD3 R4, R28, 0xba, RZ ;  /* 0x000000ba1c047810 */ /* 0x000fc80007ffe0ff */
[----:B------:R-:W-:Y:S02]  /*339e0*/  ISETP.LT.AND P4, PT, R4, c[0x0][0x17c], !P0 ;  /* 0x00005f0004007a0c */ /* 0x000fe40004781270 */
[----:B------:R-:W-:Y:S01]  /*339f0*/  IADD3 R4, R28, 0xbb, RZ ;  /* 0x000000bb1c047810 */ /* 0x000fe20007ffe0ff */
[----:B------:R0:W-:Y:S01]  /*33a00*/  @P2 STG.E.U16 [R24.64], R2 ;  /* 0x0000000218002986 */ /* 0x0001e2000c101506 */
[----:B------:R-:W-:Y:S02]  /*33a10*/  LEA R22, P6, R0, R20, 0x1 ;  /* 0x0000001400167211 */ /* 0x000fe400078c08ff */
[----:B------:R-:W-:Y:S02]  /*33a20*/  ISETP.LT.AND P3, PT, R4, c[0x0][0x17c], !P0 ;  /* 0x00005f0004007a0c */ /* 0x000fe40004761270 */
[----:B------:R-:W-:Y:S02]  /*33a30*/  IADD3 R4, R28, 0xbc, RZ ;  /* 0x000000bc1c047810 */ /* 0x000fe40007ffe0ff */
[----:B------:R-:W-:-:S02]  /*33a40*/  LEA.HI.X.SX32 R23, R0, R3, 0x1, P6 ;  /* 0x0000000300177211 */ /* 0x000fc400030f0eff */
[----:B------:R-:W-:Y:S02]  /*33a50*/  ISETP.LT.AND P2, PT, R4, c[0x0][0x17c], !P0 ;  /* 0x00005f0004007a0c */ /* 0x000fe40004741270 */
[----:B0-----:R-:W-:Y:S02]  /*33a60*/  IADD3 R2, R0, c[0x0][0x198], RZ ;  /* 0x0000660000027a10 */ /* 0x001fe40007ffe0ff */
[----:B------:R-:W-:Y:S02]  /*33a70*/  IADD3 R4, R28, 0xbd, RZ ;  /* 0x000000bd1c047810 */ /* 0x000fe40007ffe0ff */
[C---:B------:R-:W-:Y:S02]  /*33a80*/  LEA R24, P6, R2.reuse, R20, 0x1 ;  /* 0x0000001402187211 */ /* 0x040fe400078c08ff */
[----:B------:R-:W-:Y:S01]  /*33a90*/  IADD3 R0, R2, c[0x0][0x198], RZ ;  /* 0x0000660002007a10 */ /* 0x000fe20007ffe0ff */
[----:B------:R0:W-:Y:S01]  /*33aa0*/  @P1 STG.E.U16 [R22.64], R5 ;  /* 0x0000000516001986 */ /* 0x0001e2000c101506 */
[----:B------:R-:W-:-:S02]  /*33ab0*/  ISETP.LT.AND P1, PT, R4, c[0x0][0x17c], !P0 ;  /* 0x00005f0004007a0c */ /* 0x000fc40004721270 */
[-C--:B------:R-:W-:Y:S02]  /*33ac0*/  LEA.HI.X.SX32 R25, R2, R3.reuse, 0x1, P6 ;  /* 0x0000000302197211 */ /* 0x080fe400030f0eff */
[CC--:B------:R-:W-:Y:S02]  /*33ad0*/  LEA R4, P6, R0.reuse, R20.reuse, 0x1 ;  /* 0x0000001400047211 */ /* 0x0c0fe400078c08ff */
[----:B------:R-:W-:Y:S02]  /*33ae0*/  PRMT R8, R5, 0x7632, R8 ;  /* 0x0000763205087816 */ /* 0x000fe40000000008 */
[C---:B------:R-:W-:Y:S02]  /*33af0*/  IADD3 R2, R0.reuse, c[0x0][0x198], RZ ;  /* 0x0000660000027a10 */ /* 0x040fe40007ffe0ff */
[----:B0-----:R-:W-:Y:S01]  /*33b00*/  LEA.HI.X.SX32 R5, R0, R3, 0x1, P6 ;  /* 0x0000000300057211 */ /* 0x001fe200030f0eff */
[----:B------:R-:W-:Y:S01]  /*33b10*/  @P5 STG.E.U16 [R24.64], R8 ;  /* 0x0000000818005986 */ /* 0x000fe2000c101506 */
[----:B------:R-:W-:-:S03]  /*33b20*/  LEA R22, P6, R2, R20, 0x1 ;  /* 0x0000001402167211 */ /* 0x000fc600078c08ff */
[----:B------:R0:W-:Y:S01]  /*33b30*/  @P4 STG.E.U16 [R4.64], R9 ;  /* 0x0000000904004986 */ /* 0x0001e2000c101506 */
[C---:B------:R-:W-:Y:S02]  /*33b40*/  IADD3 R0, R2.reuse, c[0x0][0x198], RZ ;  /* 0x0000660002007a10 */ /* 0x040fe40007ffe0ff */
[----:B------:R-:W-:Y:S02]  /*33b50*/  LEA.HI.X.SX32 R23, R2, R3, 0x1, P6 ;  /* 0x0000000302177211 */ /* 0x000fe400030f0eff */
[----:B0-----:R-:W-:Y:S02]  /*33b60*/  IADD3 R4, R28, 0xbf, RZ ;  /* 0x000000bf1c047810 */ /* 0x001fe40007ffe0ff */
[----:B------:R-:W-:Y:S02]  /*33b70*/  PRMT R9, R9, 0x7632, R9 ;  /* 0x0000763209097816 */ /* 0x000fe40000000009 */
[----:B------:R-:W-:Y:S02]  /*33b80*/  ISETP.LT.AND P4, PT, R4, c[0x0][0x17c], !P0 ;  /* 0x00005f0004007a0c */ /* 0x000fe40004781270 */
[----:B------:R-:W-:-:S02]  /*33b90*/  LEA R4, P6, R0, R20, 0x1 ;  /* 0x0000001400047211 */ /* 0x000fc400078c08ff */
[----:B------:R-:W-:Y:S02]  /*33ba0*/  IADD3 R8, R28, 0xc0, RZ ;  /* 0x000000c01c087810 */ /* 0x000fe40007ffe0ff */
[----:B------:R-:W-:Y:S01]  /*33bb0*/  IADD3 R2, R0, c[0x0][0x198], RZ ;  /* 0x0000660000027a10 */ /* 0x000fe20007ffe0ff */
[----:B------:R0:W-:Y:S01]  /*33bc0*/  @P3 STG.E.U16 [R22.64], R9 ;  /* 0x0000000916003986 */ /* 0x0001e2000c101506 */
[----:B------:R-:W-:Y:S02]  /*33bd0*/  IADD3 R12, R28, 0xbe, RZ ;  /* 0x000000be1c0c7810 */ /* 0x000fe40007ffe0ff */
[----:B------:R-:W-:Y:S02]  /*33be0*/  LEA.HI.X.SX32 R5, R0, R3, 0x1, P6 ;  /* 0x0000000300057211 */ /* 0x000fe400030f0eff */
[----:B------:R-:W-:Y:S02]  /*33bf0*/  ISETP.LT.AND P3, PT, R8, c[0x0][0x17c], !P0 ;  /* 0x00005f0008007a0c */ /* 0x000fe40004761270 */
[----:B------:R-:W-:Y:S01]  /*33c00*/  LEA R8, P6, R2, R20, 0x1 ;  /* 0x0000001402087211 */ /* 0x000fe200078c08ff */
[----:B------:R1:W-:Y:S01]  /*33c10*/  @P2 STG.E.U16 [R4.64], R13 ;  /* 0x0000000d04002986 */ /* 0x0003e2000c101506 */
[----:B------:R-:W-:-:S02]  /*33c20*/  ISETP.LT.AND P5, PT, R12, c[0x0][0x17c], !P0 ;  /* 0x00005f000c007a0c */ /* 0x000fc400047a1270 */
[----:B0-----:R-:W-:Y:S02]  /*33c30*/  IADD3 R9, R28, 0xc1, RZ ;  /* 0x000000c11c097810 */ /* 0x001fe40007ffe0ff */
[C---:B------:R-:W-:Y:S02]  /*33c40*/  IADD3 R0, R2.reuse, c[0x0][0x198], RZ ;  /* 0x0000660002007a10 */ /* 0x040fe40007ffe0ff */
[----:B------:R-:W-:Y:S02]  /*33c50*/  ISETP.LT.AND P2, PT, R9, c[0x0][0x17c], !P0 ;  /* 0x00005f0009007a0c */ /* 0x000fe40004741270 */
[----:B------:R-:W-:Y:S02]  /*33c60*/  LEA.HI.X.SX32 R9, R2, R3, 0x1, P6 ;  /* 0x0000000302097211 */ /* 0x000fe400030f0eff */
[----:B-1----:R-:W-:Y:S02]  /*33c70*/  LEA R4, P6, R0, R20, 0x1 ;  /* 0x0000001400047211 */ /* 0x002fe400078c08ff */
[----:B------:R-:W-:-:S02]  /*33c80*/  PRMT R13, R13, 0x7632, R13 ;  /* 0x000076320d0d7816 */ /* 0x000fc4000000000d */
[C---:B------:R-:W-:Y:S02]  /*33c90*/  LEA.HI.X.SX32 R5, R0.reuse, R3, 0x1, P6 ;  /* 0x0000000300057211 */ /* 0x040fe400030f0eff */
[----:B------:R-:W-:Y:S01]  /*33ca0*/  IADD3 R2, R0, c[0x0][0x198], RZ ;  /* 0x0000660000027a10 */ /* 0x000fe20007ffe0ff */
[----:B------:R0:W-:Y:S04]  /*33cb0*/  @P1 STG.E.U16 [R8.64], R13 ;  /* 0x0000000d08001986 */ /* 0x0001e8000c101506 */
[----:B------:R1:W-:Y:S01]  /*33cc0*/  @P5 STG.E.U16 [R4.64], R17 ;  /* 0x0000001104005986 */ /* 0x0003e2000c101506 */
[----:B------:R-:W-:Y:S02]  /*33cd0*/  IADD3 R0, R2, c[0x0][0x198], RZ ;  /* 0x0000660002007a10 */ /* 0x000fe40007ffe0ff */
[----:B------:R-:W-:-:S02]  /*33ce0*/  IADD3 R12, R28, 0xc2, RZ ;  /* 0x000000c21c0c7810 */ /* 0x000fc40007ffe0ff */
[-C--:B0-----:R-:W-:Y:S02]  /*33cf0*/  LEA R8, P6, R2, R20.reuse, 0x1 ;  /* 0x0000001402087211 */ /* 0x081fe400078c08ff */
[----:B-1----:R-:W-:Y:S02]  /*33d00*/  IADD3 R4, R28, 0xc3, RZ ;  /* 0x000000c31c047810 */ /* 0x002fe40007ffe0ff */
[----:B------:R-:W-:Y:S02]  /*33d10*/  LEA.HI.X.SX32 R9, R2, R3, 0x1, P6 ;  /* 0x0000000302097211 */ /* 0x000fe400030f0eff */
[----:B------:R-:W-:Y:S02]  /*33d20*/  ISETP.LT.AND P5, PT, R4, c[0x0][0x17c], !P0 ;  /* 0x00005f0004007a0c */ /* 0x000fe400047a1270 */
[----:B------:R-:W-:Y:S02]  /*33d30*/  LEA R4, P6, R0, R20, 0x1 ;  /* 0x0000001400047211 */ /* 0x000fe400078c08ff */
[----:B------:R-:W-:-:S02]  /*33d40*/  PRMT R17, R17, 0x7632, R17 ;  /* 0x0000763211117816 */ /* 0x000fc40000000011 */
[----:B------:R-:W-:Y:S02]  /*33d50*/  ISETP.LT.AND P1, PT, R12, c[0x0][0x17c], !P0 ;  /* 0x00005f000c007a0c */ /* 0x000fe40004721270 */
[----:B------:R-:W-:Y:S02]  /*33d60*/  IADD3 R12, R28, 0xc4, RZ ;  /* 0x000000c41c0c7810 */ /* 0x000fe40007ffe0ff */
[C---:B------:R-:W-:Y:S02]  /*33d70*/  LEA.HI.X.SX32 R5, R0.reuse, R3, 0x1, P6 ;  /* 0x0000000300057211 */ /* 0x040fe400030f0eff */
[----:B------:R-:W-:Y:S01]  /*33d80*/  IADD3 R2, R0, c[0x0][0x198], RZ ;  /* 0x0000660000027a10 */ /* 0x000fe20007ffe0ff */
[----:B------:R0:W-:Y:S01]  /*33d90*/  @P4 STG.E.U16 [R8.64], R17 ;  /* 0x0000001108004986 */ /* 0x0001e2000c101506 */
[----:B------:R-:W-:Y:S02]  /*33da0*/  ISETP.LT.AND P4, PT, R12, c[0x0][0x17c], !P0 ;  /* 0x00005f000c007a0c */ /* 0x000fe40004781270 */
[----:B------:R-:W-:Y:S01]  /*33db0*/  PRMT R12, R16, 0x7632, R12 ;  /* 0x00007632100c7816 */ /* 0x000fe2000000000c */
[----:B------:R1:W-:Y:S01]  /*33dc0*/  @P3 STG.E.U16 [R4.64], R16 ;  /* 0x0000001004003986 */ /* 0x0003e2000c101506 */
[----:B------:R-:W-:-:S02]  /*33dd0*/  IADD3 R0, R2, c[0x0][0x198], RZ ;  /* 0x0000660002007a10 */ /* 0x000fc40007ffe0ff */
[----:B0-----:R-:W-:Y:S02]  /*33de0*/  IADD3 R9, R28, 0xc5, RZ ;  /* 0x000000c51c097810 */ /* 0x001fe40007ffe0ff */
[CC--:B------:R-:W-:Y:S01]  /*33df0*/  LEA R8, P6, R2.reuse, R20.reuse, 0x1 ;  /* 0x0000001402087211 */ /* 0x0c0fe200078c08ff */
[----:B-1----:R-:W4:Y:S01]  /*33e00*/  LDL.LU R16, [R1+0x88] ;  /* 0x0000880001107983 */ /* 0x002f220000300800 */
[----:B------:R-:W-:Y:S02]  /*33e10*/  ISETP.LT.AND P3, PT, R9, c[0x0][0x17c], !P0 ;  /* 0x00005f0009007a0c */ /* 0x000fe40004761270 */
[-C--:B------:R-:W-:Y:S02]  /*33e20*/  LEA.HI.X.SX32 R9, R2, R3.reuse, 0x1, P6 ;  /* 0x0000000302097211 */ /* 0x080fe400030f0eff */
[C---:B------:R-:W-:Y:S02]  /*33e30*/  LEA R4, P6, R0.reuse, R20, 0x1 ;  /* 0x0000001400047211 */ /* 0x040fe400078c08ff */
[C---:B------:R-:W-:Y:S01]  /*33e40*/  IADD3 R2, R0.reuse, c[0x0][0x198], RZ ;  /* 0x0000660000027a10 */ /* 0x040fe20007ffe0ff */
[----:B------:R0:W-:Y:S01]  /*33e50*/  @P2 STG.E.U16 [R8.64], R12 ;  /* 0x0000000c08002986 */ /* 0x0001e2000c101506 */
[----:B------:R-:W-:-:S02]  /*33e60*/  LEA.HI.X.SX32 R5, R0, R3, 0x1, P6 ;  /* 0x0000000300057211 */ /* 0x000fc400030f0eff */
[C---:B------:R-:W-:Y:S02]  /*33e70*/  IADD3 R0, R2.reuse, c[0x0][0x198], RZ ;  /* 0x0000660002007a10 */ /* 0x040fe40007ffe0ff */
[----:B0-----:R-:W-:-:S04]  /*33e80*/  LEA R8, P6, R2, R20, 0x1 ;  /* 0x0000001402087211 */ /* 0x001fc800078c08ff */
[----:B------:R-:W-:Y:S02]  /*33e90*/  LEA.HI.X.SX32 R9, R2, R3, 0x1, P6 ;  /* 0x0000000302097211 */ /* 0x000fe400030f0eff */
[C---:B------:R-:W-:Y:S01]  /*33ea0*/  IADD3 R12, R28.reuse, 0xc8, RZ ;  /* 0x000000c81c0c7810 */ /* 0x040fe20007ffe0ff */
[----:B---3--:R0:W-:Y:S01]  /*33eb0*/  @P1 STG.E.U16 [R4.64], R21 ;  /* 0x0000001504001986 */ /* 0x0081e2000c101506 */
[----:B------:R-:W-:Y:S02]  /*33ec0*/  PRMT R2, R21, 0x7632, R2 ;  /* 0x0000763215027816 */ /* 0x000fe40000000002 */
[----:B0-----:R-:W-:Y:S01]  /*33ed0*/  IADD3 R4, R28, 0xc7, RZ ;  /* 0x000000c71c047810 */ /* 0x001fe20007ffe0ff */
[----:B------:R-:W3:Y:S03]  /*33ee0*/  LDL.LU R21, [R1+0xb8] ;  /* 0x0000b80001157983 */ /* 0x000ee60000300800 */
[----:B------:R-:W-:-:S02]  /*33ef0*/  ISETP.LT.AND P1, PT, R4, c[0x0][0x17c], !P0 ;  /* 0x00005f0004007a0c */ /* 0x000fc40004721270 */
[C---:B------:R-:W-:Y:S01]  /*33f00*/  LEA R4, P6, R0.reuse, R20, 0x1 ;  /* 0x0000001400047211 */ /* 0x040fe200078c08ff */
[----:B------:R-:W-:Y:S03]  /*33f10*/  @P5 STG.E.U16 [R8.64], R2 ;  /* 0x0000000208005986 */ /* 0x000fe6000c101506 */
[----:B------:R-:W-:Y:S02]  /*33f20*/  LEA.HI.X.SX32 R5, R0, R3, 0x1, P6 ;  /* 0x0000000300057211 */ /* 0x000fe400030f0eff */
[----:B------:R-:W-:Y:S02]  /*33f30*/  ISETP.LT.AND P5, PT, R12, c[0x0][0x17c], !P0 ;  /* 0x00005f000c007a0c */ /* 0x000fe400047a1270 */
[----:B--2---:R-:W-:Y:S01]  /*33f40*/  PRMT R12, R29, 0x7632, R12 ;  /* 0x000076321d0c7816 */ /* 0x004fe2000000000c */
[----:B------:R0:W-:Y:S04]  /*33f50*/  @P4 STG.E.U16 [R4.64], R29 ;  /* 0x0000001d04004986 */ /* 0x0001e8000c101506 */
[----:B0-----:R-:W2:Y:S01]  /*33f60*/  LDL.LU R29, [R1+0xa8] ;  /* 0x0000a800011d7983 */ /* 0x001ea20000300800 */
[----:B------:R-:W-:-:S02]  /*33f70*/  IADD3 R2, R0, c[0x0][0x198], RZ ;  /* 0x0000660000027a10 */ /* 0x000fc40007ffe0ff */
[C---:B------:R-:W-:Y:S02]  /*33f80*/  IADD3 R13, R28.reuse, 0xc6, RZ ;  /* 0x000000c61c0d7810 */ /* 0x040fe40007ffe0ff */
[----:B------:R-:W-:Y:S02]  /*33f90*/  IADD3 R9, R28, 0xc9, RZ ;  /* 0x000000c91c097810 */ /* 0x000fe40007ffe0ff */
[C---:B------:R-:W-:Y:S02]  /*33fa0*/  LEA R8, P6, R2.reuse, R20, 0x1 ;  /* 0x0000001402087211 */ /* 0x040fe400078c08ff */
[----:B------:R-:W-:Y:S02]  /*33fb0*/  ISETP.LT.AND P2, PT, R13, c[0x0][0x17c], !P0 ;  /* 0x00005f000d007a0c */ /* 0x000fe40004741270 */
[----:B------:R-:W-:Y:S02]  /*33fc0*/  IADD3 R0, R2, c[0x0][0x198], RZ ;  /* 0x0000660002007a10 */ /* 0x000fe40007ffe0ff */
[----:B------:R-:W-:-:S02]  /*33fd0*/  ISETP.LT.AND P4, PT, R9, c[0x0][0x17c], !P0 ;  /* 0x00005f0009007a0c */ /* 0x000fc40004781270 */
[-C--:B------:R-:W-:Y:S02]  /*33fe0*/  LEA.HI.X.SX32 R9, R2, R3.reuse, 0x1, P6 ;  /* 0x0000000302097211 */ /* 0x080fe400030f0eff */
[CC--:B------:R-:W-:Y:S02]  /*33ff0*/  LEA R4, P6, R0.reuse, R20.reuse, 0x1 ;  /* 0x0000001400047211 */ /* 0x0c0fe400078c08ff */
[C---:B------:R-:W-:Y:S01]  /*34000*/  IADD3 R2, R0.reuse, c[0x0][0x198], RZ ;  /* 0x0000660000027a10 */ /* 0x040fe20007ffe0ff */
[----:B------:R0:W-:Y:S01]  /*34010*/  @P3 STG.E.U16 [R8.64], R12 ;  /* 0x0000000c08003986 */ /* 0x0001e2000c101506 */
[----:B------:R-:W-:Y:S02]  /*34020*/  LEA.HI.X.SX32 R5, R0, R3, 0x1, P6 ;  /* 0x0000000300057211 */ /* 0x000fe400030f0eff */
[C---:B------:R-:W-:Y:S02]  /*34030*/  IADD3 R0, R2.reuse, c[0x0][0x198], RZ ;  /* 0x0000660002007a10 */ /* 0x040fe40007ffe0ff */
[----:B0-----:R-:W-:-:S04]  /*34040*/  LEA R8, P6, R2, R20, 0x1 ;  /* 0x0000001402087211 */ /* 0x001fc800078c08ff */
[----:B------:R-:W-:Y:S02]  /*34050*/  LEA.HI.X.SX32 R9, R2, R3, 0x1, P6 ;  /* 0x0000000302097211 */ /* 0x000fe400030f0eff */
[C---:B------:R-:W-:Y:S02]  /*34060*/  IADD3 R12, R28.reuse, 0xcc, RZ ;  /* 0x000000cc1c0c7810 */ /* 0x040fe40007ffe0ff */
[----:B------:R-:W-:-:S04]  /*34070*/  IADD3 R13, R28, 0xca, RZ ;  /* 0x000000ca1c0d7810 */ /* 0x000fc80007ffe0ff */
[----:B------:R-:W-:Y:S01]  /*34080*/  ISETP.LT.AND P3, PT, R13, c[0x0][0x17c], !P0 ;  /* 0x00005f000d007a0c */ /* 0x000fe20004761270 */
[----:B----4-:R0:W-:Y:S01]  /*34090*/  @P2 STG.E.U16 [R4.64], R16 ;  /* 0x0000001004002986 */ /* 0x0101e2000c101506 */
[----:B------:R-:W-:Y:S02]  /*340a0*/  PRMT R2, R16, 0x7632, R2 ;  /* 0x0000763210027816 */ /* 0x000fe40000000002 */
[----:B0-----:R-:W-:Y:S01]  /*340b0*/  IADD3 R4, R28, 0xcb, RZ ;  /* 0x000000cb1c047810 */ /* 0x001fe20007ffe0ff */
[----:B------:R-:W4:Y:S03]  /*340c0*/  LDL.LU R16, [R1+0x98] ;  /* 0x0000980001107983 */ /* 0x000f260000300800 */
[----:B------:R-:W-:Y:S02]  /*340d0*/  ISETP.LT.AND P2, PT, R4, c[0x0][0x17c], !P0 ;  /* 0x00005f0004007a0c */ /* 0x000fe40004741270 */
[C---:B------:R-:W-:Y:S01]  /*340e0*/  LEA R4, P6, R0.reuse, R20, 0x1 ;  /* 0x0000001400047211 */ /* 0x040fe200078c08ff */
[----:B------:R0:W-:Y:S03]  /*340f0*/  @P1 STG.E.U16 [R8.64], R2 ;  /* 0x0000000208001986 */ /* 0x0001e6000c101506 */
[----:B------:R-:W-:-:S02]  /*34100*/  LEA.HI.X.SX32 R5, R0, R3, 0x1, P6 ;  /* 0x0000000300057211 */ /* 0x000fc400030f0eff */
[----:B------:R-:W-:Y:S02]  /*34110*/  ISETP.LT.AND P1, PT, R12, c[0x0][0x17c], !P0 ;  /* 0x00005f000c007a0c */ /* 0x000fe40004721270 */
[----:B0-----:R-:W-:Y:S02]  /*34120*/  IADD3 R2, R0, c[0x0][0x198], RZ ;  /* 0x0000660000027a10 */ /* 0x001fe40007ffe0ff */
[----:B------:R-:W-:Y:S02]  /*34130*/  IADD3 R9, R28, 0xcd, RZ ;  /* 0x000000cd1c097810 */ /* 0x000fe40007ffe0ff */
[C---:B------:R-:W-:Y:S02]  /*34140*/  LEA R8, P6, R2.reuse, R20, 0x1 ;  /* 0x0000001402087211 */ /* 0x040fe400078c08ff */
[----:B------:R-:W-:Y:S01]  /*34150*/  IADD3 R0, R2, c[0x0][0x198], RZ ;  /* 0x0000660002007a10 */ /* 0x000fe20007ffe0ff */
[----:B---3--:R0:W-:Y:S01]  /*34160*/  @P5 STG.E.U16 [R4.64], R21 ;  /* 0x0000001504005986 */ /* 0x0081e2000c101506 */
[----:B------:R-:W-:-:S02]  /*34170*/  PRMT R12, R21, 0x7632, R12 ;  /* 0x00007632150c7816 */ /* 0x000fc4000000000c */
[----:B------:R-:W-:Y:S02]  /*34180*/  ISETP.LT.AND P5, PT, R9, c[0x0][0x17c], !P0 ;  /* 0x00005f0009007a0c */ /* 0x000fe400047a1270 */
[----:B------:R-:W-:Y:S02]  /*34190*/  LEA.HI.X.SX32 R9, R2, R3, 0x1, P6 ;  /* 0x0000000302097211 */ /* 0x000fe400030f0eff */
[C---:B------:R-:W-:Y:S01]  /*341a0*/  IADD3 R2, R0.reuse, c[0x0][0x198], RZ ;  /* 0x0000660000027a10 */ /* 0x040fe20007ffe0ff */
[----:B0-----:R-:W3:Y:S01]  /*341b0*/  LDL.LU R21, [R1+0x18] ;  /* 0x0000180001157983 */ /* 0x001ee20000300800 */
[----:B------:R-:W-:-:S03]  /*341c0*/  LEA R4, P6, R0, R20, 0x1 ;  /* 0x0000001400047211 */ /* 0x000fc600078c08ff */
[----:B------:R0:W-:Y:S01]  /*341d0*/  @P4 STG.E.U16 [R8.64], R12 ;  /* 0x0000000c08004986 */ /* 0x0001e2000c101506 */
[-C--:B------:R-:W-:Y:S02]  /*341e0*/  LEA.HI.X.SX32 R5, R0, R3.reuse, 0x1, P6 ;  /* 0x0000000300057211 */ /* 0x080fe400030f0eff */
[C---:B------:R-:W-:Y:S02]  /*341f0*/  IADD3 R0, R2.reuse, c[0x0][0x198], RZ ;  /* 0x0000660002007a10 */ /* 0x040fe40007ffe0ff */
[C---:B0-----:R-:W-:Y:S01]  /*34200*/  LEA R8, P6, R2.reuse, R20, 0x1 ;  /* 0x0000001402087211 */ /* 0x041fe200078c08ff */
[----:B--2---:R0:W-:Y:S03]  /*34210*/  @P3 STG.E.U16 [R4.64], R29 ;  /* 0x0000001d04003986 */ /* 0x0041e6000c101506 */
[----:B------:R-:W-:Y:S02]  /*34220*/  LEA.HI.X.SX32 R9, R2, R3, 0x1, P6 ;  /* 0x0000000302097211 */ /* 0x000fe400030f0eff */
[----:B------:R-:W-:-:S02]  /*34230*/  PRMT R2, R29, 0x7632, R2 ;  /* 0x000076321d027816 */ /* 0x000fc40000000002 */
[----:B0-----:R-:W2:Y:S01]  /*34240*/  LDL.LU R29, [R1+0x78] ;  /* 0x00007800011d7983 */ /* 0x001ea20000300800 */
[----:B------:R-:W-:-:S04]  /*34250*/  IADD3 R4, R28, 0xcf, RZ ;  /* 0x000000cf1c047810 */ /* 0x000fc80007ffe0ff */
[----:B------:R-:W-:Y:S02]  /*34260*/  ISETP.LT.AND P3, PT, R4, c[0x0][0x17c], !P0 ;  /* 0x00005f0004007a0c */ /* 0x000fe40004761270 */
[----:B------:R-:W-:Y:S01]  /*34270*/  LEA R4, P6, R0, R20, 0x1 ;  /* 0x0000001400047211 */ /* 0x000fe200078c08ff */
[----:B------:R0:W-:Y:S01]  /*34280*/  @P2 STG.E.U16 [R8.64], R2 ;  /* 0x0000000208002986 */ /* 0x0001e2000c101506 */
[----:B------:R-:W-:Y:S02]  /*34290*/  IADD3 R12, R28, 0xd0, RZ ;  /* 0x000000d01c0c7810 */ /* 0x000fe40007ffe0ff */
[----:B------:R-:W-:Y:S02]  /*342a0*/  LEA.HI.X.SX32 R5, R0, R3, 0x1, P6 ;  /* 0x0000000300057211 */ /* 0x000fe400030f0eff */
[----:B------:R-:W-:Y:S02]  /*342b0*/  IADD3 R13, R28, 0xce, RZ ;  /* 0x000000ce1c0d7810 */ /* 0x000fe40007ffe0ff */
[----:B------:R-:W-:-:S02]  /*342c0*/  ISETP.LT.AND P2, PT, R12, c[0x0][0x17c], !P0 ;  /* 0x00005f000c007a0c */ /* 0x000fc40004741270 */
[----:B0-----:R-:W-:Y:S02]  /*342d0*/  IADD3 R2, R0, c[0x0][0x198], RZ ;  /* 0x0000660000027a10 */ /* 0x001fe40007ffe0ff */
[----:B------:R-:W-:Y:S02]  /*342e0*/  IADD3 R9, R28, 0xd1, RZ ;  /* 0x000000d11c097810 */ /* 0x000fe40007ffe0ff */
[C---:B------:R-:W-:Y:S02]  /*342f0*/  LEA R8, P6, R2.reuse, R20, 0x1 ;  /* 0x0000001402087211 */ /* 0x040fe400078c08ff */
[----:B------:R-:W-:Y:S02]  /*34300*/  ISETP.LT.AND P4, PT, R13, c[0x0][0x17c], !P0 ;  /* 0x00005f000d007a0c */ /* 0x000fe40004781270 */
[----:B------:R-:W-:Y:S01]  /*34310*/  IADD3 R0, R2, c[0x0][0x198], RZ ;  /* 0x0000660002007a10 */ /* 0x000fe20007ffe0ff */
[----:B----4-:R0:W-:Y:S01]  /*34320*/  @P1 STG.E.U16 [R4.64], R16 ;  /* 0x0000001004001986 */ /* 0x0101e2000c101506 */
[----:B------:R-:W-:-:S02]  /*34330*/  PRMT R12, R16, 0x7632, R12 ;  /* 0x00007632100c7816 */ /* 0x000fc4000000000c */
[----:B------:R-:W-:Y:S02]  /*34340*/  ISETP.LT.AND P1, PT, R9, c[0x0][0x17c], !P0 ;  /* 0x00005f0009007a0c */ /* 0x000fe40004721270 */
[----:B------:R-:W-:Y:S02]  /*34350*/  LEA.HI.X.SX32 R9, R2, R3, 0x1, P6 ;  /* 0x0000000302097211 */ /* 0x000fe400030f0eff */
[C---:B------:R-:W-:Y:S01]  /*34360*/  IADD3 R2, R0.reuse, c[0x0][0x198], RZ ;  /* 0x0000660000027a10 */ /* 0x040fe20007ffe0ff */
[----:B0-----:R-:W4:Y:S01]  /*34370*/  LDL.LU R16, [R1+0x48] ;  /* 0x0000480001107983 */ /* 0x001f220000300800 */
[----:B------:R-:W-:-:S03]  /*34380*/  LEA R4, P6, R0, R20, 0x1 ;  /* 0x0000001400047211 */ /* 0x000fc600078c08ff */
[----:B------:R0:W-:Y:S01]  /*34390*/  @P5 STG.E.U16 [R8.64], R12 ;  /* 0x0000000c08005986 */ /* 0x0001e2000c101506 */
[----:B------:R-:W-:Y:S02]  /*343a0*/  LEA.HI.X.SX32 R5, R0, R3, 0x1, P6 ;  /* 0x0000000300057211 */ /* 0x000fe400030f0eff */
        /* <DEDUP_REMOVED lines=12> */
[----:B------:R-:W-:-:S03]  /*34470*/  ISETP.LT.AND P3, PT, R12, c[0x0][0x17c], !P0 ;  /* 0x00005f000c007a0c */ /* 0x000fc60004761270 */
[----:B--2---:R0:W-:Y:S01]  /*34480*/  @P2 STG.E.U16 [R4.64], R29 ;  /* 0x0000001d04002986 */ /* 0x0041e2000c101506 */
[----:B------:R-:W-:-:S03]  /*34490*/  PRMT R12, R29, 0x7632, R12 ;  /* 0x000076321d0c7816 */ /* 0x000fc6000000000c */
[----:B0-----:R-:W2:Y:S01]  /*344a0*/  LDL.LU R29, [R1+0x8] ;  /* 0x00000800011d7983 */ /* 0x001ea20000300800 */
[----:B------:R-:W-:Y:S02]  /*344b0*/  IADD3 R2, R0, c[0x0][0x198], RZ ;  /* 0x0000660000027a10 */ /* 0x000fe40007ffe0ff */
[C---:B------:R-:W-:Y:S02]  /*344c0*/  IADD3 R13, R28.reuse, 0xd2, RZ ;  /* 0x000000d21c0d7810 */ /* 0x040fe40007ffe0ff */
[----:B------:R-:W-:Y:S02]  /*344d0*/  IADD3 R9, R28, 0xd5, RZ ;  /* 0x000000d51c097810 */ /* 0x000fe40007ffe0ff */
[C---:B------:R-:W-:Y:S02]  /*344e0*/  LEA R8, P6, R2.reuse, R20, 0x1 ;  /* 0x0000001402087211 */ /* 0x040fe400078c08ff */
[----:B------:R-:W-:Y:S02]  /*344f0*/  ISETP.LT.AND P5, PT, R13, c[0x0][0x17c], !P0 ;  /* 0x00005f000d007a0c */ /* 0x000fe400047a1270 */
[----:B------:R-:W-:-:S02]  /*34500*/  IADD3 R0, R2, c[0x0][0x198], RZ ;  /* 0x0000660002007a10 */ /* 0x000fc40007ffe0ff */
[----:B------:R-:W-:Y:S02]  /*34510*/  ISETP.LT.AND P2, PT, R9, c[0x0][0x17c], !P0 ;  /* 0x00005f0009007a0c */ /* 0x000fe40004741270 */
[-C--:B------:R-:W-:Y:S02]  /*34520*/  LEA.HI.X.SX32 R9, R2, R3.reuse, 0x1, P6 ;  /* 0x0000000302097211 */ /* 0x080fe400030f0eff */
[C---:B------:R-:W-:Y:S02]  /*34530*/  LEA R4, P6, R0.reuse, R20, 0x1 ;  /* 0x0000001400047211 */ /* 0x040fe400078c08ff */
[C---:B------:R-:W-:Y:S02]  /*34540*/  IADD3 R2, R0.reuse, c[0x0][0x198], RZ ;  /* 0x0000660000027a10 */ /* 0x040fe40007ffe0ff */
[----:B------:R-:W-:Y:S01]  /*34550*/  LEA.HI.X.SX32 R5, R0, R3, 0x1, P6 ;  /* 0x0000000300057211 */ /* 0x000fe200030f0eff */
[----:B------:R0:W-:Y:S01]  /*34560*/  @P1 STG.E.U16 [R8.64], R12 ;  /* 0x0000000c08001986 */ /* 0x0001e2000c101506 */
[----:B------:R-:W-:-:S02]  /*34570*/  IADD3 R0, R2, c[0x0][0x198], RZ ;  /* 0x0000660002007a10 */ /* 0x000fc40007ffe0ff */
[----:B0-----:R-:W-:-:S04]  /*34580*/  LEA R8, P6, R2, R20, 0x1 ;  /* 0x0000001402087211 */ /* 0x001fc800078c08ff */
[----:B------:R-:W-:Y:S02]  /*34590*/  LEA.HI.X.SX32 R9, R2, R3, 0x1, P6 ;  /* 0x0000000302097211 */ /* 0x000fe400030f0eff */
[C---:B------:R-:W-:Y:S02]  /*345a0*/  IADD3 R13, R28.reuse, 0xd6, RZ ;  /* 0x000000d61c0d7810 */ /* 0x040fe40007ffe0ff */
[----:B------:R-:W-:Y:S02]  /*345b0*/  IADD3 R12, R28, 0xd8, RZ ;  /* 0x000000d81c0c7810 */ /* 0x000fe40007ffe0ff */
[----:B------:R-:W-:Y:S01]  /*345c0*/  ISETP.LT.AND P1, PT, R13, c[0x0][0x17c], !P0 ;  /* 0x00005f000d007a0c */ /* 0x000fe20004721270 */
[----:B----4-:R0:W-:Y:S01]  /*345d0*/  @P5 STG.E.U16 [R4.64], R16 ;  /* 0x0000001004005986 */ /* 0x0101e2000c101506 */
[----:B------:R-:W-:Y:S02]  /*345e0*/  PRMT R2, R16, 0x7632, R2 ;  /* 0x0000763210027816 */ /* 0x000fe40000000002 */
[----:B0-----:R-:W-:-:S03]  /*345f0*/  IADD3 R4, R28, 0xd7, RZ ;  /* 0x000000d71c047810 */ /* 0x001fc60007ffe0ff */
[----:B------:R0:W-:Y:S01]  /*34600*/  @P4 STG.E.U16 [R8.64], R2 ;  /* 0x0000000208004986 */ /* 0x0001e2000c101506 */
[----:B------:R-:W-:Y:S02]  /*34610*/  ISETP.LT.AND P5, PT, R4, c[0x0][0x17c], !P0 ;  /* 0x00005f0004007a0c */ /* 0x000fe400047a1270 */
[----:B------:R-:W-:-:S04]  /*34620*/  LEA R4, P6, R0, R20, 0x1 ;  /* 0x0000001400047211 */ /* 0x000fc800078c08ff */
[C---:B------:R-:W-:Y:S02]  /*34630*/  LEA.HI.X.SX32 R5, R0.reuse, R3, 0x1, P6 ;  /* 0x0000000300057211 */ /* 0x040fe400030f0eff */
[----:B0-----:R-:W-:Y:S02]  /*34640*/  IADD3 R2, R0, c[0x0][0x198], RZ ;  /* 0x0000660000027a10 */ /* 0x001fe40007ffe0ff */
[----:B------:R-:W-:Y:S02]  /*34650*/  IADD3 R9, R28, 0xd9, RZ ;  /* 0x000000d91c097810 */ /* 0x000fe40007ffe0ff */
[C---:B------:R-:W-:Y:S02]  /*34660*/  LEA R8, P6, R2.reuse, R20, 0x1 ;  /* 0x0000001402087211 */ /* 0x040fe400078c08ff */
[----:B------:R-:W-:Y:S02]  /*34670*/  IADD3 R0, R2, c[0x0][0x198], RZ ;  /* 0x0000660002007a10 */ /* 0x000fe40007ffe0ff */
[----:B------:R-:W-:Y:S01]  /*34680*/  ISETP.LT.AND P4, PT, R12, c[0x0][0x17c], !P0 ;  /* 0x00005f000c007a0c */ /* 0x000fe20004781270 */
[----:B---3--:R0:W-:Y:S01]  /*34690*/  @P3 STG.E.U16 [R4.64], R21 ;  /* 0x0000001504003986 */ /* 0x0081e2000c101506 */
[----:B------:R-:W-:-:S02]  /*346a0*/  ISETP.LT.AND P3, PT, R9, c[0x0][0x17c], !P0 ;  /* 0x00005f0009007a0c */ /* 0x000fc40004761270 */
[-C--:B------:R-:W-:Y:S02]  /*346b0*/  LEA.HI.X.SX32 R9, R2, R3.reuse, 0x1, P6 ;  /* 0x0000000302097211 */ /* 0x080fe400030f0eff */
[----:B------:R-:W-:Y:S02]  /*346c0*/  PRMT R12, R21, 0x7632, R12 ;  /* 0x00007632150c7816 */ /* 0x000fe4000000000c */
[C---:B------:R-:W-:Y:S02]  /*346d0*/  IADD3 R2, R0.reuse, c[0x0][0x198], RZ ;  /* 0x0000660000027a10 */ /* 0x040fe40007ffe0ff */
[C---:B0-----:R-:W-:Y:S01]  /*346e0*/  LEA R4, P6, R0.reuse, R20, 0x1 ;  /* 0x0000001400047211 */ /* 0x041fe200078c08ff */
[----:B------:R0:W-:Y:S03]  /*346f0*/  @P2 STG.E.U16 [R8.64], R12 ;  /* 0x0000000c08002986 */ /* 0x0001e6000c101506 */
[----:B------:R-:W-:-:S02]  /*34700*/  LEA.HI.X.SX32 R5, R0, R3, 0x1, P6 ;  /* 0x0000000300057211 */ /* 0x000fc400030f0eff */
[C---:B------:R-:W-:Y:S02]  /*34710*/  IADD3 R0, R2.reuse, c[0x0][0x198], RZ ;  /* 0x0000660002007a10 */ /* 0x040fe40007ffe0ff */
[C---:B0-----:R-:W-:Y:S01]  /*34720*/  LEA R8, P6, R2.reuse, R20, 0x1 ;  /* 0x0000001402087211 */ /* 0x041fe200078c08ff */
[----:B--2---:R0:W-:Y:S03]  /*34730*/  @P1 STG.E.U16 [R4.64], R29 ;  /* 0x0000001d04001986 */ /* 0x0041e6000c101506 */
[----:B------:R-:W-:Y:S02]  /*34740*/  LEA.HI.X.SX32 R9, R2, R3, 0x1, P6 ;  /* 0x0000000302097211 */ /* 0x000fe400030f0eff */
[----:B------:R-:W-:Y:S02]  /*34750*/  PRMT R2, R29, 0x7632, R2 ;  /* 0x000076321d027816 */ /* 0x000fe40000000002 */
[----:B0-----:R-:W2:Y:S01]  /*34760*/  LDL.LU R29, [R1+0x5c] ;  /* 0x00005c00011d7983 */ /* 0x001ea20000300800 */
[----:B------:R-:W-:-:S03]  /*34770*/  IADD3 R4, R28, 0xdb, RZ ;  /* 0x000000db1c047810 */ /* 0x000fc60007ffe0ff */
[----:B------:R0:W-:Y:S01]  /*34780*/  @P5 STG.E.U16 [R8.64], R2 ;  /* 0x0000000208005986 */ /* 0x0001e2000c101506 */
[----:B------:R-:W-:Y:S02]  /*34790*/  ISETP.LT.AND P1, PT, R4, c[0x0][0x17c], !P0 ;  /* 0x00005f0004007a0c */ /* 0x000fe40004721270 */
[----:B------:R-:W-:Y:S01]  /*347a0*/  LEA R4, P6, R0, R20, 0x1 ;  /* 0x0000001400047211 */ /* 0x000fe200078c08ff */
[----:B------:R-:W3:Y:S01]  /*347b0*/  LDL.LU R16, [R1+0x6c] ;  /* 0x00006c0001107983 */ /* 0x000ee20000300800 */
[----:B------:R-:W-:Y:S02]  /*347c0*/  IADD3 R13, R28, 0xda, RZ ;  /* 0x000000da1c0d7810 */ /* 0x000fe40007ffe0ff */
[C---:B------:R-:W-:Y:S01]  /*347d0*/  LEA.HI.X.SX32 R5, R0.reuse, R3, 0x1, P6 ;  /* 0x0000000300057211 */ /* 0x040fe200030f0eff */
[----:B------:R-:W4:Y:S01]  /*347e0*/  LDL.LU R21, [R1+0x3c] ;  /* 0x00003c0001157983 */ /* 0x000f220000300800 */
[----:B0-----:R-:W-:Y:S02]  /*347f0*/  IADD3 R2, R0, c[0x0][0x198], RZ ;  /* 0x0000660000027a10 */ /* 0x001fe40007ffe0ff */
[----:B------:R-:W-:-:S02]  /*34800*/  IADD3 R9, R28, 0xdd, RZ ;  /* 0x000000dd1c097810 */ /* 0x000fc40007ffe0ff */
[C---:B------:R-:W-:Y:S01]  /*34810*/  LEA R8, P6, R2.reuse, R20, 0x1 ;  /* 0x0000001402087211 */ /* 0x040fe200078c08ff */
[----:B------:R0:W-:Y:S01]  /*34820*/  @P4 STG.E.U16 [R4.64], R6 ;  /* 0x0000000604004986 */ /* 0x0001e2000c101506 */
[----:B------:R-:W-:Y:S02]  /*34830*/  ISETP.LT.AND P2, PT, R13, c[0x0][0x17c], !P0 ;  /* 0x00005f000d007a0c */ /* 0x000fe40004741270 */
[C---:B------:R-:W-:Y:S02]  /*34840*/  IADD3 R0, R2.reuse, c[0x0][0x198], RZ ;  /* 0x0000660002007a10 */ /* 0x040fe40007ffe0ff */
[----:B------:R-:W-:Y:S02]  /*34850*/  ISETP.LT.AND P4, PT, R9, c[0x0][0x17c], !P0 ;  /* 0x00005f0009007a0c */ /* 0x000fe40004781270 */
[----:B------:R-:W-:Y:S02]  /*34860*/  LEA.HI.X.SX32 R9, R2, R3, 0x1, P6 ;  /* 0x0000000302097211 */ /* 0x000fe400030f0eff */
[----:B------:R-:W-:-:S02]  /*34870*/  IADD3 R2, R0, c[0x0][0x198], RZ ;  /* 0x0000660000027a10 */ /* 0x000fc40007ffe0ff */
[-C--:B0-----:R-:W-:Y:S02]  /*34880*/  LEA R4, P6, R0, R20.reuse, 0x1 ;  /* 0x0000001400047211 */ /* 0x081fe400078c08ff */
[----:B------:R-:W-:Y:S02]  /*34890*/  PRMT R6, R6, 0x7632, R6 ;  /* 0x0000763206067816 */ /* 0x000fe40000000006 */
[----:B------:R-:W-:Y:S02]  /*348a0*/  IADD3 R12, R28, 0xdc, RZ ;  /* 0x000000dc1c0c7810 */ /* 0x000fe40007ffe0ff */
[----:B------:R-:W-:Y:S01]  /*348b0*/  LEA.HI.X.SX32 R5, R0, R3, 0x1, P6 ;  /* 0x0000000300057211 */ /* 0x000fe200030f0eff */
[----:B------:R0:W-:Y:S01]  /*348c0*/  @P3 STG.E.U16 [R8.64], R6 ;  /* 0x0000000608003986 */ /* 0x0001e2000c101506 */
[----:B------:R-:W-:Y:S02]  /*348d0*/  ISETP.LT.AND P5, PT, R12, c[0x0][0x17c], !P0 ;  /* 0x00005f000c007a0c */ /* 0x000fe400047a1270 */
[C---:B------:R-:W-:Y:S01]  /*348e0*/  IADD3 R0, R2.reuse, c[0x0][0x198], RZ ;  /* 0x0000660002007a10 */ /* 0x040fe20007ffe0ff */
[----:B------:R1:W-:Y:S01]  /*348f0*/  @P2 STG.E.U16 [R4.64], R10 ;  /* 0x0000000a04002986 */ /* 0x0003e2000c101506 */
[----:B0-----:R-:W-:-:S04]  /*34900*/  LEA R8, P6, R2, R20, 0x1 ;  /* 0x0000001402087211 */ /* 0x001fc800078c08ff */
[----:B------:R-:W-:Y:S02]  /*34910*/  LEA.HI.X.SX32 R9, R2, R3, 0x1, P6 ;  /* 0x0000000302097211 */ /* 0x000fe400030f0eff */
[----:B-1----:R-:W-:Y:S02]  /*34920*/  PRMT R5, R10, 0x7632, R5 ;  /* 0x000076320a057816 */ /* 0x002fe40000000005 */
[C---:B------:R-:W-:Y:S02]  /*34930*/  LEA R4, P6, R0.reuse, R20, 0x1 ;  /* 0x0000001400047211 */ /* 0x040fe400078c08ff */
[----:B------:R-:W-:Y:S01]  /*34940*/  IADD3 R2, R0, c[0x0][0x198], RZ ;  /* 0x0000660000027a10 */ /* 0x000fe20007ffe0ff */
[----:B------:R0:W-:Y:S01]  /*34950*/  @P1 STG.E.U16 [R8.64], R5 ;  /* 0x0000000508001986 */ /* 0x0001e2000c101506 */
[----:B------:R-:W-:-:S04]  /*34960*/  IADD3 R12, R28, 0xde, RZ ;  /* 0x000000de1c0c7810 */ /* 0x000fc80007ffe0ff */
[----:B------:R-:W-:Y:S02]  /*34970*/  ISETP.LT.AND P3, PT, R12, c[0x0][0x17c], !P0 ;  /* 0x00005f000c007a0c */ /* 0x000fe40004761270 */
[----:B------:R-:W-:Y:S02]  /*34980*/  IADD3 R12, R28, 0xdf, RZ ;  /* 0x000000df1c0c7810 */ /* 0x000fe40007ffe0ff */
[-C--:B0-----:R-:W-:Y:S02]  /*34990*/  LEA.HI.X.SX32 R5, R0, R3.reuse, 0x1, P6 ;  /* 0x0000000300057211 */ /* 0x081fe400030f0eff */
[C---:B------:R-:W-:Y:S02]  /*349a0*/  LEA R8, P6, R2.reuse, R20, 0x1 ;  /* 0x0000001402087211 */ /* 0x040fe400078c08ff */
[C---:B------:R-:W-:Y:S01]  /*349b0*/  IADD3 R0, R2.reuse, c[0x0][0x198], RZ ;  /* 0x0000660002007a10 */ /* 0x040fe20007ffe0ff */
[----:B------:R0:W-:Y:S01]  /*349c0*/  @P5 STG.E.U16 [R4.64], R14 ;  /* 0x0000000e04005986 */ /* 0x0001e2000c101506 */
[----:B------:R-:W-:-:S02]  /*349d0*/  LEA.HI.X.SX32 R9, R2, R3, 0x1, P6 ;  /* 0x0000000302097211 */ /* 0x000fc400030f0eff */
[----:B------:R-:W-:Y:S02]  /*349e0*/  PRMT R10, R14, 0x7632, R10 ;  /* 0x000076320e0a7816 */ /* 0x000fe4000000000a */
[----:B------:R-:W-:Y:S02]  /*349f0*/  ISETP.LT.AND P2, PT, R12, c[0x0][0x17c], !P0 ;  /* 0x00005f000c007a0c */ /* 0x000fe40004741270 */
[C---:B------:R-:W-:Y:S02]  /*34a00*/  IADD3 R2, R0.reuse, c[0x0][0x198], RZ ;  /* 0x0000660000027a10 */ /* 0x040fe40007ffe0ff */
[----:B0-----:R-:W-:Y:S01]  /*34a10*/  LEA R4, P6, R0, R20, 0x1 ;  /* 0x0000001400047211 */ /* 0x001fe200078c08ff */
[----:B------:R0:W-:Y:S01]  /*34a20*/  @P4 STG.E.U16 [R8.64], R10 ;  /* 0x0000000a08004986 */ /* 0x0001e2000c101506 */
[----:B------:R-:W-:Y:S02]  /*34a30*/  IADD3 R12, R28, 0xe0, RZ ;  /* 0x000000e01c0c7810 */ /* 0x000fe40007ffe0ff */
[----:B------:R-:W-:-:S02]  /*34a40*/  LEA.HI.X.SX32 R5, R0, R3, 0x1, P6 ;  /* 0x0000000300057211 */ /* 0x000fc400030f0eff */
[----:B------:R-:W-:Y:S02]  /*34a50*/  ISETP.LT.AND P1, PT, R12, c[0x0][0x17c], !P0 ;  /* 0x00005f000c007a0c */ /* 0x000fe40004721270 */
[C---:B------:R-:W-:Y:S01]  /*34a60*/  IADD3 R0, R2.reuse, c[0x0][0x198], RZ ;  /* 0x0000660002007a10 */ /* 0x040fe20007ffe0ff */
[----:B------:R1:W-:Y:S01]  /*34a70*/  @P3 STG.E.U16 [R4.64], R18 ;  /* 0x0000001204003986 */ /* 0x0003e2000c101506 */
[----:B0-----:R-:W-:-:S04]  /*34a80*/  LEA R8, P6, R2, R20, 0x1 ;  /* 0x0000001402087211 */ /* 0x001fc800078c08ff */
[----:B------:R-:W-:Y:S02]  /*34a90*/  LEA.HI.X.SX32 R9, R2, R3, 0x1, P6 ;  /* 0x0000000302097211 */ /* 0x000fe400030f0eff */
[----:B-1----:R-:W-:Y:S02]  /*34aa0*/  PRMT R5, R18, 0x7632, R5 ;  /* 0x0000763212057816 */ /* 0x002fe40000000005 */
[----:B------:R-:W-:-:S03]  /*34ab0*/  LEA R4, P6, R0, R20, 0x1 ;  /* 0x0000001400047211 */ /* 0x000fc600078c08ff */
[----:B------:R0:W-:Y:S01]  /*34ac0*/  @P2 STG.E.U16 [R8.64], R5 ;  /* 0x0000000508002986 */ /* 0x0001e2000c101506 */
[C---:B------:R-:W-:Y:S02]  /*34ad0*/  IADD3 R10, R0.reuse, c[0x0][0x198], RZ ;  /* 0x00006600000a7a10 */ /* 0x040fe40007ffe0ff */
[----:B0-----:R-:W-:Y:S02]  /*34ae0*/  LEA.HI.X.SX32 R5, R0, R3, 0x1, P6 ;  /* 0x0000000300057211 */ /* 0x001fe400030f0eff */
[----:B--2---:R-:W-:-:S03]  /*34af0*/  PRMT R0, R29, 0x7632, R0 ;  /* 0x000076321d007816 */ /* 0x004fc60000000000 */
[----:B------:R0:W-:Y:S04]  /*34b00*/  @P1 STG.E.U16 [R4.64], R29 ;  /* 0x0000001d04001986 */ /* 0x0001e8000c101506 */
[----:B0-----:R-:W2:Y:S01]  /*34b10*/  LDL.LU R29, [R1+0x8c] ;  /* 0x00008c00011d7983 */ /* 0x001ea20000300800 */
[----:B------:R-:W-:-:S04]  /*34b20*/  IADD3 R6, R28, 0xe1, RZ ;  /* 0x000000e11c067810 */ /* 0x000fc80007ffe0ff */
[----:B------:R-:W-:Y:S02]  /*34b30*/  ISETP.LT.AND P5, PT, R6, c[0x0][0x17c], !P0 ;  /* 0x00005f0006007a0c */ /* 0x000fe400047a1270 */
[C---:B------:R-:W-:Y:S02]  /*34b40*/  IADD3 R6, R28.reuse, 0xe2, RZ ;  /* 0x000000e21c067810 */ /* 0x040fe40007ffe0ff */
[----:B------:R-:W-:Y:S02]  /*34b50*/  IADD3 R2, R28, 0xe4, RZ ;  /* 0x000000e41c027810 */ /* 0x000fe40007ffe0ff */
[----:B------:R-:W-:Y:S02]  /*34b60*/  ISETP.LT.AND P4, PT, R6, c[0x0][0x17c], !P0 ;  /* 0x00005f0006007a0c */ /* 0x000fe40004781270 */
[----:B------:R-:W-:Y:S02]  /*34b70*/  IADD3 R6, R28, 0xe3, RZ ;  /* 0x000000e31c067810 */ /* 0x000fe40007ffe0ff */
[----:B------:R-:W-:-:S02]  /*34b80*/  ISETP.LT.AND P2, PT, R2, c[0x0][0x17c], !P0 ;  /* 0x00005f0002007a0c */ /* 0x000fc40004741270 */
[----:B------:R-:W-:Y:S02]  /*34b90*/  ISETP.LT.AND P3, PT, R6, c[0x0][0x17c], !P0 ;  /* 0x00005f0006007a0c */ /* 0x000fe40004761270 */
[----:B------:R-:W-:Y:S02]  /*34ba0*/  LEA R8, P6, R10, R20, 0x1 ;  /* 0x000000140a087211 */ /* 0x000fe400078c08ff */
[----:B------:R-:W-:Y:S02]  /*34bb0*/  IADD3 R6, R28, 0xe5, RZ ;  /* 0x000000e51c067810 */ /* 0x000fe40007ffe0ff */
        /* <DEDUP_REMOVED lines=11> */
[----:B---3--:R1:W-:Y:S01]  /*34c70*/  @P4 STG.E.U16 [R4.64], R16 ;  /* 0x0000001004004986 */ /* 0x0083e2000c101506 */
[-C--:B0-----:R-:W-:Y:S02]  /*34c80*/  LEA R8, P6, R10, R20.reuse, 0x1 ;  /* 0x000000140a087211 */ /* 0x081fe400078c08ff */
[----:B------:R-:W-:Y:S02]  /*34c90*/  PRMT R12, R16, 0x7632, R12 ;  /* 0x00007632100c7816 */ /* 0x000fe4000000000c */
[----:B------:R-:W-:Y:S02]  /*34ca0*/  LEA.HI.X.SX32 R9, R10, R3, 0x1, P6 ;  /* 0x000000030a097211 */ /* 0x000fe400030f0eff */
[----:B------:R-:W-:Y:S01]  /*34cb0*/  ISETP.LT.AND P4, PT, R6, c[0x0][0x17c], !P0 ;  /* 0x00005f0006007a0c */ /* 0x000fe20004781270 */
[----:B-1----:R-:W3:Y:S01]  /*34cc0*/  LDL.LU R16, [R1+0xbc] ;  /* 0x0000bc0001107983 */ /* 0x002ee20000300800 */
[----:B------:R-:W-:-:S02]  /*34cd0*/  LEA R4, P6, R2, R20, 0x1 ;  /* 0x0000001402047211 */ /* 0x000fc400078c08ff */
[C---:B------:R-:W-:Y:S01]  /*34ce0*/  IADD3 R6, R2.reuse, c[0x0][0x198], RZ ;  /* 0x0000660002067a10 */ /* 0x040fe20007ffe0ff */
[----:B------:R0:W-:Y:S01]  /*34cf0*/  @P3 STG.E.U16 [R8.64], R12 ;  /* 0x0000000c08003986 */ /* 0x0001e2000c101506 */
[----:B------:R-:W-:Y:S02]  /*34d00*/  LEA.HI.X.SX32 R5, R2, R3, 0x1, P6 ;  /* 0x0000000302057211 */ /* 0x000fe400030f0eff */
[C---:B------:R-:W-:Y:S02]  /*34d10*/  IADD3 R2, R6.reuse, c[0x0][0x198], RZ ;  /* 0x0000660006027a10 */ /* 0x040fe40007ffe0ff */
[----:B----4-:R-:W-:Y:S01]  /*34d20*/  PRMT R10, R21, 0x7632, R10 ;  /* 0x00007632150a7816 */ /* 0x010fe2000000000a */
[----:B------:R1:W-:Y:S01]  /*34d30*/  @P2 STG.E.U16 [R4.64], R21 ;  /* 0x0000001504002986 */ /* 0x0003e2000c101506 */
[----:B0-----:R-:W-:-:S04]  /*34d40*/  LEA R8, P6, R6, R20, 0x1 ;  /* 0x0000001406087211 */ /* 0x001fc800078c08ff */
[----:B------:R-:W-:Y:S01]  /*34d50*/  LEA.HI.X.SX32 R9, R6, R3, 0x1, P6 ;  /* 0x0000000306097211 */ /* 0x000fe200030f0eff */
[----:B-1----:R-:W4:Y:S01]  /*34d60*/  LDL.LU R21, [R1+0xac] ;  /* 0x0000ac0001157983 */ /* 0x002f220000300800 */
[----:B------:R-:W-:-:S04]  /*34d70*/  LEA R4, P6, R2, R20, 0x1 ;  /* 0x0000001402047211 */ /* 0x000fc800078c08ff */
[----:B------:R-:W-:Y:S01]  /*34d80*/  LEA.HI.X.SX32 R5, R2, R3, 0x1, P6 ;  /* 0x0000000302057211 */ /* 0x000fe200030f0eff */
[----:B------:R-:W-:Y:S01]  /*34d90*/  @P1 STG.E.U16 [R8.64], R10 ;  /* 0x0000000a08001986 */ /* 0x000fe2000c101506 */
[----:B--2---:R-:W-:-:S03]  /*34da0*/  PRMT R12, R29, 0x7632, R12 ;  /* 0x000076321d0c7816 */ /* 0x004fc6000000000c */
[----:B------:R0:W-:Y:S04]  /*34db0*/  @P5 STG.E.U16 [R4.64], R29 ;  /* 0x0000001d04005986 */ /* 0x0001e8000c101506 */
[----:B0-----:R-:W2:Y:S01]  /*34dc0*/  LDL.LU R29, [R1+0x9c] ;  /* 0x00009c00011d7983 */ /* 0x001ea20000300800 */
[----:B------:R-:W-:Y:S02]  /*34dd0*/  IADD3 R6, R2, c[0x0][0x198], RZ ;  /* 0x0000660002067a10 */ /* 0x000fe40007ffe0ff */
[----:B------:R-:W-:Y:S01]  /*34de0*/  IADD3 R0, R28, 0xe8, RZ ;  /* 0x000000e81c007810 */ /* 0x000fe20007ffe0ff */
[----:B------:R-:W2:Y:S01]  /*34df0*/  LDL.LU R25, [R1+0x1c] ;  /* 0x00001c0001197983 */ /* 0x000ea20000300800 */
[----:B------:R-:W-:Y:S02]  /*34e00*/  LEA R8, P6, R6, R20, 0x1 ;  /* 0x0000001406087211 */ /* 0x000fe400078c08ff */
[----:B------:R-:W-:-:S02]  /*34e10*/  ISETP.LT.AND P3, PT, R0, c[0x0][0x17c], !P0 ;  /* 0x00005f0000007a0c */ /* 0x000fc40004761270 */
[----:B------:R-:W-:Y:S02]  /*34e20*/  IADD3 R2, R6, c[0x0][0x198], RZ ;  /* 0x0000660006027a10 */ /* 0x000fe40007ffe0ff */
[----:B------:R-:W-:Y:S02]  /*34e30*/  IADD3 R0, R28, 0xe9, RZ ;  /* 0x000000e91c007810 */ /* 0x000fe40007ffe0ff */
[----:B------:R-:W-:Y:S02]  /*34e40*/  LEA.HI.X.SX32 R9, R6, R3, 0x1, P6 ;  /* 0x0000000306097211 */ /* 0x000fe400030f0eff */
[----:B------:R-:W-:Y:S02]  /*34e50*/  LEA R4, P6, R2, R20, 0x1 ;  /* 0x0000001402047211 */ /* 0x000fe400078c08ff */
[----:B------:R-:W-:Y:S02]  /*34e60*/  ISETP.LT.AND P2, PT, R0, c[0x0][0x17c], !P0 ;  /* 0x00005f0000007a0c */ /* 0x000fe40004741270 */
[----:B------:R-:W-:-:S02]  /*34e70*/  IADD3 R6, R2, c[0x0][0x198], RZ ;  /* 0x0000660002067a10 */ /* 0x000fc40007ffe0ff */
[----:B------:R-:W-:Y:S01]  /*34e80*/  IADD3 R0, R28, 0xea, RZ ;  /* 0x000000ea1c007810 */ /* 0x000fe20007ffe0ff */
[----:B------:R0:W-:Y:S01]  /*34e90*/  @P4 STG.E.U16 [R8.64], R12 ;  /* 0x0000000c08004986 */ /* 0x0001e2000c101506 */
[----:B------:R-:W-:Y:S02]  /*34ea0*/  LEA.HI.X.SX32 R5, R2, R3, 0x1, P6 ;  /* 0x0000000302057211 */ /* 0x000fe400030f0eff */
[----:B------:R-:W-:Y:S02]  /*34eb0*/  ISETP.LT.AND P1, PT, R0, c[0x0][0x17c], !P0 ;  /* 0x00005f0000007a0c */ /* 0x000fe40004721270 */
[----:B------:R-:W-:Y:S02]  /*34ec0*/  IADD3 R2, R6, c[0x0][0x198], RZ ;  /* 0x0000660006027a10 */ /* 0x000fe40007ffe0ff */
[----:B------:R-:W-:Y:S02]  /*34ed0*/  IADD3 R0, R28, 0xeb, RZ ;  /* 0x000000eb1c007810 */ /* 0x000fe40007ffe0ff */
[----:B0-----:R-:W-:-:S02]  /*34ee0*/  LEA R8, P6, R6, R20, 0x1 ;  /* 0x0000001406087211 */ /* 0x001fc400078c08ff */
[----:B------:R-:W-:Y:S02]  /*34ef0*/  ISETP.LT.AND P5, PT, R0, c[0x0][0x17c], !P0 ;  /* 0x00005f0000007a0c */ /* 0x000fe400047a1270 */
[----:B------:R-:W-:Y:S02]  /*34f00*/  LEA.HI.X.SX32 R9, R6, R3, 0x1, P6 ;  /* 0x0000000306097211 */ /* 0x000fe400030f0eff */
[----:B---3--:R-:W-:Y:S01]  /*34f10*/  PRMT R10, R16, 0x7632, R10 ;  /* 0x00007632100a7816 */ /* 0x008fe2000000000a */
[----:B------:R0:W-:Y:S01]  /*34f20*/  @P3 STG.E.U16 [R4.64], R16 ;  /* 0x0000001004003986 */ /* 0x0001e2000c101506 */
[----:B------:R-:W-:Y:S02]  /*34f30*/  IADD3 R6, R2, c[0x0][0x198], RZ ;  /* 0x0000660002067a10 */ /* 0x000fe40007ffe0ff */
[----:B------:R-:W-:Y:S01]  /*34f40*/  IADD3 R0, R28, 0xec, RZ ;  /* 0x000000ec1c007810 */ /* 0x000fe20007ffe0ff */
[----:B------:R1:W-:Y:S01]  /*34f50*/  @P2 STG.E.U16 [R8.64], R10 ;  /* 0x0000000a08002986 */ /* 0x0003e2000c101506 */
[----:B0-----:R-:W-:-:S02]  /*34f60*/  LEA R4, P6, R2, R20, 0x1 ;  /* 0x0000001402047211 */ /* 0x001fc400078c08ff */
[----:B------:R-:W-:Y:S02]  /*34f70*/  ISETP.LT.AND P4, PT, R0, c[0x0][0x17c], !P0 ;  /* 0x00005f0000007a0c */ /* 0x000fe40004781270 */
[-C--:B------:R-:W-:Y:S02]  /*34f80*/  LEA.HI.X.SX32 R5, R2, R3.reuse, 0x1, P6 ;  /* 0x0000000302057211 */ /* 0x080fe400030f0eff */
[C---:B-1----:R-:W-:Y:S02]  /*34f90*/  LEA R8, P6, R6.reuse, R20, 0x1 ;  /* 0x0000001406087211 */ /* 0x042fe400078c08ff */
[C---:B------:R-:W-:Y:S01]  /*34fa0*/  IADD3 R2, R6.reuse, c[0x0][0x198], RZ ;  /* 0x0000660006027a10 */ /* 0x040fe20007ffe0ff */
[----:B----4-:R0:W-:Y:S01]  /*34fb0*/  @P1 STG.E.U16 [R4.64], R21 ;  /* 0x0000001504001986 */ /* 0x0101e2000c101506 */
[----:B------:R-:W-:Y:S02]  /*34fc0*/  LEA.HI.X.SX32 R9, R6, R3, 0x1, P6 ;  /* 0x0000000306097211 */ /* 0x000fe400030f0eff */
[----:B------:R-:W-:-:S02]  /*34fd0*/  PRMT R12, R21, 0x7632, R12 ;  /* 0x00007632150c7816 */ /* 0x000fc4000000000c */
[C---:B0-----:R-:W-:Y:S01]  /*34fe0*/  LEA R4, P6, R2.reuse, R20, 0x1 ;  /* 0x0000001402047211 */ /* 0x041fe200078c08ff */
[----:B------:R-:W3:Y:S03]  /*34ff0*/  LDL.LU R21, [R1+0x7c] ;  /* 0x00007c0001157983 */ /* 0x000ee60000300800 */
        /* <DEDUP_REMOVED lines=9> */
[-C--:B------:R-:W-:Y:S02]  /*35090*/  LEA R8, P6, R6, R20.reuse, 0x1 ;  /* 0x0000001406087211 */ /* 0x080fe400078c08ff */
[----:B------:R-:W-:Y:S02]  /*350a0*/  ISETP.LT.AND P2, PT, R0, c[0x0][0x17c], !P0 ;  /* 0x00005f0000007a0c */ /* 0x000fe40004741270 */
[----:B------:R-:W-:Y:S02]  /*350b0*/  IADD3 R2, R6, c[0x0][0x198], RZ ;  /* 0x0000660006027a10 */ /* 0x000fe40007ffe0ff */
[----:B------:R-:W-:Y:S02]  /*350c0*/  IADD3 R0, R28, 0xef, RZ ;  /* 0x000000ef1c007810 */ /* 0x000fe40007ffe0ff */
[----:B------:R-:W-:Y:S02]  /*350d0*/  LEA.HI.X.SX32 R9, R6, R3, 0x1, P6 ;  /* 0x0000000306097211 */ /* 0x000fe400030f0eff */
[----:B------:R-:W-:-:S02]  /*350e0*/  LEA R12, P6, R2, R20, 0x1 ;  /* 0x00000014020c7211 */ /* 0x000fc400078c08ff */
[----:B------:R-:W-:Y:S02]  /*350f0*/  ISETP.LT.AND P1, PT, R0, c[0x0][0x17c], !P0 ;  /* 0x00005f0000007a0c */ /* 0x000fe40004721270 */
[----:B------:R-:W-:Y:S02]  /*35100*/  IADD3 R6, R2, c[0x0][0x198], RZ ;  /* 0x0000660002067a10 */ /* 0x000fe40007ffe0ff */
[----:B------:R-:W-:Y:S02]  /*35110*/  IADD3 R0, R28, 0xf0, RZ ;  /* 0x000000f01c007810 */ /* 0x000fe40007ffe0ff */
[----:B------:R-:W-:Y:S02]  /*35120*/  LEA.HI.X.SX32 R13, R2, R3, 0x1, P6 ;  /* 0x00000003020d7211 */ /* 0x000fe400030f0eff */
        /* <DEDUP_REMOVED lines=11> */
[----:B------:R-:W-:Y:S02]  /*351e0*/  PRMT R5, R25, 0x7632, R5 ;  /* 0x0000763219057816 */ /* 0x000fe40000000005 */
[----:B------:R-:W-:Y:S02]  /*351f0*/  ISETP.LT.AND P3, PT, R0, c[0x0][0x17c], !P0 ;  /* 0x00005f0000007a0c */ /* 0x000fe40004761270 */
[----:B------:R-:W-:Y:S02]  /*35200*/  IADD3 R2, R4, c[0x0][0x198], RZ ;  /* 0x0000660004027a10 */ /* 0x000fe40007ffe0ff */
[----:B------:R-:W-:-:S02]  /*35210*/  IADD3 R0, R28, 0xf3, RZ ;  /* 0x000000f31c007810 */ /* 0x000fc40007ffe0ff */
[-C--:B0-----:R-:W-:Y:S01]  /*35220*/  LEA R8, P6, R4, R20.reuse, 0x1 ;  /* 0x0000001404087211 */ /* 0x081fe200078c08ff */
[----:B------:R0:W-:Y:S01]  /*35230*/  @P2 STG.E.U16 [R12.64], R25 ;  /* 0x000000190c002986 */ /* 0x0001e2000c101506 */
[----:B------:R-:W-:Y:S02]  /*35240*/  ISETP.LT.AND P2, PT, R0, c[0x0][0x17c], !P0 ;  /* 0x00005f0000007a0c */ /* 0x000fe40004741270 */
[----:B------:R-:W-:Y:S01]  /*35250*/  LEA.HI.X.SX32 R9, R4, R3, 0x1, P6 ;  /* 0x0000000304097211 */ /* 0x000fe200030f0eff */
[----:B------:R1:W-:Y:S01]  /*35260*/  @P1 STG.E.U16 [R16.64], R5 ;  /* 0x0000000510001986 */ /* 0x0003e2000c101506 */
[----:B------:R-:W-:Y:S02]  /*35270*/  IADD3 R0, R28, 0xf4, RZ ;  /* 0x000000f41c007810 */ /* 0x000fe40007ffe0ff */
[----:B---3--:R-:W-:Y:S02]  /*35280*/  PRMT R6, R21, 0x7632, R6 ;  /* 0x0000763215067816 */ /* 0x008fe40000000006 */
[----:B0-----:R-:W-:-:S02]  /*35290*/  LEA R12, P6, R2, R20, 0x1 ;  /* 0x00000014020c7211 */ /* 0x001fc400078c08ff */
[C---:B-1----:R-:W-:Y:S02]  /*352a0*/  IADD3 R5, R2.reuse, c[0x0][0x198], RZ ;  /* 0x0000660002057a10 */ /* 0x042fe40007ffe0ff */
[----:B------:R-:W-:Y:S02]  /*352b0*/  LEA.HI.X.SX32 R13, R2, R3, 0x1, P6 ;  /* 0x00000003020d7211 */ /* 0x000fe400030f0eff */
[C---:B------:R-:W-:Y:S01]  /*352c0*/  LEA R4, P6, R5.reuse, R20, 0x1 ;  /* 0x0000001405047211 */ /* 0x040fe200078c08ff */
[----:B------:R-:W-:Y:S01]  /*352d0*/  @P5 STG.E.U16 [R22.64], R21 ;  /* 0x0000001516005986 */ /* 0x000fe2000c101506 */
[----:B------:R-:W-:Y:S02]  /*352e0*/  ISETP.LT.AND P1, PT, R0, c[0x0][0x17c], !P0 ;  /* 0x00005f0000007a0c */ /* 0x000fe40004721270 */
[----:B------:R-:W-:Y:S01]  /*352f0*/  IADD3 R2, R5, c[0x0][0x198], RZ ;  /* 0x0000660005027a10 */ /* 0x000fe20007ffe0ff */
[----:B------:R0:W-:Y:S01]  /*35300*/  @P4 STG.E.U16 [R8.64], R6 ;  /* 0x0000000608004986 */ /* 0x0001e2000c101506 */
[----:B------:R-:W-:-:S02]  /*35310*/  IADD3 R0, R28, 0xf5, RZ ;  /* 0x000000f51c007810 */ /* 0x000fc40007ffe0ff */
[----:B------:R-:W-:Y:S02]  /*35320*/  LEA.HI.X.SX32 R5, R5, R3, 0x1, P6 ;  /* 0x0000000305057211 */ /* 0x000fe400030f0eff */
[----:B------:R-:W-:Y:S02]  /*35330*/  ISETP.LT.AND P5, PT, R0, c[0x0][0x17c], !P0 ;  /* 0x00005f0000007a0c */ /* 0x000fe400047a1270 */
[----:B------:R-:W-:Y:S02]  /*35340*/  IADD3 R0, R28, 0xf6, RZ ;  /* 0x000000f61c007810 */ /* 0x000fe40007ffe0ff */
[C---:B0-----:R-:W-:Y:S02]  /*35350*/  LEA R8, P6, R2.reuse, R20, 0x1 ;  /* 0x0000001402087211 */ /* 0x041fe400078c08ff */
[----:B------:R-:W-:Y:S02]  /*35360*/  IADD3 R6, R2, c[0x0][0x198], RZ ;  /* 0x0000660002067a10 */ /* 0x000fe40007ffe0ff */
[----:B------:R-:W-:-:S02]  /*35370*/  ISETP.LT.AND P4, PT, R0, c[0x0][0x17c], !P0 ;  /* 0x00005f0000007a0c */ /* 0x000fc40004781270 */
[----:B------:R-:W-:Y:S02]  /*35380*/  IADD3 R0, R28, 0xf7, RZ ;  /* 0x000000f71c007810 */ /* 0x000fe40007ffe0ff */
[----:B--2---:R-:W-:Y:S01]  /*35390*/  PRMT R9, R29, 0x7632, R9 ;  /* 0x000076321d097816 */ /* 0x004fe20000000009 */
[----:B------:R-:W-:Y:S04]  /*353a0*/  @P3 STG.E.U16 [R12.64], R29 ;  /* 0x0000001d0c003986 */ /* 0x000fe8000c101506 */
[----:B------:R0:W-:Y:S01]  /*353b0*/  @P2 STG.E.U16 [R4.64], R9 ;  /* 0x0000000904002986 */ /* 0x0001e2000c101506 */
[----:B------:R-:W-:Y:S02]  /*353c0*/  ISETP.LT.AND P3, PT, R0, c[0x0][0x17c], !P0 ;  /* 0x00005f0000007a0c */ /* 0x000fe40004761270 */
[----:B0-----:R-:W-:-:S02]  /*353d0*/  LEA.HI.X.SX32 R9, R2, R3, 0x1, P6 ;  /* 0x0000000302097211 */ /* 0x001fc400030f0eff */
[CC--:B------:R-:W-:Y:S02]  /*353e0*/  LEA R16, P6, R6.reuse, R20.reuse, 0x1 ;  /* 0x0000001406107211 */ /* 0x0c0fe400078c08ff */
[C---:B------:R-:W-:Y:S02]  /*353f0*/  IADD3 R2, R6.reuse, c[0x0][0x198], RZ ;  /* 0x0000660006027a10 */ /* 0x040fe40007ffe0ff */
[----:B------:R-:W-:Y:S02]  /*35400*/  PRMT R5, R27, 0x7632, R5 ;  /* 0x000076321b057816 */ /* 0x000fe40000000005 */
[----:B------:R-:W-:Y:S02]  /*35410*/  LEA.HI.X.SX32 R17, R6, R3, 0x1, P6 ;  /* 0x0000000306117211 */ /* 0x000fe400030f0eff */
[C---:B------:R-:W-:Y:S01]  /*35420*/  LEA R4, P6, R2.reuse, R20, 0x1 ;  /* 0x0000001402047211 */ /* 0x040fe200078c08ff */
[----:B------:R-:W-:Y:S01]  /*35430*/  @P1 STG.E.U16 [R8.64], R27 ;  /* 0x0000001b08001986 */ /* 0x000fe2000c101506 */
[----:B------:R-:W-:-:S03]  /*35440*/  IADD3 R6, R2, c[0x0][0x198], RZ ;  /* 0x0000660002067a10 */ /* 0x000fc60007ffe0ff */
[----:B------:R0:W-:Y:S01]  /*35450*/  @P5 STG.E.U16 [R16.64], R5 ;  /* 0x0000000510005986 */ /* 0x0001e2000c101506 */
[----:B------:R-:W-:-:S04]  /*35460*/  IADD3 R0, R28, 0xf8, RZ ;  /* 0x000000f81c007810 */ /* 0x000fc80007ffe0ff */
[----:B------:R-:W-:Y:S02]  /*35470*/  ISETP.LT.AND P2, PT, R0, c[0x0][0x17c], !P0 ;  /* 0x00005f0000007a0c */ /* 0x000fe40004741270 */
[-C--:B0-----:R-:W-:Y:S02]  /*35480*/  LEA.HI.X.SX32 R5, R2, R3.reuse, 0x1, P6 ;  /* 0x0000000302057211 */ /* 0x081fe400030f0eff */
[C---:B------:R-:W-:Y:S02]  /*35490*/  LEA R12, P6, R6.reuse, R20, 0x1 ;  /* 0x00000014060c7211 */ /* 0x040fe400078c08ff */
[----:B------:R-:W-:Y:S02]  /*354a0*/  IADD3 R2, R6, c[0x0][0x198], RZ ;  /* 0x0000660006027a10 */ /* 0x000fe40007ffe0ff */
[----:B------:R-:W-:Y:S02]  /*354b0*/  PRMT R9, R26, 0x7632, R9 ;  /* 0x000076321a097816 */ /* 0x000fe40000000009 */
[----:B------:R-:W-:-:S02]  /*354c0*/  LEA.HI.X.SX32 R13, R6, R3, 0x1, P6 ;  /* 0x00000003060d7211 */ /* 0x000fc400030f0eff */
[----:B------:R-:W-:Y:S02]  /*354d0*/  IADD3 R0, R28, 0xf9, RZ ;  /* 0x000000f91c007810 */ /* 0x000fe40007ffe0ff */
[C---:B------:R-:W-:Y:S01]  /*354e0*/  LEA R8, P6, R2.reuse, R20, 0x1 ;  /* 0x0000001402087211 */ /* 0x040fe200078c08ff */
[----:B------:R-:W-:Y:S01]  /*354f0*/  @P4 STG.E.U16 [R4.64], R26 ;  /* 0x0000001a04004986 */ /* 0x000fe2000c101506 */
[----:B------:R-:W-:Y:S02]  /*35500*/  IADD3 R6, R2, c[0x0][0x198], RZ ;  /* 0x0000660002067a10 */ /* 0x000fe40007ffe0ff */
[----:B------:R-:W-:Y:S01]  /*35510*/  ISETP.LT.AND P1, PT, R0, c[0x0][0x17c], !P0 ;  /* 0x00005f0000007a0c */ /* 0x000fe20004721270 */
[----:B------:R0:W-:Y:S01]  /*35520*/  @P3 STG.E.U16 [R12.64], R9 ;  /* 0x000000090c003986 */ /* 0x0001e2000c101506 */
[----:B------:R-:W-:-:S04]  /*35530*/  IADD3 R0, R28, 0xfa, RZ ;  /* 0x000000fa1c007810 */ /* 0x000fc80007ffe0ff */
[----:B------:R-:W-:Y:S02]  /*35540*/  ISETP.LT.AND P5, PT, R0, c[0x0][0x17c], !P0 ;  /* 0x00005f0000007a0c */ /* 0x000fe400047a1270 */
[-C--:B0-----:R-:W-:Y:S02]  /*35550*/  LEA.HI.X.SX32 R9, R2, R3.reuse, 0x1, P6 ;  /* 0x0000000302097211 */ /* 0x081fe400030f0eff */
[C---:B------:R-:W-:Y:S02]  /*35560*/  LEA R22, P6, R6.reuse, R20, 0x1 ;  /* 0x0000001406167211 */ /* 0x040fe400078c08ff */
[C---:B------:R-:W-:Y:S02]  /*35570*/  IADD3 R2, R6.reuse, c[0x0][0x198], RZ ;  /* 0x0000660006027a10 */ /* 0x040fe40007ffe0ff */
[----:B------:R-:W-:Y:S02]  /*35580*/  LEA.HI.X.SX32 R23, R6, R3, 0x1, P6 ;  /* 0x0000000306177211 */ /* 0x000fe400030f0eff */
[----:B------:R-:W-:-:S02]  /*35590*/  IADD3 R6, R2, c[0x0][0x198], RZ ;  /* 0x0000660002067a10 */ /* 0x000fc40007ffe0ff */
[----:B------:R-:W-:Y:S02]  /*355a0*/  PRMT R5, R7, 0x7632, R5 ;  /* 0x0000763207057816 */ /* 0x000fe40000000005 */
[----:B------:R-:W-:Y:S02]  /*355b0*/  IADD3 R0, R28, 0xfb, RZ ;  /* 0x000000fb1c007810 */ /* 0x000fe40007ffe0ff */
[----:B------:R-:W-:Y:S01]  /*355c0*/  LEA R4, P6, R2, R20, 0x1 ;  /* 0x0000001402047211 */ /* 0x000fe200078c08ff */
[----:B------:R-:W-:Y:S01]  /*355d0*/  @P2 STG.E.U16 [R8.64], R7 ;  /* 0x0000000708002986 */ /* 0x000fe2000c101506 */
[----:B------:R-:W-:Y:S02]  /*355e0*/  IADD3 R10, R6, c[0x0][0x198], RZ ;  /* 0x00006600060a7a10 */ /* 0x000fe40007ffe0ff */
[----:B------:R-:W-:Y:S01]  /*355f0*/  ISETP.LT.AND P4, PT, R0, c[0x0][0x17c], !P0 ;  /* 0x00005f0000007a0c */ /* 0x000fe20004781270 */
[----:B------:R0:W-:Y:S01]  /*35600*/  @P1 STG.E.U16 [R22.64], R5 ;  /* 0x0000000516001986 */ /* 0x0001e2000c101506 */
[----:B------:R-:W-:-:S02]  /*35610*/  IADD3 R0, R28, 0xfc, RZ ;  /* 0x000000fc1c007810 */ /* 0x000fc40007ffe0ff */
[-C--:B------:R-:W-:Y:S02]  /*35620*/  LEA R12, P1, R6, R20.reuse, 0x1 ;  /* 0x00000014060c7211 */ /* 0x080fe400078208ff */
[----:B------:R-:W-:Y:S02]  /*35630*/  ISETP.LT.AND P3, PT, R0, c[0x0][0x17c], !P0 ;  /* 0x00005f0000007a0c */ /* 0x000fe40004761270 */
[----:B------:R-:W-:Y:S02]  /*35640*/  IADD3 R0, R28, 0xfd, RZ ;  /* 0x000000fd1c007810 */ /* 0x000fe40007ffe0ff */
[----:B0-----:R-:W-:Y:S02]  /*35650*/  LEA.HI.X.SX32 R5, R2, R3, 0x1, P6 ;  /* 0x0000000302057211 */ /* 0x001fe400030f0eff */
[C---:B------:R-:W-:Y:S02]  /*35660*/  IADD3 R2, R10.reuse, c[0x0][0x198], RZ ;  /* 0x000066000a027a10 */ /* 0x040fe40007ffe0ff */
[----:B------:R-:W-:-:S02]  /*35670*/  LEA R16, P6, R10, R20, 0x1 ;  /* 0x000000140a107211 */ /* 0x000fc400078c08ff */
[----:B------:R-:W-:Y:S02]  /*35680*/  IADD3 R14, R2, c[0x0][0x198], RZ ;  /* 0x00006600020e7a10 */ /* 0x000fe40007ffe0ff */
[-C--:B------:R-:W-:Y:S02]  /*35690*/  LEA.HI.X.SX32 R13, R6, R3.reuse, 0x1, P1 ;  /* 0x00000003060d7211 */ /* 0x080fe400008f0eff */
[----:B------:R-:W-:Y:S02]  /*356a0*/  ISETP.LT.AND P2, PT, R0, c[0x0][0x17c], !P0 ;  /* 0x00005f0000007a0c */ /* 0x000fe40004741270 */
[----:B------:R-:W-:Y:S02]  /*356b0*/  LEA R8, P1, R14, R20, 0x1 ;  /* 0x000000140e087211 */ /* 0x000fe400078208ff */
[----:B------:R-:W-:Y:S02]  /*356c0*/  IADD3 R0, R28, 0xfe, RZ ;  /* 0x000000fe1c007810 */ /* 0x000fe40007ffe0ff */
[----:B------:R-:W-:-:S02]  /*356d0*/  LEA.HI.X.SX32 R17, R10, R3, 0x1, P6 ;  /* 0x000000030a117211 */ /* 0x000fc400030f0eff */
[----:B------:R-:W-:Y:S02]  /*356e0*/  LEA R6, P6, R2, R20, 0x1 ;  /* 0x0000001402067211 */ /* 0x000fe400078c08ff */
[----:B------:R-:W-:Y:S02]  /*356f0*/  IADD3 R28, R28, 0xff, RZ ;  /* 0x000000ff1c1c7810 */ /* 0x000fe40007ffe0ff */
[C---:B------:R-:W-:Y:S02]  /*35700*/  IADD3 R10, R14.reuse, c[0x0][0x198], RZ ;  /* 0x000066000e0a7a10 */ /* 0x040fe40007ffe0ff */
[-C--:B------:R-:W-:Y:S02]  /*35710*/  LEA.HI.X.SX32 R9, R14, R3.reuse, 0x1, P1 ;  /* 0x000000030e097211 */ /* 0x080fe400008f0eff */
[----:B------:R-:W-:Y:S02]  /*35720*/  ISETP.LT.AND P1, PT, R0, c[0x0][0x17c], !P0 ;  /* 0x00005f0000007a0c */ /* 0x000fe40004721270 */
[----:B------:R-:W-:-:S02]  /*35730*/  LEA.HI.X.SX32 R7, R2, R3, 0x1, P6 ;  /* 0x0000000302077211 */ /* 0x000fc400030f0eff */
[----:B------:R-:W-:Y:S02]  /*35740*/  ISETP.LT.AND P0, PT, R28, c[0x0][0x17c], !P0 ;  /* 0x00005f001c007a0c */ /* 0x000fe40004701270 */
[C---:B------:R-:W-:Y:S02]  /*35750*/  LEA R20, P6, R10.reuse, R20, 0x1 ;  /* 0x000000140a147211 */ /* 0x040fe400078c08ff */
[----:B------:R-:W-:Y:S02]  /*35760*/  PRMT R0, R11, 0x7632, R0 ;  /* 0x000076320b007816 */ /* 0x000fe40000000000 */
[----:B------:R-:W-:Y:S02]  /*35770*/  LEA.HI.X.SX32 R21, R10, R3, 0x1, P6 ;  /* 0x000000030a157211 */ /* 0x000fe400030f0eff */
[----:B------:R-:W-:Y:S01]  /*35780*/  PRMT R3, R15, 0x7632, R3 ;  /* 0x000076320f037816 */ /* 0x000fe20000000003 */
[----:B------:R0:W-:Y:S04]  /*35790*/  @P5 STG.E.U16 [R4.64], R11 ;  /* 0x0000000b04005986 */ /* 0x0001e8000c101506 */
[----:B------:R0:W-:Y:S04]  /*357a0*/  @P4 STG.E.U16 [R12.64], R0 ;  /* 0x000000000c004986 */ /* 0x0001e8000c101506 */
[----:B------:R0:W-:Y:S04]  /*357b0*/  @P3 STG.E.U16 [R16.64], R15 ;  /* 0x0000000f10003986 */ /* 0x0001e8000c101506 */
[----:B------:R0:W-:Y:S04]  /*357c0*/  @P2 STG.E.U16 [R6.64], R3 ;  /* 0x0000000306002986 */ /* 0x0001e8000c101506 */
[----:B------:R0:W-:Y:S01]  /*357d0*/  @P1 STG.E.U16 [R8.64], R19 ;  /* 0x0000001308001986 */ /* 0x0001e2000c101506 */
[----:B------:R-:W-:Y:S05]  /*357e0*/  @!P0 EXIT ;  /* 0x000000000000894d */ /* 0x000fea0003800000 */
[----:B------:R-:W-:-:S05]  /*357f0*/  PRMT R10, R19, 0x7632, R10 ;  /* 0x00007632130a7816 */ /* 0x000fca000000000a */
[----:B------:R-:W-:Y:S01]  /*35800*/  STG.E.U16 [R20.64], R10 ;  /* 0x0000000a14007986 */ /* 0x000fe2000c101506 */
[----:B------:R-:W-:Y:S05]  /*35810*/  EXIT ;  /* 0x000000000000794d */ /* 0x000fea0003800000 */
.L_x_4:
[----:B------:R-:W-:-:S00]  /*35820*/  BRA `(.L_x_4) ;  /* 0xfffffff000007947 */ /* 0x000fc0000383ffff */
[----:B------:R-:W-:-:S00]  /*35830*/  NOP ;  /* 0x0000000000007918 */ /* 0x000fc00000000000 */
        /* <DEDUP_REMOVED lines=12> */
.L_x_5:


//--------------------- .nv.shared.matmul_kernel  --------------------------
	.section	.nv.shared.matmul_kernel,"aw",@nobits
	.sectionflags	@""
	.align	16
